def matmul_kernel(
    a_ptr,
    b_ptr,
    c_ptr,
    M,
    N,
    K,
    stride_am,
    stride_ak,
    stride_bk,
    stride_bn,
    stride_cm,
    stride_cn,
    BLOCK_M: tl.constexpr,
    BLOCK_N: tl.constexpr,
    BLOCK_K: tl.constexpr,
    GROUP_M: tl.constexpr,
):
    pid = tl.program_id(axis=0)
    num_pid_m = tl.cdiv(M, BLOCK_M)
    num_pid_n = tl.cdiv(N, BLOCK_N)
    num_pid_in_group = GROUP_M * num_pid_n
    group_id = pid // num_pid_in_group
    first_pid_m = group_id * GROUP_M
    group_size_m = min(num_pid_m - first_pid_m, GROUP_M)
    pid_m = first_pid_m + ((pid % num_pid_in_group) % group_size_m)
    pid_n = (pid % num_pid_in_group) // group_size_m

    offs_am = (pid_m * BLOCK_M + tl.arange(0, BLOCK_M)) % M
    offs_bn = (pid_n * BLOCK_N + tl.arange(0, BLOCK_N)) % N
    offs_k = tl.arange(0, BLOCK_K)
    a_ptrs = a_ptr + offs_am[:, None] * stride_am + offs_k[None, :] * stride_ak
    b_ptrs = b_ptr + offs_k[:, None] * stride_bk + offs_bn[None, :] * stride_bn

    acc = tl.zeros((BLOCK_M, BLOCK_N), dtype=tl.float32)
    for kk in range(0, tl.cdiv(K, BLOCK_K)):
        a = tl.load(a_ptrs, mask=offs_k[None, :] < K - kk * BLOCK_K, other=0.0)
        b = tl.load(b_ptrs, mask=offs_k[:, None] < K - kk * BLOCK_K, other=0.0)
        acc = tl.dot(a, b, acc)
        a_ptrs += BLOCK_K * stride_ak
        b_ptrs += BLOCK_K * stride_bk

    c = acc.to(c_ptr.dtype.element_ty)
    offs_cm = pid_m * BLOCK_M + tl.arange(0, BLOCK_M)
    offs_cn = pid_n * BLOCK_N + tl.arange(0, BLOCK_N)
    c_ptrs = c_ptr + offs_cm[:, None] * stride_cm + offs_cn[None, :] * stride_cn
    mask = (offs_cm[:, None] < M) & (offs_cn[None, :] < N)
    tl.store(c_ptrs, c, mask=mask)

# config = {"BLOCK_K": 128, "BLOCK_M": 64, "BLOCK_N": 64, "GROUP_M": 4, "arch": "sm_100", "dtype": "fp16", "num_ctas": 1, "num_stages": 3, "num_warps": 4}
# arch = sm_100


// ===== COMPILED SASS (sm_100a) =====

	.target	sm_100a

	.elftype	@"ET_EXEC"


//--------------------- .note.nv.tkinfo           --------------------------
	.section	.note.nv.tkinfo,"",@"SHT_NOTE"
	.sectionflags	@"SHF_NOTE_NV_TKINFO"
	.tkinfo
        /*0018*/ 	.word	0x00000081
        /*0030*/ 	.string	""
        /*0030*/ 	.string	"ptxas-blackwell"
        /*0030*/ 	.string	"Cuda compilation tools, release 12.9, V12.9.86"
        /*0030*/ 	.string	"Build cuda_12.9.r12.9/compiler.36037853_0"
        /*0030*/ 	.string	"-v  -suppress-debug-info  -lineinfo  -arch sm_100a "



//--------------------- .note.nv.cuver            --------------------------
	.section	.note.nv.cuver,"",@"SHT_NOTE"
	.sectionflags	@"SHF_NOTE_NV_CUVER"
        /*0018*/ 	.short	0x0001
        /*001a*/ 	.short	0x0064
        /*001c*/ 	.short	0x0001
        /*001e*/ 	.short	0x0000
        /*0020*/ 	.short	0x0001
        /*0022*/ 	.short	0x0000


//--------------------- .nv.info                  --------------------------
	.section	.nv.info,"",@"SHT_CUDA_INFO"
	.align	4


	//----- nvinfo : EIATTR_REGCOUNT
	.align		4
        /*0000*/ 	.byte	0x04, 0x2f
        /*0002*/ 	.short	(.L_4 - .L_3)
	.align		4
.L_3:
        /*0004*/ 	.word	index@(matmul_kernel)
        /*0008*/ 	.word	0x00000038


	//----- nvinfo : EIATTR_FRAME_SIZE
	.align		4
.L_4:
        /*000c*/ 	.byte	0x04, 0x11
        /*000e*/ 	.short	(.L_6 - .L_5)
	.align		4
.L_5:
        /*0010*/ 	.word	index@($__internal_2_$__cuda_sm10x_tcgen05_guardrail_trap_unallocated_columns_being_dealloced)
        /*0014*/ 	.word	0x00000b90


	//----- nvinfo : EIATTR_FRAME_SIZE
	.align		4
.L_6:
        /*0018*/ 	.byte	0x04, 0x11
        /*001a*/ 	.short	(.L_8 - .L_7)
	.align		4
.L_7:
        /*001c*/ 	.word	index@($__internal_1_$__cuda_sm10x_tcgen05_guardrail_trap_phase_invalid_during_alloc)
        /*0020*/ 	.word	0x00000b90


	//----- nvinfo : EIATTR_FRAME_SIZE
	.align		4
.L_8:
        /*0024*/ 	.byte	0x04, 0x11
        /*0026*/ 	.short	(.L_10 - .L_9)
	.align		4
.L_9:
        /*0028*/ 	.word	index@($__internal_0_$__cuda_sm10x_tcgen05_guardrail_trap_col_being_dealloced_not_returned_by_alloc)
        /*002c*/ 	.word	0x00000b90


	//----- nvinfo : EIATTR_FRAME_SIZE
	.align		4
.L_10:
        /*0030*/ 	.byte	0x04, 0x11
        /*0032*/ 	.short	(.L_12 - .L_11)
	.align		4
.L_11:
        /*0034*/ 	.word	index@(matmul_kernel)
        /*0038*/ 	.word	0x00000b90


	//----- nvinfo : EIATTR_MIN_STACK_SIZE
	.align		4
.L_12:
        /*003c*/ 	.byte	0x04, 0x12
        /*003e*/ 	.short	(.L_14 - .L_13)
	.align		4
.L_13:
        /*0040*/ 	.word	index@(matmul_kernel)
        /*0044*/ 	.word	0x00000b90
.L_14:


//--------------------- .nv.info.matmul_kernel    --------------------------
	.section	.nv.info.matmul_kernel,"",@"SHT_CUDA_INFO"
	.sectionflags	@""
	.align	4


	//----- nvinfo : EIATTR_CUDA_API_VERSION
	.align		4
        /*0000*/ 	.byte	0x04, 0x37
        /*0002*/ 	.short	(.L_16 - .L_15)
.L_15:
        /*0004*/ 	.word	0x00000081


	//----- nvinfo : EIATTR_KPARAM_INFO
	.align		4
.L_16:
        /*0008*/ 	.byte	0x04, 0x17
        /*000a*/ 	.short	(.L_18 - .L_17)
.L_17:
        /*000c*/ 	.word	0x00000000
        /*0010*/ 	.short	0x000d
        /*0012*/ 	.short	0x0048
        /*0014*/ 	.byte	0x00, 0xf4, 0x21, 0x00


	//----- nvinfo : EIATTR_KPARAM_INFO
	.align		4
.L_18:
        /*0018*/ 	.byte	0x04, 0x17
        /*001a*/ 	.short	(.L_20 - .L_19)
.L_19:
        /*001c*/ 	.word	0x00000000
        /*0020*/ 	.short	0x000c
        /*0022*/ 	.short	0x0040
        /*0024*/ 	.byte	0x00, 0xf4, 0x21, 0x00


	//----- nvinfo : EIATTR_KPARAM_INFO
	.align		4
.L_20:
        /*0028*/ 	.byte	0x04, 0x17
        /*002a*/ 	.short	(.L_22 - .L_21)
.L_21:
        /*002c*/ 	.word	0x00000000
        /*0030*/ 	.short	0x000b
        /*0032*/ 	.short	0x0038
        /*0034*/ 	.byte	0x00, 0xf0, 0x11, 0x00


	//----- nvinfo : EIATTR_KPARAM_INFO
	.align		4
.L_22:
        /*0038*/ 	.byte	0x04, 0x17
        /*003a*/ 	.short	(.L_24 - .L_23)
.L_23:
        /*003c*/ 	.word	0x00000000
        /*0040*/ 	.short	0x000a
        /*0042*/ 	.short	0x0034
        /*0044*/ 	.byte	0x00, 0xf0, 0x11, 0x00


	//----- nvinfo : EIATTR_KPARAM_INFO
	.align		4
.L_24:
        /*0048*/ 	.byte	0x04, 0x17
        /*004a*/ 	.short	(.L_26 - .L_25)
.L_25:
        /*004c*/ 	.word	0x00000000
        /*0050*/ 	.short	0x0009
        /*0052*/ 	.short	0x0030
        /*0054*/ 	.byte	0x00, 0xf0, 0x11, 0x00


	//----- nvinfo : EIATTR_KPARAM_INFO
	.align		4
.L_26:
        /*0058*/ 	.byte	0x04, 0x17
        /*005a*/ 	.short	(.L_28 - .L_27)
.L_27:
        /*005c*/ 	.word	0x00000000
        /*0060*/ 	.short	0x0008
        /*0062*/ 	.short	0x002c
        /*0064*/ 	.byte	0x00, 0xf0, 0x11, 0x00


	//----- nvinfo : EIATTR_KPARAM_INFO
	.align		4
.L_28:
        /*0068*/ 	.byte	0x04, 0x17
        /*006a*/ 	.short	(.L_30 - .L_29)
.L_29:
        /*006c*/ 	.word	0x00000000
        /*0070*/ 	.short	0x0007
        /*0072*/ 	.short	0x0028
        /*0074*/ 	.byte	0x00, 0xf0, 0x11, 0x00


	//----- nvinfo : EIATTR_KPARAM_INFO
	.align		4
.L_30:
        /*0078*/ 	.byte	0x04, 0x17
        /*007a*/ 	.short	(.L_32 - .L_31)
.L_31:
        /*007c*/ 	.word	0x00000000
        /*0080*/ 	.short	0x0006
        /*0082*/ 	.short	0x0024
        /*0084*/ 	.byte	0x00, 0xf0, 0x11, 0x00


	//----- nvinfo : EIATTR_KPARAM_INFO
	.align		4
.L_32:
        /*0088*/ 	.byte	0x04, 0x17
        /*008a*/ 	.short	(.L_34 - .L_33)
.L_33:
        /*008c*/ 	.word	0x00000000
        /*0090*/ 	.short	0x0005
        /*0092*/ 	.short	0x0020
        /*0094*/ 	.byte	0x00, 0xf0, 0x11, 0x00


	//----- nvinfo : EIATTR_KPARAM_INFO
	.align		4
.L_34:
        /*0098*/ 	.byte	0x04, 0x17
        /*009a*/ 	.short	(.L_36 - .L_35)
.L_35:
        /*009c*/ 	.word	0x00000000
        /*00a0*/ 	.short	0x0004
        /*00a2*/ 	.short	0x001c
        /*00a4*/ 	.byte	0x00, 0xf0, 0x11, 0x00


	//----- nvinfo : EIATTR_KPARAM_INFO
	.align		4
.L_36:
        /*00a8*/ 	.byte	0x04, 0x17
        /*00aa*/ 	.short	(.L_38 - .L_37)
.L_37:
        /*00ac*/ 	.word	0x00000000
        /*00b0*/ 	.short	0x0003
        /*00b2*/ 	.short	0x0018
        /*00b4*/ 	.byte	0x00, 0xf0, 0x11, 0x00


	//----- nvinfo : EIATTR_KPARAM_INFO
	.align		4
.L_38:
        /*00b8*/ 	.byte	0x04, 0x17
        /*00ba*/ 	.short	(.L_40 - .L_39)
.L_39:
        /*00bc*/ 	.word	0x00000000
        /*00c0*/ 	.short	0x0002
        /*00c2*/ 	.short	0x0010
        /*00c4*/ 	.byte	0x00, 0xf4, 0x21, 0x00


	//----- nvinfo : EIATTR_KPARAM_INFO
	.align		4
.L_40:
        /*00c8*/ 	.byte	0x04, 0x17
        /*00ca*/ 	.short	(.L_42 - .L_41)
.L_41:
        /*00cc*/ 	.word	0x00000000
        /*00d0*/ 	.short	0x0001
        /*00d2*/ 	.short	0x0008
        /*00d4*/ 	.byte	0x00, 0xf4, 0x21, 0x00


	//----- nvinfo : EIATTR_KPARAM_INFO
	.align		4
.L_42:
        /*00d8*/ 	.byte	0x04, 0x17
        /*00da*/ 	.short	(.L_44 - .L_43)
.L_43:
        /*00dc*/ 	.word	0x00000000
        /*00e0*/ 	.short	0x0000
        /*00e2*/ 	.short	0x0000
        /*00e4*/ 	.byte	0x00, 0xf4, 0x21, 0x00


	//----- nvinfo : EIATTR_AT_ENTRY_FRAGMENTS
	.align		4
.L_44:
        /*00e8*/ 	.byte	0x04, 0x4f
        /*00ea*/ 	.short	(.L_46 - .L_45)


	//   ....[0]....
.L_45:
        /*00ec*/ 	.word	0x00000004


	//----- nvinfo : EIATTR_RESERVED_SMEM_USED
	.align		4
.L_46:
        /*00f0*/ 	.byte	0x01, 0x41
	.zero		2


	//----- nvinfo : EIATTR_SPARSE_MMA_MASK
	.align		4
        /*00f4*/ 	.byte	0x03, 0x50
        /*00f6*/ 	.short	0x0000


	//----- nvinfo : EIATTR_TCGEN05_1CTA_USED
	.align		4
        /*00f8*/ 	.byte	0x01, 0x51
	.zero		2


	//----- nvinfo : EIATTR_MAXREG_COUNT
	.align		4
        /*00fc*/ 	.byte	0x03, 0x1b
        /*00fe*/ 	.short	0x00ff


	//----- nvinfo : EIATTR_NUM_BARRIERS
	.align		4
        /*0100*/ 	.byte	0x02, 0x4c
        /*0102*/ 	.byte	0x01
	.zero		1


	//----- nvinfo : EIATTR_ANNOTATIONS
	.align		4
        /*0104*/ 	.byte	0x04, 0x55
        /*0106*/ 	.short	(.L_48 - .L_47)


	//   ....[0]....
.L_47:
        /*0108*/ 	.word	0x00000001
        /*010c*/ 	.byte	0xf0, 0x09, 0x00, 0x00, 0x01, 0x00, 0x00, 0x00, 0x40, 0x0d, 0x00, 0x00, 0x01, 0x00, 0x00, 0x00
        /* <DEDUP_REMOVED lines=936> */
        /*3b9c*/ 	.byte	0x00, 0x60, 0x01, 0x00, 0x01, 0x00, 0x00, 0x00, 0x20, 0x60, 0x01, 0x00


	//----- nvinfo : EIATTR_INT_WARP_WIDE_INSTR_OFFSETS
	.align		4
.L_48:
        /*3ba8*/ 	.byte	0x04, 0x31
        /*3baa*/ 	.short	(.L_50 - .L_49)


	//   ....[0]....
.L_49:
        /*3bac*/ 	.word	0x00004890


	//   ....[1]....
        /*3bb0*/ 	.word	0x000048a0


	//   ....[2]....
        /*3bb4*/ 	.word	0x000086a0


	//   ....[3]....
        /*3bb8*/ 	.word	0x00015ed0


	//   ....[4]....
        /*3bbc*/ 	.word	0x00015f20


	//----- nvinfo : EIATTR_COOP_GROUP_MASK_REGIDS
	.align		4
.L_50:
        /*3bc0*/ 	.byte	0x04, 0x29
        /*3bc2*/ 	.short	(.L_52 - .L_51)


	//   ....[0]....
.L_51:
        /*3bc4*/ 	.word	0xffffffff


	//   ....[1]....
        /*3bc8*/ 	.word	0xffffffff


	//   ....[2]....
        /*3bcc*/ 	.word	0xffffffff


	//   ....[3]....
        /*3bd0*/ 	.word	0xffffffff


	//----- nvinfo : EIATTR_COOP_GROUP_INSTR_OFFSETS
	.align		4
.L_52:
        /*3bd4*/ 	.byte	0x04, 0x28
        /*3bd6*/ 	.short	(.L_54 - .L_53)


	//   ....[0]....
.L_53:
        /*3bd8*/ 	.word	0x00000080


	//   ....[1]....
        /*3bdc*/ 	.word	0x00000340


	//   ....[2]....
        /*3be0*/ 	.word	0x00015d60


	//   ....[3]....
        /*3be4*/ 	.word	0x00015fd0


	//----- nvinfo : EIATTR_VRC_CTA_INIT_COUNT
	.align		4
.L_54:
        /*3be8*/ 	.byte	0x02, 0x4a
        /*3bea*/ 	.byte	0x80
	.zero		1


	//----- nvinfo : EIATTR_MBARRIER_INSTR_OFFSETS
	.align		4
        /*3bec*/ 	.byte	0x04, 0x39
        /*3bee*/ 	.short	(.L_56 - .L_55)


	//   ....[0]....
.L_55:
        /*3bf0*/ 	.word	0x00004a60
        /*3bf4*/ 	.word	0x000000ff
        /*3bf8*/ 	.word	0x00000000
        /*3bfc*/ 	.short	0x0100
        /*3bfe*/ 	.byte	0x0c
	.zero		1


	//   ....[1]....
        /*3c00*/ 	.word	0x000086e0
        /*3c04*/ 	.word	0x000000ff
        /*3c08*/ 	.word	0x00010008
        /*3c0c*/ 	.short	0x0100
        /*3c0e*/ 	.byte	0x0a
	.zero		1


	//   ....[2]....
        /*3c10*/ 	.word	0x0000e270
        /*3c14*/ 	.word	0x000000ff
        /*3c18*/ 	.word	0x00000000
        /*3c1c*/ 	.short	0x010a
        /*3c1e*/ 	.byte	0x0c
	.zero		1


	//   ....[3]....
        /*3c20*/ 	.word	0x00014c90
        /*3c24*/ 	.word	0x000000ff
        /*3c28*/ 	.word	0x00000000
        /*3c2c*/ 	.short	0x010a
        /*3c2e*/ 	.byte	0x0c
	.zero		1


	//   ....[4]....
        /*3c30*/ 	.word	0x00014d20
        /*3c34*/ 	.word	0x000000ff
        /*3c38*/ 	.word	0x00010000
        /*3c3c*/ 	.short	0x0108
        /*3c3e*/ 	.byte	0x0a
	.zero		1


	//   ....[5]....
        /*3c40*/ 	.word	0x00014dc0
        /*3c44*/ 	.word	0x000000ff
        /*3c48*/ 	.word	0x00010008
        /*3c4c*/ 	.short	0x0108
        /*3c4e*/ 	.byte	0x0a
	.zero		1


	//   ....[6]....
        /*3c50*/ 	.word	0x00016010
        /*3c54*/ 	.word	0x000000ff
        /*3c58*/ 	.word	0x00000000
        /*3c5c*/ 	.short	0x010a
        /*3c5e*/ 	.byte	0x0c
	.zero		1


	//   ....[7]....
        /*3c60*/ 	.word	0x00016050
        /*3c64*/ 	.word	0x000000ff
        /*3c68*/ 	.word	0x00000000
        /*3c6c*/ 	.short	0x010a
        /*3c6e*/ 	.byte	0x0c
	.zero		1


	//----- nvinfo : EIATTR_NUM_MBARRIERS
	.align		4
.L_56:
        /*3c70*/ 	.byte	0x03, 0x38
        /*3c72*/ 	.short	0x0002


	//----- nvinfo : EIATTR_EXIT_INSTR_OFFSETS
	.align		4
        /*3c74*/ 	.byte	0x04, 0x1c
        /*3c76*/ 	.short	(.L_58 - .L_57)


	//   ....[0]....
.L_57:
        /*3c78*/ 	.word	0x00015fe0


	//----- nvinfo : EIATTR_REQNTID
	.align		4
.L_58:
        /*3c7c*/ 	.byte	0x04, 0x10
        /*3c7e*/ 	.short	(.L_60 - .L_59)
.L_59:
        /*3c80*/ 	.word	0x00000080
        /*3c84*/ 	.word	0x00000001
        /*3c88*/ 	.word	0x00000001


	//----- nvinfo : EIATTR_CRS_STACK_SIZE
	.align		4
.L_60:
        /*3c8c*/ 	.byte	0x04, 0x1e
        /*3c8e*/ 	.short	(.L_62 - .L_61)
.L_61:
        /*3c90*/ 	.word	0x00000000


	//----- nvinfo : EIATTR_CBANK_PARAM_SIZE
	.align		4
.L_62:
        /*3c94*/ 	.byte	0x03, 0x19
        /*3c96*/ 	.short	0x0050


	//----- nvinfo : EIATTR_PARAM_CBANK
	.align		4
        /*3c98*/ 	.byte	0x04, 0x0a
        /*3c9a*/ 	.short	(.L_64 - .L_63)
	.align		4
.L_63:
        /*3c9c*/ 	.word	index@(.nv.constant0.matmul_kernel)
        /*3ca0*/ 	.short	0x0380
        /*3ca2*/ 	.short	0x0050


	//----- nvinfo : EIATTR_SW_WAR
	.align		4
.L_64:
        /*3ca4*/ 	.byte	0x04, 0x36
        /*3ca6*/ 	.short	(.L_66 - .L_65)
.L_65:
        /*3ca8*/ 	.word	0x00000008
.L_66:


//--------------------- .nv.compat                --------------------------
	.section	.nv.compat,"",@"SHT_CUDA_COMPAT_INFO"
	.align	4
        /*0000*/ 	.byte	0x02, 0x02, 0x02, 0x00, 0x02, 0x05, 0x05, 0x00, 0x02, 0x03, 0x00, 0x00, 0x02, 0x06, 0x01, 0x00


//--------------------- .nv.callgraph             --------------------------
	.section	.nv.callgraph,"",@"SHT_CUDA_CALLGRAPH"
	.align	4
	.sectionentsize	8
	.align		4
        /*0000*/ 	.word	0x00000000
	.align		4
        /*0004*/ 	.word	0xffffffff
	.align		4
        /*0008*/ 	.word	0x00000000
	.align		4
        /*000c*/ 	.word	0xfffffffe
	.align		4
        /*0010*/ 	.word	0x00000000
	.align		4
        /*0014*/ 	.word	0xfffffffd
	.align		4
        /*0018*/ 	.word	0x00000000
	.align		4
        /*001c*/ 	.word	0xfffffffc


//--------------------- .text.matmul_kernel       --------------------------
	.section	.text.matmul_kernel,"ax",@progbits
	.align	128
        .global         matmul_kernel
        .type           matmul_kernel,@function
        .size           matmul_kernel,(.L_x_20 - matmul_kernel)
        .other          matmul_kernel,@"STO_CUDA_ENTRY STV_DEFAULT"
matmul_kernel:
.text.matmul_kernel:
[----:B------:R-:W0:Y:S01]  /*0000*/  LDC R1, c[0x0][0x37c] ;  /* 0x0000df00ff017b82 */ /* 0x000e220000000800 */
[----:B------:R-:W1:Y:S01]  /*0010*/  S2R R0, SR_TID.X ;  /* 0x0000000000007919 */ /* 0x000e620000002100 */
[----:B0-----:R-:W-:Y:S01]  /*0020*/  VIADD R1, R1, 0xfffff470 ;  /* 0xfffff47001017836 */ /* 0x001fe20000000000 */
[----:B------:R-:W0:Y:S01]  /*0030*/  LDCU.64 UR22, c[0x0][0x358] ;  /* 0x00006b00ff1677ac */ /* 0x000e220008000a00 */
[----:B-1----:R-:W-:-:S13]  /*0040*/  ISETP.GE.U32.AND P0, PT, R0, 0x20, PT ;  /* 0x000000200000780c */ /* 0x002fda0003f06070 */
[----:B------:R-:W-:Y:S02]  /*0050*/  VOTEU.ANY UP0, P0 ;  /* 0x0000000000ff7886 */ /* 0x000fe40000000100 */
[----:B------:R-:W-:Y:S05]  /*0060*/  BRA.U UP0, `(.L_x_0) ;  /* 0x0000000100b87547 */ /* 0x000fea000b800000 */
[----:B------:R-:W1:Y:S01]  /*0070*/  S2UR UR6, SR_CgaCtaId ;  /* 0x00000000000679c3 */ /* 0x000e620000008800 */
[----:B------:R-:W-:Y:S01]  /*0080*/  NOP ;  /* 0x0000000000007918 */ /* 0x000fe20000000000 */
[----:B------:R-:W-:Y:S02]  /*0090*/  UMOV UR4, 0x40 ;  /* 0x0000004000047882 */ /* 0x000fe40000000000 */
[----:B-1----:R-:W-:-:S09]  /*00a0*/  ULEA UR4, UR6, UR4, 0x18 ;  /* 0x0000000406047291 */ /* 0x002fd2000f8ec0ff */
[----:B------:R-:W1:Y:S01]  /*00b0*/  LDS.U8 R0, [UR4] ;  /* 0x00000004ff007984 */ /* 0x000e620008000000 */
[----:B------:R-:W-:Y:S02]  /*00c0*/  UMOV UR4, 0x400 ;  /* 0x0000040000047882 */ /* 0x000fe40000000000 */
[----:B------:R-:W-:Y:S01]  /*00d0*/  ULEA UR4, UR6, UR4, 0x18 ;  /* 0x0000000406047291 */ /* 0x000fe2000f8ec0ff */
[----:B-1----:R-:W-:-:S13]  /*00e0*/  ISETP.NE.AND P0, PT, R0, RZ, PT ;  /* 0x000000ff0000720c */ /* 0x002fda0003f05270 */
[----:B------:R-:W-:Y:S05]  /*00f0*/  @P0 BRA `(.L_x_1) ;  /* 0x00000000007c0947 */ /* 0x000fea0003800000 */
[----:B------:R-:W-:-:S13]  /*0100*/  ELECT P0, URZ, PT ;  /* 0x0000000000ff782f */ /* 0x000fda0003800000 */
[----:B------:R-:W-:Y:S05]  /*0110*/  @!P0 BRA `(.L_x_2) ;  /* 0x0000000000848947 */ /* 0x000fea0003800000 */
[----:B------:R-:W-:Y:S01]  /*0120*/  UMOV UR5, 0x2 ;  /* 0x0000000200057882 */ /* 0x000fe20000000000 */
[----:B------:R-:W-:Y:S02]  /*0130*/  IMAD.MOV.U32 R4, RZ, RZ, 0x1 ;  /* 0x00000001ff047424 */ /* 0x000fe400078e00ff */
[----:B------:R-:W-:Y:S02]  /*0140*/  IMAD.MOV.U32 R5, RZ, RZ, 0x3 ;  /* 0x00000003ff057424 */ /* 0x000fe400078e00ff */
[----:B------:R-:W-:Y:S04]  /*0150*/  DEPBAR.LE SB1, 0x36 ;  /* 0x00009d800000791a */ /* 0x000fe80000000000 */
[----:B------:R-:W1:Y:S02]  /*0160*/  UTCATOMSWS.FIND_AND_SET.ALIGN UP1, UR5, UR5 ;  /* 0x00000005000575e3 */ /* 0x000e640008020800 */
[----:B-1----:R-:W-:-:S04]  /*0170*/  PLOP3.LUT P0, PT, PT, PT, UP1, 0x80, 0x8 ;  /* 0x000000000008781c */ /* 0x002fc80003f0f018 */
[----:B------:R-:W-:-:S04]  /*0180*/  SEL R0, RZ, 0xffffffff, !P0 ;  /* 0xffffffffff007807 */ /* 0x000fc80004000000 */
[----:B------:R-:W-:Y:S01]  /*0190*/  ISETP.NE.AND P0, PT, R0, RZ, PT ;  /* 0x000000ff0000720c */ /* 0x000fe20003f05270 */
[----:B------:R-:W-:-:S12]  /*01a0*/  IMAD.U32 R0, RZ, RZ, UR5 ;  /* 0x00000005ff007e24 */ /* 0x000fd8000f8e00ff */
[----:B------:R-:W-:Y:S05]  /*01b0*/  @P0 BRA `(.L_x_3) ;  /* 0x0000000000240947 */ /* 0x000fea0003800000 */
.L_x_4:
[----:B------:R-:W-:Y:S05]  /*01c0*/  NANOSLEEP 0x64 ;  /* 0x000000640000795d */ /* 0x000fea0003800000 */
[----:B------:R-:W-:-:S05]  /*01d0*/  UMOV UR5, 0x2 ;  /* 0x0000000200057882 */ /* 0x000fca0000000000 */
[----:B------:R-:W-:Y:S04]  /*01e0*/  DEPBAR.LE SB1, 0x36 ;  /* 0x00009d800000791a */ /* 0x000fe80000000000 */
[----:B------:R-:W1:Y:S02]  /*01f0*/  UTCATOMSWS.FIND_AND_SET.ALIGN UP1, UR5, UR5 ;  /* 0x00000005000575e3 */ /* 0x000e640008020800 */
[----:B-1----:R-:W-:-:S04]  /*0200*/  PLOP3.LUT P0, PT, PT, PT, UP1, 0x80, 0x8 ;  /* 0x000000000008781c */ /* 0x002fc80003f0f018 */
[----:B------:R-:W-:-:S04]  /*0210*/  SEL R0, RZ, 0xffffffff, !P0 ;  /* 0xffffffffff007807 */ /* 0x000fc80004000000 */
[----:B------:R-:W-:Y:S01]  /*0220*/  ISETP.NE.AND P0, PT, R0, RZ, PT ;  /* 0x000000ff0000720c */ /* 0x000fe20003f05270 */
[----:B------:R-:W-:-:S12]  /*0230*/  IMAD.U32 R0, RZ, RZ, UR5 ;  /* 0x00000005ff007e24 */ /* 0x000fd8000f8e00ff */
[----:B------:R-:W-:Y:S05]  /*0240*/  @!P0 BRA `(.L_x_4) ;  /* 0xfffffffc00dc8947 */ /* 0x000fea000383ffff */
.L_x_3:
[C---:B------:R-:W-:Y:S01]  /*0250*/  VIADD R3, R0.reuse, 0x10 ;  /* 0x0000001000037836 */ /* 0x040fe20000000000 */
[----:B------:R-:W-:Y:S01]  /*0260*/  UMOV UR5, 0x50 ;  /* 0x0000005000057882 */ /* 0x000fe20000000000 */
[----:B------:R-:W-:Y:S01]  /*0270*/  SHF.L.U32 R2, R5, R0, RZ ;  /* 0x0000000005027219 */ /* 0x000fe200000006ff */
[----:B------:R-:W-:Y:S01]  /*0280*/  ULEA UR5, UR6, UR5, 0x18 ;  /* 0x0000000506057291 */ /* 0x000fe2000f8ec0ff */
[----:B------:R-:W-:Y:S01]  /*0290*/  IMAD.SHL.U32 R0, R0, 0x20, RZ ;  /* 0x0000002000007824 */ /* 0x000fe200078e00ff */
[----:B------:R-:W-:-:S04]  /*02a0*/  SHF.L.U32 R3, R4, R3, RZ ;  /* 0x0000000304037219 */ /* 0x000fc800000006ff */
[----:B------:R-:W-:-:S05]  /*02b0*/  LOP3.LUT R2, R3, R2, RZ, 0xfc, !PT ;  /* 0x0000000203027212 */ /* 0x000fca00078efcff */
[----:B------:R1:W-:Y:S04]  /*02c0*/  ATOMS.OR RZ, [UR5], R2 ;  /* 0x00000002ffff798c */ /* 0x0003e8000b000005 */
[----:B------:R1:W-:Y:S01]  /*02d0*/  STS [UR4], R0 ;  /* 0x00000000ff007988 */ /* 0x0003e20008000804 */
[----:B------:R-:W-:Y:S05]  /*02e0*/  BRA `(.L_x_2) ;  /* 0x0000000000107947 */ /* 0x000fea0003800000 */
.L_x_1:
[----:B------:R-:W-:Y:S01]  /*02f0*/  IMAD.MOV.U32 R0, RZ, RZ, -0x1 ;  /* 0xffffffffff007424 */ /* 0x000fe200078e00ff */
[----:B------:R-:W-:-:S04]  /*0300*/  MOV R2, 0x330 ;  /* 0x0000033000027802 */ /* 0x000fc80000000f00 */
[----:B------:R1:W-:Y:S03]  /*0310*/  STS [UR4], R0 ;  /* 0x00000000ff007988 */ /* 0x0003e60008000804 */
[----:B01----:R-:W-:Y:S05]  /*0320*/  CALL.REL.NOINC `($__internal_1_$__cuda_sm10x_tcgen05_guardrail_trap_phase_invalid_during_alloc) ;  /* 0x0000015c00607944 */ /* 0x003fea0003c00000 */
.L_x_2:
[----:B------:R-:W-:Y:S05]  /*0330*/  WARPSYNC.ALL ;  /* 0x0000000000007948 */ /* 0x000fea0003800000 */
[----:B------:R-:W-:Y:S01]  /*0340*/  NOP ;  /* 0x0000000000007918 */ /* 0x000fe20000000000 */
.L_x_0:
[----:B------:R-:W2:Y:S01]  /*0350*/  LDC.64 R24, c[0x0][0x398] ;  /* 0x0000e600ff187b82 */ /* 0x000ea20000000a00 */
[----:B------:R-:W3:Y:S01]  /*0360*/  S2R R5, SR_CTAID.X ;  /* 0x0000000000057919 */ /* 0x000ee20000002500 */
[----:B------:R-:W-:Y:S01]  /*0370*/  UMOV UR10, 0x400 ;  /* 0x00000400000a7882 */ /* 0x000fe20000000000 */
[----:B------:R-:W4:Y:S05]  /*0380*/  S2R R14, SR_TID.X ;  /* 0x00000000000e7919 */ /* 0x000f2a0000002100 */
[----:B------:R-:W5:Y:S08]  /*0390*/  S2UR UR4, SR_CgaCtaId ;  /* 0x00000000000479c3 */ /* 0x000f700000008800 */
[----:B------:R-:W-:Y:S06]  /*03a0*/  BAR.SYNC.DEFER_BLOCKING 0x0 ;  /* 0x0000000000007b1d */ /* 0x000fec0000010000 */
[----:B------:R-:W-:Y:S01]  /*03b0*/  UMOV UR7, 0x1 ;  /* 0x0000000100077882 */ /* 0x000fe20000000000 */
[----:B------:R-:W1:Y:S02]  /*03c0*/  LDCU.128 UR24, c[0x0][0x380] ;  /* 0x00007000ff1877ac */ /* 0x000e640008000c00 */
[----:B-12---:R-:W-:Y:S01]  /*03d0*/  VIADD R0, R25, 0x3f ;  /* 0x0000003f19007836 */ /* 0x006fe20000000000 */
[----:B------:R-:W-:-:S04]  /*03e0*/  IABS R46, R25 ;  /* 0x00000019002e7213 */ /* 0x000fc80000000000 */
[----:B------:R-:W-:Y:S01]  /*03f0*/  SHF.R.S32.HI R3, RZ, 0x1f, R0 ;  /* 0x0000001fff037819 */ /* 0x000fe20000011400 */
[----:B-----5:R-:W-:-:S03]  /*0400*/  ULEA UR10, UR4, UR10, 0x18 ;  /* 0x0000000a040a7291 */ /* 0x020fc6000f8ec0ff */
[----:B------:R-:W-:Y:S02]  /*0410*/  LEA.HI R3, R3, R0, RZ, 0x6 ;  /* 0x0000000003037211 */ /* 0x000fe400078f30ff */
[----:B---3--:R-:W-:Y:S02]  /*0420*/  IABS R8, R5 ;  /* 0x0000000500087213 */ /* 0x008fe40000000000 */
[----:B------:R-:W-:Y:S02]  /*0430*/  SHF.R.S32.HI R3, RZ, 0x6, R3 ;  /* 0x00000006ff037819 */ /* 0x000fe40000011403 */
[----:B----4-:R-:W-:-:S03]  /*0440*/  LOP3.LUT R11, R14, 0x3f, RZ, 0xc0, !PT ;  /* 0x0000003f0e0b7812 */ /* 0x010fc600078ec0ff */
[----:B------:R-:W-:-:S05]  /*0450*/  IMAD.SHL.U32 R4, R3, 0x4, RZ ;  /* 0x0000000403047824 */ /* 0x000fca00078e00ff */
[-C--:B------:R-:W-:Y:S02]  /*0460*/  IABS R7, R4.reuse ;  /* 0x0000000400077213 */ /* 0x080fe40000000000 */
[----:B------:R-:W-:Y:S02]  /*0470*/  IABS R10, R4 ;  /* 0x00000004000a7213 */ /* 0x000fe40000000000 */
[----:B------:R-:W1:Y:S08]  /*0480*/  I2F.RP R0, R7 ;  /* 0x0000000700007306 */ /* 0x000e700000209400 */
[----:B-1----:R-:W1:Y:S02]  /*0490*/  MUFU.RCP R0, R0 ;  /* 0x0000000000007308 */ /* 0x002e640000001000 */
[----:B-1----:R-:W-:-:S02]  /*04a0*/  VIADD R2, R0, 0xffffffe ;  /* 0x0ffffffe00027836 */ /* 0x002fc40000000000 */
[----:B------:R-:W-:-:S04]  /*04b0*/  IMAD.MOV R0, RZ, RZ, -R10 ;  /* 0x000000ffff007224 */ /* 0x000fc800078e0a0a */
[----:B------:R1:W2:Y:S02]  /*04c0*/  F2I.FTZ.U32.TRUNC.NTZ R3, R2 ;  /* 0x0000000200037305 */ /* 0x0002a4000021f000 */
[----:B-1----:R-:W-:Y:S02]  /*04d0*/  IMAD.MOV.U32 R2, RZ, RZ, RZ ;  /* 0x000000ffff027224 */ /* 0x002fe400078e00ff */
[----:B--2---:R-:W-:-:S04]  /*04e0*/  IMAD.MOV R6, RZ, RZ, -R3 ;  /* 0x000000ffff067224 */ /* 0x004fc800078e0a03 */
[----:B------:R-:W-:Y:S02]  /*04f0*/  IMAD R9, R6, R7, RZ ;  /* 0x0000000706097224 */ /* 0x000fe400078e02ff */
[----:B------:R-:W-:Y:S02]  /*0500*/  IMAD.MOV.U32 R6, RZ, RZ, R8 ;  /* 0x000000ffff067224 */ /* 0x000fe400078e0008 */
[----:B------:R-:W-:-:S06]  /*0510*/  IMAD.HI.U32 R3, R3, R9, R2 ;  /* 0x0000000903037227 */ /* 0x000fcc00078e0002 */
[----:B------:R-:W-:-:S04]  /*0520*/  IMAD.HI.U32 R3, R3, R6, RZ ;  /* 0x0000000603037227 */ /* 0x000fc800078e00ff */
[----:B------:R-:W-:-:S05]  /*0530*/  IMAD R0, R3, R0, R6 ;  /* 0x0000000003007224 */ /* 0x000fca00078e0206 */
[----:B------:R-:W-:-:S13]  /*0540*/  ISETP.GT.U32.AND P1, PT, R7, R0, PT ;  /* 0x000000000700720c */ /* 0x000fda0003f24070 */
[----:B------:R-:W-:Y:S02]  /*0550*/  @!P1 IMAD.IADD R0, R0, 0x1, -R7 ;  /* 0x0000000100009824 */ /* 0x000fe400078e0a07 */
[----:B------:R-:W-:Y:S01]  /*0560*/  @!P1 VIADD R3, R3, 0x1 ;  /* 0x0000000103039836 */ /* 0x000fe20000000000 */
[----:B------:R-:W-:Y:S02]  /*0570*/  ISETP.NE.AND P1, PT, R4, RZ, PT ;  /* 0x000000ff0400720c */ /* 0x000fe40003f25270 */
[----:B------:R-:W-:Y:S02]  /*0580*/  ISETP.GE.U32.AND P0, PT, R0, R7, PT ;  /* 0x000000070000720c */ /* 0x000fe40003f06070 */
[----:B------:R-:W-:-:S04]  /*0590*/  LOP3.LUT R0, R5, R4, RZ, 0x3c, !PT ;  /* 0x0000000405007212 */ /* 0x000fc800078e3cff */
[----:B------:R-:W-:Y:S01]  /*05a0*/  ISETP.GE.AND P2, PT, R0, RZ, PT ;  /* 0x000000ff0000720c */ /* 0x000fe20003f46270 */
[----:B------:R-:W-:-:S06]  /*05b0*/  VIADD R0, R24, 0x3f ;  /* 0x0000003f18007836 */ /* 0x000fcc0000000000 */
[----:B------:R-:W-:-:S04]  /*05c0*/  @P0 VIADD R3, R3, 0x1 ;  /* 0x0000000103030836 */ /* 0x000fc80000000000 */
[----:B------:R-:W-:Y:S01]  /*05d0*/  IMAD.MOV.U32 R2, RZ, RZ, R3 ;  /* 0x000000ffff027224 */ /* 0x000fe200078e0003 */
[----:B------:R-:W-:-:S03]  /*05e0*/  SHF.R.S32.HI R3, RZ, 0x1f, R0 ;  /* 0x0000001fff037819 */ /* 0x000fc60000011400 */
[----:B------:R-:W-:Y:S01]  /*05f0*/  @!P2 IMAD.MOV R2, RZ, RZ, -R2 ;  /* 0x000000ffff02a224 */ /* 0x000fe200078e0a02 */
[----:B------:R-:W-:Y:S02]  /*0600*/  @!P1 LOP3.LUT R2, RZ, R4, RZ, 0x33, !PT ;  /* 0x00000004ff029212 */ /* 0x000fe400078e33ff */
[----:B------:R-:W-:-:S03]  /*0610*/  LEA.HI R3, R3, R0, RZ, 0x6 ;  /* 0x0000000003037211 */ /* 0x000fc600078f30ff */
[----:B------:R-:W-:Y:S02]  /*0620*/  IMAD.SHL.U32 R8, R2, 0x4, RZ ;  /* 0x0000000402087824 */ /* 0x000fe400078e00ff */
[----:B------:R-:W-:-:S03]  /*0630*/  IMAD.MOV R2, RZ, RZ, -R2 ;  /* 0x000000ffff027224 */ /* 0x000fc600078e0a02 */
[----:B------:R-:W-:Y:S01]  /*0640*/  LEA.HI.SX32 R3, R3, -R8, 0x1a ;  /* 0x8000000803037211 */ /* 0x000fe200078fd2ff */
[----:B------:R-:W-:Y:S02]  /*0650*/  IMAD R10, R4, R2, R5 ;  /* 0x00000002040a7224 */ /* 0x000fe400078e0205 */
[----:B------:R-:W-:Y:S01]  /*0660*/  IMAD.MOV.U32 R2, RZ, RZ, RZ ;  /* 0x000000ffff027224 */ /* 0x000fe200078e00ff */
[----:B------:R-:W-:-:S04]  /*0670*/  VIMNMX R9, PT, PT, R3, 0x4, PT ;  /* 0x0000000403097848 */ /* 0x000fc80003fe0100 */
[-C--:B------:R-:W-:Y:S02]  /*0680*/  IABS R6, R9.reuse ;  /* 0x0000000900067213 */ /* 0x080fe40000000000 */
[----:B------:R-:W-:Y:S02]  /*0690*/  IABS R4, R9 ;  /* 0x0000000900047213 */ /* 0x000fe40000000000 */
[----:B------:R-:W1:Y:S08]  /*06a0*/  I2F.RP R0, R6 ;  /* 0x0000000600007306 */ /* 0x000e700000209400 */
[----:B-1----:R-:W1:Y:S02]  /*06b0*/  MUFU.RCP R0, R0 ;  /* 0x0000000000007308 */ /* 0x002e640000001000 */
[----:B-1----:R-:W-:Y:S01]  /*06c0*/  VIADD R3, R0, 0xffffffe ;  /* 0x0ffffffe00037836 */ /* 0x002fe20000000000 */
[----:B------:R-:W-:-:S05]  /*06d0*/  IABS R0, R24 ;  /* 0x0000001800007213 */ /* 0x000fca0000000000 */
[----:B------:R-:W1:Y:S02]  /*06e0*/  F2I.FTZ.U32.TRUNC.NTZ R3, R3 ;  /* 0x0000000300037305 */ /* 0x000e64000021f000 */
[----:B-1----:R-:W-:-:S04]  /*06f0*/  IMAD.MOV R7, RZ, RZ, -R3 ;  /* 0x000000ffff077224 */ /* 0x002fc800078e0a03 */
[----:B------:R-:W-:Y:S01]  /*0700*/  IMAD.MOV.U32 R5, RZ, RZ, R7 ;  /* 0x000000ffff057224 */ /* 0x000fe200078e0007 */
[----:B------:R-:W-:-:S03]  /*0710*/  IABS R7, R10 ;  /* 0x0000000a00077213 */ /* 0x000fc60000000000 */
[----:B------:R-:W-:-:S04]  /*0720*/  IMAD R5, R5, R6, RZ ;  /* 0x0000000605057224 */ /* 0x000fc800078e02ff */
[----:B------:R-:W-:Y:S02]  /*0730*/  IMAD.HI.U32 R2, R3, R5, R2 ;  /* 0x0000000503027227 */ /* 0x000fe400078e0002 */
[----:B------:R-:W1:Y:S02]  /*0740*/  I2F.RP R5, R46 ;  /* 0x0000002e00057306 */ /* 0x000e640000209400 */
[----:B------:R-:W-:Y:S02]  /*0750*/  IMAD.MOV R3, RZ, RZ, -R4 ;  /* 0x000000ffff037224 */ /* 0x000fe400078e0a04 */
[----:B------:R-:W-:-:S04]  /*0760*/  IMAD.HI.U32 R2, R2, R7, RZ ;  /* 0x0000000702027227 */ /* 0x000fc800078e00ff */
[----:B------:R-:W-:Y:S01]  /*0770*/  IMAD R3, R2, R3, R7 ;  /* 0x0000000302037224 */ /* 0x000fe200078e0207 */
[----:B------:R-:W2:Y:S04]  /*0780*/  I2F.RP R4, R0 ;  /* 0x0000000000047306 */ /* 0x000ea80000209400 */
[----:B------:R-:W-:-:S04]  /*0790*/  ISETP.GT.U32.AND P1, PT, R6, R3, PT ;  /* 0x000000030600720c */ /* 0x000fc80003f24070 */
[----:B-1----:R-:W1:Y:S08]  /*07a0*/  MUFU.RCP R5, R5 ;  /* 0x0000000500057308 */ /* 0x002e700000001000 */
[----:B--2---:R-:W2:Y:S01]  /*07b0*/  MUFU.RCP R4, R4 ;  /* 0x0000000400047308 */ /* 0x004ea20000001000 */
[----:B------:R-:W-:Y:S02]  /*07c0*/  @!P1 IMAD.IADD R3, R3, 0x1, -R6 ;  /* 0x0000000103039824 */ /* 0x000fe400078e0a06 */
[----:B------:R-:W-:Y:S01]  /*07d0*/  @!P1 VIADD R2, R2, 0x1 ;  /* 0x0000000102029836 */ /* 0x000fe20000000000 */
[----:B------:R-:W-:-:S02]  /*07e0*/  ISETP.NE.AND P1, PT, R9, RZ, PT ;  /* 0x000000ff0900720c */ /* 0x000fc40003f25270 */
[----:B------:R-:W-:Y:S02]  /*07f0*/  ISETP.GE.U32.AND P0, PT, R3, R6, PT ;  /* 0x000000060300720c */ /* 0x000fe40003f06070 */
[----:B------:R-:W-:Y:S01]  /*0800*/  LOP3.LUT R3, R10, R9, RZ, 0x3c, !PT ;  /* 0x000000090a037212 */ /* 0x000fe200078e3cff */
[----:B-1----:R-:W-:Y:S01]  /*0810*/  VIADD R5, R5, 0xffffffe ;  /* 0x0ffffffe05057836 */ /* 0x002fe20000000000 */
[----:B------:R-:W1:Y:S01]  /*0820*/  LDS R6, [UR10] ;  /* 0x0000000aff067984 */ /* 0x000e620008000800 */
[----:B------:R-:W-:Y:S01]  /*0830*/  BAR.SYNC.DEFER_BLOCKING 0x0 ;  /* 0x0000000000007b1d */ /* 0x000fe20000010000 */
[----:B------:R-:W-:Y:S01]  /*0840*/  ISETP.GE.AND P2, PT, R3, RZ, PT ;  /* 0x000000ff0300720c */ /* 0x000fe20003f46270 */
[----:B--2---:R-:W-:-:S06]  /*0850*/  VIADD R3, R4, 0xffffffe ;  /* 0x0ffffffe04037836 */ /* 0x004fcc0000000000 */
[----:B------:R-:W-:Y:S01]  /*0860*/  @P0 VIADD R2, R2, 0x1 ;  /* 0x0000000102020836 */ /* 0x000fe20000000000 */
[----:B------:R-:W-:Y:S03]  /*0870*/  F2I.FTZ.U32.TRUNC.NTZ R5, R5 ;  /* 0x0000000500057305 */ /* 0x000fe6000021f000 */
[----:B------:R-:W-:-:S04]  /*0880*/  IMAD.MOV.U32 R53, RZ, RZ, R2 ;  /* 0x000000ffff357224 */ /* 0x000fc800078e0002 */
[----:B------:R-:W-:Y:S01]  /*0890*/  @!P2 IMAD.MOV R53, RZ, RZ, -R53 ;  /* 0x000000ffff35a224 */ /* 0x000fe200078e0a35 */
[----:B------:R-:W-:Y:S01]  /*08a0*/  @!P1 LOP3.LUT R53, RZ, R9, RZ, 0x33, !PT ;  /* 0x00000009ff359212 */ /* 0x000fe200078e33ff */
[----:B------:R-:W2:Y:S04]  /*08b0*/  F2I.FTZ.U32.TRUNC.NTZ R3, R3 ;  /* 0x0000000300037305 */ /* 0x000ea8000021f000 */
[----:B------:R-:W-:Y:S02]  /*08c0*/  IMAD.MOV R2, RZ, RZ, -R53 ;  /* 0x000000ffff027224 */ /* 0x000fe400078e0a35 */
[----:B------:R-:W-:Y:S02]  /*08d0*/  IMAD.SHL.U32 R53, R53, 0x40, RZ ;  /* 0x0000004035357824 */ /* 0x000fe400078e00ff */
[----:B------:R-:W-:-:S02]  /*08e0*/  IMAD R2, R9, R2, R10 ;  /* 0x0000000209027224 */ /* 0x000fc400078e020a */
[C---:B------:R-:W-:Y:S02]  /*08f0*/  VIADD R12, R53.reuse, 0x3f ;  /* 0x0000003f350c7836 */ /* 0x040fe40000000000 */
[----:B------:R-:W-:Y:S01]  /*0900*/  IMAD.IADD R2, R8, 0x1, R2 ;  /* 0x0000000108027824 */ /* 0x000fe200078e0202 */
[----:B------:R-:W-:Y:S01]  /*0910*/  SHF.R.U32.HI R8, RZ, 0x5, R14 ;  /* 0x00000005ff087819 */ /* 0x000fe2000001160e */
[----:B------:R-:W-:Y:S01]  /*0920*/  VIADD R10, R53, 0x2 ;  /* 0x00000002350a7836 */ /* 0x000fe20000000000 */
[----:B------:R-:W-:Y:S01]  /*0930*/  ISETP.GE.AND P5, PT, R12, RZ, PT ;  /* 0x000000ff0c00720c */ /* 0x000fe20003fa6270 */
[----:B--2---:R-:W-:Y:S02]  /*0940*/  IMAD.MOV R7, RZ, RZ, -R3 ;  /* 0x000000ffff077224 */ /* 0x004fe400078e0a03 */
[----:B------:R-:W-:Y:S01]  /*0950*/  IMAD R13, R2, 0x40, R11 ;  /* 0x00000040020d7824 */ /* 0x000fe200078e020b */
[----:B------:R-:W-:Y:S01]  /*0960*/  IABS R11, R12 ;  /* 0x0000000c000b7213 */ /* 0x000fe20000000000 */
[----:B------:R-:W-:Y:S01]  /*0970*/  IMAD R7, R7, R0, RZ ;  /* 0x0000000007077224 */ /* 0x000fe200078e02ff */
[----:B------:R-:W-:Y:S01]  /*0980*/  IABS R9, R10 ;  /* 0x0000000a00097213 */ /* 0x000fe20000000000 */
[----:B------:R-:W-:Y:S01]  /*0990*/  IMAD.MOV.U32 R2, RZ, RZ, RZ ;  /* 0x000000ffff027224 */ /* 0x000fe200078e00ff */
[----:B------:R-:W-:Y:S01]  /*09a0*/  IABS R4, R13 ;  /* 0x0000000d00047213 */ /* 0x000fe20000000000 */
[----:B------:R-:W-:Y:S01]  /*09b0*/  VIADD R12, R53, 0x5 ;  /* 0x00000005350c7836 */ /* 0x000fe20000000000 */
[----:B------:R-:W-:Y:S01]  /*09c0*/  ISETP.GE.AND P6, PT, R13, RZ, PT ;  /* 0x000000ff0d00720c */ /* 0x000fe20003fc6270 */
[----:B------:R-:W-:Y:S01]  /*09d0*/  IMAD.HI.U32 R2, R3, R7, R2 ;  /* 0x0000000703027227 */ /* 0x000fe200078e0002 */
[----:B------:R-:W-:Y:S01]  /*09e0*/  ISETP.GE.AND P4, PT, R10, RZ, PT ;  /* 0x000000ff0a00720c */ /* 0x000fe20003f86270 */
[----:B------:R2:W-:Y:S01]  /*09f0*/  STL [R1+0x58c], R13 ;  /* 0x00058c0d01007387 */ /* 0x0005e20000100800 */
[----:B-1----:R-:W-:Y:S01]  /*0a00*/  R2UR UR9, R6 ;  /* 0x00000000060972ca */ /* 0x002fe200000e0000 */
[----:B------:R-:W-:-:S02]  /*0a10*/  IMAD.MOV.U32 R7, RZ, RZ, R4 ;  /* 0x000000ffff077224 */ /* 0x000fc400078e0004 */
[----:B------:R-:W-:Y:S02]  /*0a20*/  IMAD.MOV R3, RZ, RZ, -R5 ;  /* 0x000000ffff037224 */ /* 0x000fe400078e0a05 */
[----:B------:R-:W-:-:S04]  /*0a30*/  IMAD.HI.U32 R2, R2, R7, RZ ;  /* 0x0000000702027227 */ /* 0x000fc800078e00ff */
[----:B------:R-:W-:Y:S02]  /*0a40*/  IMAD.MOV R2, RZ, RZ, -R2 ;  /* 0x000000ffff027224 */ /* 0x000fe400078e0a02 */
[----:B------:R-:W-:Y:S02]  /*0a50*/  IMAD R3, R3, R46, RZ ;  /* 0x0000002e03037224 */ /* 0x000fe400078e02ff */
[----:B------:R-:W-:Y:S02]  /*0a60*/  IMAD.MOV.U32 R4, RZ, RZ, RZ ;  /* 0x000000ffff047224 */ /* 0x000fe400078e00ff */
[----:B------:R-:W-:Y:S02]  /*0a70*/  IMAD R7, R0, R2, R7 ;  /* 0x0000000200077224 */ /* 0x000fe400078e0207 */
[----:B------:R-:W-:-:S03]  /*0a80*/  IMAD.HI.U32 R2, R5, R3, R4 ;  /* 0x0000000305027227 */ /* 0x000fc600078e0004 */
[----:B------:R-:W-:Y:S01]  /*0a90*/  ISETP.GT.U32.AND P0, PT, R0, R7, PT ;  /* 0x000000070000720c */ /* 0x000fe20003f04070 */
[----:B------:R-:W-:Y:S02]  /*0aa0*/  IMAD.SHL.U32 R4, R8, 0x200000, RZ ;  /* 0x0020000008047824 */ /* 0x000fe400078e00ff */
[----:B------:R-:W-:-:S03]  /*0ab0*/  IMAD.HI.U32 R3, R2, R11, RZ ;  /* 0x0000000b02037227 */ /* 0x000fc600078e00ff */
[----:B------:R-:W-:Y:S01]  /*0ac0*/  LOP3.LUT R4, R4, 0x600000, RZ, 0xc0, !PT ;  /* 0x0060000004047812 */ /* 0x000fe200078ec0ff */
[----:B------:R-:W-:Y:S02]  /*0ad0*/  IMAD.MOV R3, RZ, RZ, -R3 ;  /* 0x000000ffff037224 */ /* 0x000fe400078e0a03 */
[----:B------:R-:W-:Y:S01]  /*0ae0*/  VIADD R8, R53, 0x1 ;  /* 0x0000000135087836 */ /* 0x000fe20000000000 */
[----:B------:R-:W-:Y:S01]  /*0af0*/  R2UR UR11, R4 ;  /* 0x00000000040b72ca */ /* 0x000fe200000e0000 */
[----:B------:R-:W-:Y:S02]  /*0b00*/  IMAD R52, R46, R3, R11 ;  /* 0x000000032e347224 */ /* 0x000fe400078e020b */
[----:B------:R-:W-:Y:S01]  /*0b10*/  @!P0 IMAD.IADD R7, R7, 0x1, -R0 ;  /* 0x0000000107078824 */ /* 0x000fe200078e0a00 */
[----:B------:R-:W-:Y:S01]  /*0b20*/  IABS R5, R8 ;  /* 0x0000000800057213 */ /* 0x000fe20000000000 */
[----:B------:R-:W-:Y:S01]  /*0b30*/  IMAD.HI.U32 R4, R2, R9, RZ ;  /* 0x0000000902047227 */ /* 0x000fe200078e00ff */
[----:B------:R-:W-:-:S02]  /*0b40*/  ISETP.GT.U32.AND P3, PT, R46, R52, PT ;  /* 0x000000342e00720c */ /* 0x000fc40003f64070 */
[----:B------:R-:W-:Y:S01]  /*0b50*/  ISETP.GT.U32.AND P1, PT, R0, R7, PT ;  /* 0x000000070000720c */ /* 0x000fe20003f24070 */
[----:B------:R-:W-:Y:S01]  /*0b60*/  IMAD.HI.U32 R3, R2, R5, RZ ;  /* 0x0000000502037227 */ /* 0x000fe200078e00ff */
[----:B------:R-:W-:-:S03]  /*0b70*/  ISETP.GE.AND P0, PT, R8, RZ, PT ;  /* 0x000000ff0800720c */ /* 0x000fc60003f06270 */
[----:B------:R-:W-:Y:S02]  /*0b80*/  VIADD R8, R53, 0x3 ;  /* 0x0000000335087836 */ /* 0x000fe40000000000 */
[----:B------:R-:W-:Y:S02]  /*0b90*/  IMAD.MOV R3, RZ, RZ, -R3 ;  /* 0x000000ffff037224 */ /* 0x000fe400078e0a03 */
[----:B------:R-:W-:Y:S01]  /*0ba0*/  IMAD.MOV R4, RZ, RZ, -R4 ;  /* 0x000000ffff047224 */ /* 0x000fe200078e0a04 */
[----:B------:R-:W-:Y:S01]  /*0bb0*/  IABS R11, R8 ;  /* 0x00000008000b7213 */ /* 0x000fe20000000000 */
[----:B------:R-:W-:Y:S02]  /*0bc0*/  @!P3 IMAD.IADD R52, R52, 0x1, -R46 ;  /* 0x000000013434b824 */ /* 0x000fe400078e0a2e */
[C---:B------:R-:W-:Y:S02]  /*0bd0*/  IMAD R3, R46.reuse, R3, R5 ;  /* 0x000000032e037224 */ /* 0x040fe400078e0205 */
[C---:B------:R-:W-:Y:S01]  /*0be0*/  IMAD R5, R46.reuse, R4, R9 ;  /* 0x000000042e057224 */ /* 0x040fe200078e0209 */
[C---:B------:R-:W-:Y:S01]  /*0bf0*/  ISETP.GT.U32.AND P3, PT, R46.reuse, R52, PT ;  /* 0x000000342e00720c */ /* 0x040fe20003f64070 */
[----:B------:R-:W-:Y:S01]  /*0c00*/  @!P1 IMAD.IADD R7, R7, 0x1, -R0 ;  /* 0x0000000107079824 */ /* 0x000fe200078e0a00 */
[----:B------:R-:W-:Y:S01]  /*0c10*/  ISETP.GT.U32.AND P2, PT, R46, R3, PT ;  /* 0x000000032e00720c */ /* 0x000fe20003f44070 */
[----:B------:R-:W-:Y:S01]  /*0c20*/  IMAD.HI.U32 R0, R2, R11, RZ ;  /* 0x0000000b02007227 */ /* 0x000fe200078e00ff */
[----:B------:R-:W-:-:S02]  /*0c30*/  ISETP.NE.AND P1, PT, R24, RZ, PT ;  /* 0x000000ff1800720c */ /* 0x000fc40003f25270 */
[----:B------:R-:W-:Y:S01]  /*0c40*/  IABS R9, R12 ;  /* 0x0000000c00097213 */ /* 0x000fe20000000000 */
[----:B------:R-:W-:Y:S02]  /*0c50*/  IMAD.MOV R4, RZ, RZ, -R0 ;  /* 0x000000ffff047224 */ /* 0x000fe400078e0a00 */
[C---:B------:R-:W-:Y:S02]  /*0c60*/  VIADD R10, R53.reuse, 0x4 ;  /* 0x00000004350a7836 */ /* 0x040fe40000000000 */
[----:B------:R-:W-:Y:S02]  /*0c70*/  IMAD.MOV.U32 R0, RZ, RZ, R7 ;  /* 0x000000ffff007224 */ /* 0x000fe400078e0007 */
[----:B------:R-:W-:Y:S01]  /*0c80*/  @!P3 IMAD.IADD R52, R52, 0x1, -R46 ;  /* 0x000000013434b824 */ /* 0x000fe200078e0a2e */
[C---:B------:R-:W-:Y:S01]  /*0c90*/  ISETP.GT.U32.AND P3, PT, R46.reuse, R5, PT ;  /* 0x000000052e00720c */ /* 0x040fe20003f64070 */
[C---:B------:R-:W-:Y:S01]  /*0ca0*/  IMAD R11, R46.reuse, R4, R11 ;  /* 0x000000042e0b7224 */ /* 0x040fe200078e020b */
[----:B------:R-:W-:Y:S01]  /*0cb0*/  IABS R6, R10 ;  /* 0x0000000a00067213 */ /* 0x000fe20000000000 */
[----:B------:R-:W-:Y:S01]  /*0cc0*/  @!P6 IMAD.MOV R0, RZ, RZ, -R0 ;  /* 0x000000ffff00e224 */ /* 0x000fe200078e0a00 */
[----:B------:R-:W-:Y:S01]  /*0cd0*/  @!P1 LOP3.LUT R0, RZ, R24, RZ, 0x33, !PT ;  /* 0x00000018ff009212 */ /* 0x000fe200078e33ff */
[----:B------:R-:W-:Y:S01]  /*0ce0*/  VIADD R20, R53, 0x6 ;  /* 0x0000000635147836 */ /* 0x000fe20000000000 */
[----:B------:R-:W-:Y:S01]  /*0cf0*/  ISETP.GT.U32.AND P6, PT, R46, R11, PT ;  /* 0x0000000b2e00720c */ /* 0x000fe20003fc4070 */
[----:B------:R-:W-:Y:S01]  /*0d00*/  IMAD.MOV.U32 R7, RZ, RZ, R6 ;  /* 0x000000ffff077224 */ /* 0x000fe200078e0006 */
[----:B------:R-:W-:Y:S01]  /*0d10*/  ISETP.GE.AND P1, PT, R8, RZ, PT ;  /* 0x000000ff0800720c */ /* 0x000fe20003f26270 */
[----:B------:R-:W-:Y:S01]  /*0d20*/  IMAD.HI.U32 R6, R2, R9, RZ ;  /* 0x0000000902067227 */ /* 0x000fe200078e00ff */
[----:B------:R-:W-:Y:S01]  /*0d30*/  IABS R19, R20 ;  /* 0x0000001400137213 */ /* 0x000fe20000000000 */
[----:B------:R1:W-:Y:S02]  /*0d40*/  STL [R1+0x590], R0 ;  /* 0x0005900001007387 */ /* 0x0003e40000100800 */
[----:B------:R-:W-:-:S02]  /*0d50*/  @!P3 IMAD.IADD R5, R5, 0x1, -R46 ;  /* 0x000000010505b824 */ /* 0x000fc400078e0a2e */
[----:B------:R-:W-:-:S03]  /*0d60*/  IMAD.HI.U32 R4, R2, R7, RZ ;  /* 0x0000000702047227 */ /* 0x000fc600078e00ff */
[C---:B------:R-:W-:Y:S01]  /*0d70*/  ISETP.GT.U32.AND P3, PT, R46.reuse, R5, PT ;  /* 0x000000052e00720c */ /* 0x040fe20003f64070 */
[----:B------:R-:W-:Y:S02]  /*0d80*/  IMAD.MOV R4, RZ, RZ, -R4 ;  /* 0x000000ffff047224 */ /* 0x000fe400078e0a04 */
[----:B------:R-:W-:Y:S02]  /*0d90*/  @!P6 IMAD.IADD R11, R11, 0x1, -R46 ;  /* 0x000000010b0be824 */ /* 0x000fe400078e0a2e */
[C---:B------:R-:W-:Y:S02]  /*0da0*/  IMAD R7, R46.reuse, R4, R7 ;  /* 0x000000042e077224 */ /* 0x040fe400078e0207 */
[----:B------:R-:W-:Y:S01]  /*0db0*/  IMAD.MOV R6, RZ, RZ, -R6 ;  /* 0x000000ffff067224 */ /* 0x000fe200078e0a06 */
[----:B------:R-:W-:Y:S01]  /*0dc0*/  ISETP.GT.U32.AND P6, PT, R46, R11, PT ;  /* 0x0000000b2e00720c */ /* 0x000fe20003fc4070 */
[----:B------:R-:W-:Y:S02]  /*0dd0*/  VIADD R18, R53, 0x7 ;  /* 0x0000000735127836 */ /* 0x000fe40000000000 */
[----:B------:R-:W-:-:S03]  /*0de0*/  IMAD.HI.U32 R4, R2, R19, RZ ;  /* 0x0000001302047227 */ /* 0x000fc600078e00ff */
[----:B------:R-:W-:Y:S01]  /*0df0*/  IABS R21, R18 ;  /* 0x0000001200157213 */ /* 0x000fe20000000000 */
[--C-:B------:R-:W-:Y:S01]  /*0e00*/  @!P3 IMAD.IADD R5, R5, 0x1, -R46.reuse ;  /* 0x000000010505b824 */ /* 0x100fe200078e0a2e */
[C---:B------:R-:W-:Y:S01]  /*0e10*/  ISETP.GT.U32.AND P3, PT, R46.reuse, R7, PT ;  /* 0x000000072e00720c */ /* 0x040fe20003f64070 */
[----:B------:R-:W-:Y:S02]  /*0e20*/  @!P2 IMAD.IADD R3, R3, 0x1, -R46 ;  /* 0x000000010303a824 */ /* 0x000fe400078e0a2e */
[C---:B------:R-:W-:Y:S02]  /*0e30*/  IMAD R9, R46.reuse, R6, R9 ;  /* 0x000000062e097224 */ /* 0x040fe400078e0209 */
[----:B------:R-:W-:Y:S01]  /*0e40*/  IMAD.MOV R8, RZ, RZ, -R4 ;  /* 0x000000ffff087224 */ /* 0x000fe200078e0a04 */
[C---:B------:R-:W-:Y:S01]  /*0e50*/  ISETP.GT.U32.AND P2, PT, R46.reuse, R3, PT ;  /* 0x000000032e00720c */ /* 0x040fe20003f44070 */
[----:B------:R-:W-:Y:S01]  /*0e60*/  @!P6 IMAD.IADD R11, R11, 0x1, -R46 ;  /* 0x000000010b0be824 */ /* 0x000fe200078e0a2e */
[C---:B------:R-:W-:Y:S01]  /*0e70*/  ISETP.GT.U32.AND P6, PT, R46.reuse, R9, PT ;  /* 0x000000092e00720c */ /* 0x040fe20003fc4070 */
[----:B------:R-:W-:-:S02]  /*0e80*/  IMAD R19, R46, R8, R19 ;  /* 0x000000082e137224 */ /* 0x000fc400078e0213 */
[----:B------:R-:W-:-:S04]  /*0e90*/  IMAD.HI.U32 R4, R2, R21, RZ ;  /* 0x0000001502047227 */ /* 0x000fc800078e00ff */
[----:B------:R-:W-:Y:S01]  /*0ea0*/  @!P5 IMAD.MOV R52, RZ, RZ, -R52 ;  /* 0x000000ffff34d224 */ /* 0x000fe200078e0a34 */
[----:B------:R-:W-:Y:S01]  /*0eb0*/  ISETP.GE.AND P5, PT, R10, RZ, PT ;  /* 0x000000ff0a00720c */ /* 0x000fe20003fa6270 */
[----:B------:R-:W-:Y:S01]  /*0ec0*/  @!P3 IMAD.IADD R7, R7, 0x1, -R46 ;  /* 0x000000010707b824 */ /* 0x000fe200078e0a2e */
[C---:B------:R-:W-:Y:S01]  /*0ed0*/  ISETP.GT.U32.AND P3, PT, R46.reuse, R19, PT ;  /* 0x000000132e00720c */ /* 0x040fe20003f64070 */
[----:B------:R-:W-:Y:S01]  /*0ee0*/  IMAD.MOV R10, RZ, RZ, -R4 ;  /* 0x000000ffff0a7224 */ /* 0x000fe200078e0a04 */
[----:B------:R-:W-:Y:S01]  /*0ef0*/  STL [R1+0x594], R52 ;  /* 0x0005943401007387 */ /* 0x000fe20000100800 */
[C---:B------:R-:W-:Y:S02]  /*0f00*/  VIADD R14, R53.reuse, 0x8 ;  /* 0x00000008350e7836 */ /* 0x040fe40000000000 */
[----:B------:R-:W-:Y:S02]  /*0f10*/  VIADD R16, R53, 0x9 ;  /* 0x0000000935107836 */ /* 0x000fe40000000000 */
[C---:B------:R-:W-:Y:S01]  /*0f20*/  IMAD R21, R46.reuse, R10, R21 ;  /* 0x0000000a2e157224 */ /* 0x040fe200078e0215 */
[----:B--2---:R-:W-:Y:S01]  /*0f30*/  IABS R13, R14 ;  /* 0x0000000e000d7213 */ /* 0x004fe20000000000 */
[--C-:B------:R-:W-:Y:S01]  /*0f40*/  @!P2 IMAD.IADD R3, R3, 0x1, -R46.reuse ;  /* 0x000000010303a824 */ /* 0x100fe200078e0a2e */
[----:B------:R-:W-:Y:S01]  /*0f50*/  IABS R17, R16 ;  /* 0x0000001000117213 */ /* 0x000fe20000000000 */
[----:B------:R-:W-:Y:S01]  /*0f60*/  @!P6 IMAD.IADD R9, R9, 0x1, -R46 ;  /* 0x000000010909e824 */ /* 0x000fe200078e0a2e */
[----:B------:R-:W-:Y:S01]  /*0f70*/  ISETP.GT.U32.AND P6, PT, R46, R21, PT ;  /* 0x000000152e00720c */ /* 0x000fe20003fc4070 */
[----:B------:R-:W-:Y:S01]  /*0f80*/  IMAD.MOV.U32 R22, RZ, RZ, R3 ;  /* 0x000000ffff167224 */ /* 0x000fe200078e0003 */
[----:B------:R-:W-:Y:S01]  /*0f90*/  ISETP.GE.AND P2, PT, R12, RZ, PT ;  /* 0x000000ff0c00720c */ /* 0x000fe20003f46270 */
[----:B-1----:R-:W-:-:S02]  /*0fa0*/  IMAD.MOV.U32 R0, RZ, RZ, R5 ;  /* 0x000000ffff007224 */ /* 0x002fc400078e0005 */
[----:B------:R-:W-:Y:S01]  /*0fb0*/  @!P3 IMAD.IADD R19, R19, 0x1, -R46 ;  /* 0x000000011313b824 */ /* 0x000fe200078e0a2e */
[----:B------:R-:W-:Y:S01]  /*0fc0*/  ISETP.GT.U32.AND P3, PT, R46, R7, PT ;  /* 0x000000072e00720c */ /* 0x000fe20003f64070 */
[----:B------:R-:W-:Y:S02]  /*0fd0*/  VIADD R12, R53, 0xa ;  /* 0x0000000a350c7836 */ /* 0x000fe40000000000 */
[----:B------:R-:W-:-:S03]  /*0fe0*/  IMAD.HI.U32 R6, R2, R13, RZ ;  /* 0x0000000d02067227 */ /* 0x000fc600078e00ff */
[----:B------:R-:W-:Y:S01]  /*0ff0*/  IABS R15, R12 ;  /* 0x0000000c000f7213 */ /* 0x000fe20000000000 */
[----:B------:R-:W-:-:S04]  /*1000*/  IMAD.HI.U32 R8, R2, R17, RZ ;  /* 0x0000001102087227 */ /* 0x000fc800078e00ff */
[----:B------:R-:W-:Y:S01]  /*1010*/  @!P0 IMAD.MOV R22, RZ, RZ, -R22 ;  /* 0x000000ffff168224 */ /* 0x000fe200078e0a16 */
[C---:B------:R-:W-:Y:S01]  /*1020*/  ISETP.GT.U32.AND P0, PT, R46.reuse, R9, PT ;  /* 0x000000092e00720c */ /* 0x040fe20003f04070 */
[----:B------:R-:W-:Y:S02]  /*1030*/  @!P4 IMAD.MOV R0, RZ, RZ, -R0 ;  /* 0x000000ffff00c224 */ /* 0x000fe400078e0a00 */
[----:B------:R-:W-:Y:S01]  /*1040*/  IMAD.MOV R6, RZ, RZ, -R6 ;  /* 0x000000ffff067224 */ /* 0x000fe200078e0a06 */
[----:B------:R-:W-:Y:S01]  /*1050*/  STL [R1+0x64], R22 ;  /* 0x0000641601007387 */ /* 0x000fe20000100800 */
[----:B------:R-:W-:Y:S02]  /*1060*/  IMAD.MOV R8, RZ, RZ, -R8 ;  /* 0x000000ffff087224 */ /* 0x000fe400078e0a08 */
[C---:B------:R-:W-:Y:S01]  /*1070*/  IMAD R13, R46.reuse, R6, R13 ;  /* 0x000000062e0d7224 */ /* 0x040fe200078e020d */
[----:B------:R1:W-:Y:S01]  /*1080*/  STL [R1+0x60], R0 ;  /* 0x0000600001007387 */ /* 0x0003e20000100800 */
[----:B------:R-:W-:-:S02]  /*1090*/  IMAD R17, R46, R8, R17 ;  /* 0x000000082e117224 */ /* 0x000fc400078e0211 */
[----:B------:R-:W-:Y:S01]  /*10a0*/  @!P6 IMAD.IADD R21, R21, 0x1, -R46 ;  /* 0x000000011515e824 */ /* 0x000fe200078e0a2e */
[----:B------:R-:W-:Y:S01]  /*10b0*/  ISETP.GT.U32.AND P6, PT, R46, R19, PT ;  /* 0x000000132e00720c */ /* 0x000fe20003fc4070 */
[----:B------:R-:W-:-:S03]  /*10c0*/  IMAD.HI.U32 R4, R2, R15, RZ ;  /* 0x0000000f02047227 */ /* 0x000fc600078e00ff */
[C---:B------:R-:W-:Y:S01]  /*10d0*/  ISETP.GT.U32.AND P4, PT, R46.reuse, R21, PT ;  /* 0x000000152e00720c */ /* 0x040fe20003f84070 */
[----:B------:R-:W-:Y:S02]  /*10e0*/  VIADD R6, R53, 0xb ;  /* 0x0000000b35067836 */ /* 0x000fe40000000000 */
[----:B-1----:R-:W-:Y:S02]  /*10f0*/  IMAD.MOV.U32 R0, RZ, RZ, R11 ;  /* 0x000000ffff007224 */ /* 0x002fe400078e000b */
[----:B------:R-:W-:Y:S01]  /*1100*/  @!P3 IMAD.IADD R7, R7, 0x1, -R46 ;  /* 0x000000010707b824 */ /* 0x000fe200078e0a2e */
[C---:B------:R-:W-:Y:S01]  /*1110*/  ISETP.GT.U32.AND P3, PT, R46.reuse, R17, PT ;  /* 0x000000112e00720c */ /* 0x040fe20003f64070 */
[----:B------:R-:W-:Y:S01]  /*1120*/  @!P1 IMAD.MOV R0, RZ, RZ, -R0 ;  /* 0x000000ffff009224 */ /* 0x000fe200078e0a00 */
[C---:B------:R-:W-:Y:S01]  /*1130*/  ISETP.GT.U32.AND P1, PT, R46.reuse, R13, PT ;  /* 0x0000000d2e00720c */ /* 0x040fe20003f24070 */
[----:B------:R-:W-:Y:S01]  /*1140*/  IMAD.MOV R4, RZ, RZ, -R4 ;  /* 0x000000ffff047224 */ /* 0x000fe200078e0a04 */
[----:B------:R-:W-:Y:S01]  /*1150*/  IABS R3, R6 ;  /* 0x0000000600037213 */ /* 0x000fe20000000000 */
[----:B------:R-:W-:Y:S01]  /*1160*/  VIADD R8, R53, 0xc ;  /* 0x0000000c35087836 */ /* 0x000fe20000000000 */
[----:B------:R1:W-:Y:S01]  /*1170*/  STL [R1+0x5c], R0 ;  /* 0x00005c0001007387 */ /* 0x0003e20000100800 */
[----:B------:R-:W-:-:S02]  /*1180*/  IMAD R15, R46, R4, R15 ;  /* 0x000000042e0f7224 */ /* 0x000fc400078e020f */
[----:B------:R-:W-:Y:S01]  /*1190*/  IMAD.MOV.U32 R5, RZ, RZ, R3 ;  /* 0x000000ffff057224 */ /* 0x000fe200078e0003 */
[----:B------:R-:W-:Y:S01]  /*11a0*/  IABS R4, R8 ;  /* 0x0000000800047213 */ /* 0x000fe20000000000 */
[--C-:B------:R-:W-:Y:S01]  /*11b0*/  @!P0 IMAD.IADD R9, R9, 0x1, -R46.reuse ;  /* 0x0000000109098824 */ /* 0x100fe200078e0a2e */
[----:B------:R-:W-:Y:S01]  /*11c0*/  ISETP.GE.AND P0, PT, R20, RZ, PT ;  /* 0x000000ff1400720c */ /* 0x000fe20003f06270 */
[----:B------:R-:W-:Y:S01]  /*11d0*/  @!P6 IMAD.IADD R19, R19, 0x1, -R46 ;  /* 0x000000011313e824 */ /* 0x000fe200078e0a2e */
[----:B------:R-:W-:Y:S01]  /*11e0*/  ISETP.GT.U32.AND P6, PT, R46, R15, PT ;  /* 0x0000000f2e00720c */ /* 0x000fe20003fc4070 */
[----:B------:R-:W-:Y:S02]  /*11f0*/  IMAD.MOV.U32 R11, RZ, RZ, R4 ;  /* 0x000000ffff0b7224 */ /* 0x000fe400078e0004 */
[----:B------:R-:W-:Y:S01]  /*1200*/  @!P1 IMAD.IADD R13, R13, 0x1, -R46 ;  /* 0x000000010d0d9824 */ /* 0x000fe200078e0a2e */
[----:B------:R-:W-:Y:S01]  /*1210*/  ISETP.GE.AND P1, PT, R14, RZ, PT ;  /* 0x000000ff0e00720c */ /* 0x000fe20003f26270 */
[----:B------:R-:W-:-:S02]  /*1220*/  IMAD.MOV.U32 R22, RZ, RZ, R7 ;  /* 0x000000ffff167224 */ /* 0x000fc400078e0007 */
[----:B------:R-:W-:-:S04]  /*1230*/  IMAD.HI.U32 R3, R2, R5, RZ ;  /* 0x0000000502037227 */ /* 0x000fc800078e00ff */
[----:B------:R-:W-:Y:S01]  /*1240*/  @!P3 IMAD.IADD R17, R17, 0x1, -R46 ;  /* 0x000000011111b824 */ /* 0x000fe200078e0a2e */
[----:B------:R-:W-:Y:S01]  /*1250*/  ISETP.GE.AND P3, PT, R16, RZ, PT ;  /* 0x000000ff1000720c */ /* 0x000fe20003f66270 */
[----:B-1----:R-:W-:Y:S02]  /*1260*/  IMAD.MOV.U32 R0, RZ, RZ, R9 ;  /* 0x000000ffff007224 */ /* 0x002fe400078e0009 */
[----:B------:R-:W-:-:S04]  /*1270*/  IMAD.HI.U32 R4, R2, R11, RZ ;  /* 0x0000000b02047227 */ /* 0x000fc800078e00ff */
[----:B------:R-:W-:Y:S01]  /*1280*/  @!P4 IMAD.IADD R21, R21, 0x1, -R46 ;  /* 0x000000011515c824 */ /* 0x000fe200078e0a2e */
[----:B------:R-:W-:Y:S01]  /*1290*/  ISETP.GE.AND P4, PT, R18, RZ, PT ;  /* 0x000000ff1200720c */ /* 0x000fe20003f86270 */
[----:B------:R-:W-:Y:S01]  /*12a0*/  @!P5 IMAD.MOV R22, RZ, RZ, -R22 ;  /* 0x000000ffff16d224 */ /* 0x000fe200078e0a16 */
[C---:B------:R-:W-:Y:S01]  /*12b0*/  ISETP.GT.U32.AND P5, PT, R46.reuse, R13, PT ;  /* 0x0000000d2e00720c */ /* 0x040fe20003fa4070 */
[----:B------:R-:W-:Y:S02]  /*12c0*/  IMAD.MOV R3, RZ, RZ, -R3 ;  /* 0x000000ffff037224 */ /* 0x000fe400078e0a03 */
[----:B------:R-:W-:Y:S01]  /*12d0*/  @!P2 IMAD.MOV R0, RZ, RZ, -R0 ;  /* 0x000000ffff00a224 */ /* 0x000fe200078e0a00 */
[C---:B------:R-:W-:Y:S01]  /*12e0*/  ISETP.GT.U32.AND P2, PT, R46.reuse, R17, PT ;  /* 0x000000112e00720c */ /* 0x040fe20003f44070 */
[----:B------:R-:W-:Y:S01]  /*12f0*/  IMAD.MOV R4, RZ, RZ, -R4 ;  /* 0x000000ffff047224 */ /* 0x000fe200078e0a04 */
[----:B------:R-:W-:Y:S01]  /*1300*/  STL [R1+0x58], R22 ;  /* 0x0000581601007387 */ /* 0x000fe20000100800 */
[----:B------:R-:W-:-:S02]  /*1310*/  IMAD R5, R46, R3, R5 ;  /* 0x000000032e057224 */ /* 0x000fc400078e0205 */
[C---:B------:R-:W-:Y:S01]  /*1320*/  IMAD R3, R46.reuse, R4, R11 ;  /* 0x000000042e037224 */ /* 0x040fe200078e020b */
[----:B------:R1:W-:Y:S01]  /*1330*/  STL [R1+0x54], R0 ;  /* 0x0000540001007387 */ /* 0x0003e20000100800 */
[----:B------:R-:W-:Y:S02]  /*1340*/  @!P6 IMAD.IADD R15, R15, 0x1, -R46 ;  /* 0x000000010f0fe824 */ /* 0x000fe400078e0a2e */
[----:B------:R-:W-:Y:S02]  /*1350*/  IMAD.MOV.U32 R4, RZ, RZ, R19 ;  /* 0x000000ffff047224 */ /* 0x000fe400078e0013 */
[----:B------:R-:W-:Y:S01]  /*1360*/  VIADD R10, R53, 0xd ;  /* 0x0000000d350a7836 */ /* 0x000fe20000000000 */
[C---:B------:R-:W-:Y:S01]  /*1370*/  ISETP.GT.U32.AND P6, PT, R46.reuse, R15, PT ;  /* 0x0000000f2e00720c */ /* 0x040fe20003fc4070 */
[----:B------:R-:W-:Y:S01]  /*1380*/  @!P0 IMAD.MOV R4, RZ, RZ, -R4 ;  /* 0x000000ffff048224 */ /* 0x000fe200078e0a04 */
[C---:B------:R-:W-:Y:S01]  /*1390*/  ISETP.GT.U32.AND P0, PT, R46.reuse, R5, PT ;  /* 0x000000052e00720c */ /* 0x040fe20003f04070 */
[--C-:B------:R-:W-:Y:S01]  /*13a0*/  @!P5 IMAD.IADD R13, R13, 0x1, -R46.reuse ;  /* 0x000000010d0dd824 */ /* 0x100fe200078e0a2e */
[----:B------:R-:W-:Y:S01]  /*13b0*/  IABS R7, R10 ;  /* 0x0000000a00077213 */ /* 0x000fe20000000000 */
[----:B-1----:R-:W-:Y:S01]  /*13c0*/  IMAD.MOV.U32 R0, RZ, RZ, R21 ;  /* 0x000000ffff007224 */ /* 0x002fe200078e0015 */
[----:B------:R-:W-:Y:S01]  /*13d0*/  ISETP.GT.U32.AND P5, PT, R46, R3, PT ;  /* 0x000000032e00720c */ /* 0x000fe20003fa4070 */
[----:B------:R-:W-:Y:S01]  /*13e0*/  @!P2 IMAD.IADD R17, R17, 0x1, -R46 ;  /* 0x000000011111a824 */ /* 0x000fe200078e0a2e */
[----:B------:R1:W-:Y:S01]  /*13f0*/  STL [R1+0x50], R4 ;  /* 0x0000500401007387 */ /* 0x0003e20000100800 */
[----:B------:R-:W-:Y:S01]  /*1400*/  @!P4 IMAD.MOV R0, RZ, RZ, -R0 ;  /* 0x000000ffff00c224 */ /* 0x000fe200078e0a00 */
[----:B------:R-:W-:Y:S01]  /*1410*/  ISETP.GE.AND P4, PT, R12, RZ, PT ;  /* 0x000000ff0c00720c */ /* 0x000fe20003f86270 */
[----:B------:R-:W-:Y:S01]  /*1420*/  IMAD.MOV.U32 R14, RZ, RZ, R13 ;  /* 0x000000ffff0e7224 */ /* 0x000fe200078e000d */
[----:B------:R-:W-:Y:S01]  /*1430*/  ISETP.GE.AND P2, PT, R6, RZ, PT ;  /* 0x000000ff0600720c */ /* 0x000fe20003f46270 */
[----:B------:R-:W-:Y:S01]  /*1440*/  VIADD R9, R53, 0xe ;  /* 0x0000000e35097836 */ /* 0x000fe20000000000 */
[----:B------:R2:W-:Y:S01]  /*1450*/  STL [R1+0x4c], R0 ;  /* 0x00004c0001007387 */ /* 0x0005e20000100800 */
[----:B------:R-:W-:-:S02]  /*1460*/  @!P1 IMAD.MOV R14, RZ, RZ, -R14 ;  /* 0x000000ffff0e9224 */ /* 0x000fc400078e0a0e */
[--C-:B------:R-:W-:Y:S01]  /*1470*/  @!P6 IMAD.IADD R15, R15, 0x1, -R46.reuse ;  /* 0x000000010f0fe824 */ /* 0x100fe200078e0a2e */
[----:B------:R-:W-:Y:S01]  /*1480*/  IABS R11, R9 ;  /* 0x00000009000b7213 */ /* 0x000fe20000000000 */
[----:B-1----:R-:W-:Y:S01]  /*1490*/  IMAD.HI.U32 R4, R2, R7, RZ ;  /* 0x0000000702047227 */ /* 0x002fe200078e00ff */
[----:B------:R-:W-:Y:S01]  /*14a0*/  STL [R1+0x48], R14 ;  /* 0x0000480e01007387 */ /* 0x000fe20000100800 */
[----:B------:R-:W-:Y:S02]  /*14b0*/  ISETP.GE.AND P6, PT, R8, RZ, PT ;  /* 0x000000ff0800720c */ /* 0x000fe40003fc6270 */
[----:B------:R-:W-:Y:S01]  /*14c0*/  @!P0 IMAD.IADD R5, R5, 0x1, -R46 ;  /* 0x0000000105058824 */ /* 0x000fe200078e0a2e */
[----:B------:R-:W-:Y:S01]  /*14d0*/  ISETP.GE.AND P0, PT, R10, RZ, PT ;  /* 0x000000ff0a00720c */ /* 0x000fe20003f06270 */
[----:B--2---:R-:W-:Y:S02]  /*14e0*/  IMAD.MOV.U32 R0, RZ, RZ, R17 ;  /* 0x000000ffff007224 */ /* 0x004fe400078e0011 */
[----:B------:R-:W-:Y:S01]  /*14f0*/  IMAD.MOV R4, RZ, RZ, -R4 ;  /* 0x000000ffff047224 */ /* 0x000fe200078e0a04 */
[----:B------:R-:W-:Y:S01]  /*1500*/  ISETP.GT.U32.AND P1, PT, R46, R5, PT ;  /* 0x000000052e00720c */ /* 0x000fe20003f24070 */
[----:B------:R-:W-:Y:S01]  /*1510*/  @!P3 IMAD.MOV R0, RZ, RZ, -R0 ;  /* 0x000000ffff00b224 */ /* 0x000fe200078e0a00 */
[----:B------:R-:W-:Y:S01]  /*1520*/  ISETP.GE.AND P3, PT, R9, RZ, PT ;  /* 0x000000ff0900720c */ /* 0x000fe20003f66270 */
[----:B------:R-:W-:-:S02]  /*1530*/  @!P5 IMAD.IADD R3, R3, 0x1, -R46 ;  /* 0x000000010303d824 */ /* 0x000fc400078e0a2e */
[----:B------:R-:W-:Y:S01]  /*1540*/  IMAD R13, R46, R4, R7 ;  /* 0x000000042e0d7224 */ /* 0x000fe200078e0207 */
[----:B------:R1:W-:Y:S01]  /*1550*/  STL [R1+0x44], R0 ;  /* 0x0000440001007387 */ /* 0x0003e20000100800 */
[----:B------:R-:W-:Y:S01]  /*1560*/  IMAD.HI.U32 R6, R2, R11, RZ ;  /* 0x0000000b02067227 */ /* 0x000fe200078e00ff */
[----:B------:R-:W-:-:S03]  /*1570*/  ISETP.GT.U32.AND P5, PT, R46, R3, PT ;  /* 0x000000032e00720c */ /* 0x000fc60003fa4070 */
[----:B------:R-:W-:Y:S02]  /*1580*/  IMAD.MOV R6, RZ, RZ, -R6 ;  /* 0x000000ffff067224 */ /* 0x000fe400078e0a06 */
[----:B------:R-:W-:Y:S02]  /*1590*/  VIADD R4, R53, 0xf ;  /* 0x0000000f35047836 */ /* 0x000fe40000000000 */
[----:B------:R-:W-:Y:S02]  /*15a0*/  IMAD R11, R46, R6, R11 ;  /* 0x000000062e0b7224 */ /* 0x000fe400078e020b */
[----:B-1----:R-:W-:Y:S01]  /*15b0*/  IMAD.MOV.U32 R0, RZ, RZ, R15 ;  /* 0x000000ffff007224 */ /* 0x002fe200078e000f */
[----:B------:R-:W-:Y:S01]  /*15c0*/  IABS R7, R4 ;  /* 0x0000000400077213 */ /* 0x000fe20000000000 */
[----:B------:R-:W-:Y:S01]  /*15d0*/  @!P1 IMAD.IADD R5, R5, 0x1, -R46 ;  /* 0x0000000105059824 */ /* 0x000fe200078e0a2e */
[----:B------:R-:W-:Y:S01]  /*15e0*/  ISETP.GE.AND P1, PT, R4, RZ, PT ;  /* 0x000000ff0400720c */ /* 0x000fe20003f26270 */
[----:B------:R-:W-:Y:S01]  /*15f0*/  @!P4 IMAD.MOV R0, RZ, RZ, -R0 ;  /* 0x000000ffff00c224 */ /* 0x000fe200078e0a00 */
[----:B------:R-:W-:Y:S01]  /*1600*/  ISETP.GT.U32.AND P4, PT, R46, R13, PT ;  /* 0x0000000d2e00720c */ /* 0x000fe20003f84070 */
[----:B------:R-:W-:-:S02]  /*1610*/  VIADD R6, R53, 0x10 ;  /* 0x0000001035067836 */ /* 0x000fc40000000000 */
[----:B------:R-:W-:Y:S01]  /*1620*/  @!P5 IMAD.IADD R3, R3, 0x1, -R46 ;  /* 0x000000010303d824 */ /* 0x000fe200078e0a2e */
[----:B------:R1:W-:Y:S01]  /*1630*/  STL [R1+0x40], R0 ;  /* 0x0000400001007387 */ /* 0x0003e20000100800 */
[----:B------:R-:W-:Y:S01]  /*1640*/  ISETP.GT.U32.AND P5, PT, R46, R11, PT ;  /* 0x0000000b2e00720c */ /* 0x000fe20003fa4070 */
[----:B------:R-:W-:Y:S01]  /*1650*/  VIADD R8, R53, 0x11 ;  /* 0x0000001135087836 */ /* 0x000fe20000000000 */
[----:B------:R-:W-:Y:S01]  /*1660*/  IABS R9, R6 ;  /* 0x0000000600097213 */ /* 0x000fe20000000000 */
[----:B------:R-:W-:-:S03]  /*1670*/  IMAD.HI.U32 R4, R2, R7, RZ ;  /* 0x0000000702047227 */ /* 0x000fc600078e00ff */
[----:B------:R-:W-:Y:S01]  /*1680*/  IABS R15, R8 ;  /* 0x00000008000f7213 */ /* 0x000fe20000000000 */
[----:B------:R-:W-:Y:S02]  /*1690*/  IMAD.MOV R4, RZ, RZ, -R4 ;  /* 0x000000ffff047224 */ /* 0x000fe400078e0a04 */
[----:B-1----:R-:W-:Y:S02]  /*16a0*/  IMAD.MOV.U32 R0, RZ, RZ, R5 ;  /* 0x000000ffff007224 */ /* 0x002fe400078e0005 */
[----:B------:R-:W-:Y:S01]  /*16b0*/  @!P4 IMAD.IADD R13, R13, 0x1, -R46 ;  /* 0x000000010d0dc824 */ /* 0x000fe200078e0a2e */
[----:B------:R-:W-:Y:S01]  /*16c0*/  ISETP.GE.AND P4, PT, R6, RZ, PT ;  /* 0x000000ff0600720c */ /* 0x000fe20003f86270 */
[----:B------:R-:W-:Y:S02]  /*16d0*/  @!P2 IMAD.MOV R0, RZ, RZ, -R0 ;  /* 0x000000ffff00a224 */ /* 0x000fe400078e0a00 */
[----:B------:R-:W-:Y:S01]  /*16e0*/  IMAD.HI.U32 R5, R2, R9, RZ ;  /* 0x0000000902057227 */ /* 0x000fe200078e00ff */
[----:B------:R-:W-:-:S02]  /*16f0*/  ISETP.GT.U32.AND P2, PT, R46, R13, PT ;  /* 0x0000000d2e00720c */ /* 0x000fc40003f44070 */
[----:B------:R1:W-:Y:S01]  /*1700*/  STL [R1+0x3c], R0 ;  /* 0x00003c0001007387 */ /* 0x0003e20000100800 */
[----:B------:R-:W-:Y:S02]  /*1710*/  @!P5 IMAD.IADD R11, R11, 0x1, -R46 ;  /* 0x000000010b0bd824 */ /* 0x000fe400078e0a2e */
[----:B------:R-:W-:-:S03]  /*1720*/  IMAD.HI.U32 R6, R2, R15, RZ ;  /* 0x0000000f02067227 */ /* 0x000fc600078e00ff */
[C---:B------:R-:W-:Y:S01]  /*1730*/  ISETP.GT.U32.AND P5, PT, R46.reuse, R11, PT ;  /* 0x0000000b2e00720c */ /* 0x040fe20003fa4070 */
[----:B------:R-:W-:Y:S02]  /*1740*/  IMAD.MOV R6, RZ, RZ, -R6 ;  /* 0x000000ffff067224 */ /* 0x000fe400078e0a06 */
[----:B------:R-:W-:Y:S02]  /*1750*/  VIADD R14, R53, 0x13 ;  /* 0x00000013350e7836 */ /* 0x000fe40000000000 */
[----:B-1----:R-:W-:Y:S02]  /*1760*/  IMAD.MOV.U32 R0, RZ, RZ, R3 ;  /* 0x000000ffff007224 */ /* 0x002fe400078e0003 */
[----:B------:R-:W-:Y:S02]  /*1770*/  IMAD.MOV R3, RZ, RZ, -R5 ;  /* 0x000000ffff037224 */ /* 0x000fe400078e0a05 */
[----:B------:R-:W-:Y:S02]  /*1780*/  IMAD R5, R46, R4, R7 ;  /* 0x000000042e057224 */ /* 0x000fe400078e0207 */
[----:B------:R-:W-:Y:S01]  /*1790*/  @!P6 IMAD.MOV R0, RZ, RZ, -R0 ;  /* 0x000000ffff00e224 */ /* 0x000fe200078e0a00 */
[----:B------:R-:W-:Y:S01]  /*17a0*/  ISETP.GE.AND P6, PT, R8, RZ, PT ;  /* 0x000000ff0800720c */ /* 0x000fe20003fc6270 */
[----:B------:R-:W-:Y:S01]  /*17b0*/  @!P2 IMAD.IADD R13, R13, 0x1, -R46 ;  /* 0x000000010d0da824 */ /* 0x000fe200078e0a2e */
[C---:B------:R-:W-:Y:S01]  /*17c0*/  ISETP.GT.U32.AND P2, PT, R46.reuse, R5, PT ;  /* 0x000000052e00720c */ /* 0x040fe20003f44070 */
[C---:B------:R-:W-:Y:S01]  /*17d0*/  IMAD R7, R46.reuse, R3, R9 ;  /* 0x000000032e077224 */ /* 0x040fe200078e0209 */
[----:B------:R1:W-:Y:S01]  /*17e0*/  STL [R1+0x38], R0 ;  /* 0x0000380001007387 */ /* 0x0003e20000100800 */
[----:B------:R-:W-:Y:S01]  /*17f0*/  IMAD R9, R46, R6, R15 ;  /* 0x000000062e097224 */ /* 0x000fe200078e020f */
[----:B------:R-:W-:Y:S01]  /*1800*/  IABS R3, R14 ;  /* 0x0000000e00037213 */ /* 0x000fe20000000000 */
[----:B------:R-:W-:-:S02]  /*1810*/  VIADD R12, R53, 0x12 ;  /* 0x00000012350c7836 */ /* 0x000fc40000000000 */
[--C-:B------:R-:W-:Y:S01]  /*1820*/  @!P5 IMAD.IADD R11, R11, 0x1, -R46.reuse ;  /* 0x000000010b0bd824 */ /* 0x100fe200078e0a2e */
[C---:B------:R-:W-:Y:S01]  /*1830*/  ISETP.GT.U32.AND P5, PT, R46.reuse, R7, PT ;  /* 0x000000072e00720c */ /* 0x040fe20003fa4070 */
[C---:B------:R-:W-:Y:S01]  /*1840*/  VIADD R8, R53.reuse, 0x15 ;  /* 0x0000001535087836 */ /* 0x040fe20000000000 */
[----:B------:R-:W-:Y:S01]  /*1850*/  IABS R15, R12 ;  /* 0x0000000c000f7213 */ /* 0x000fe20000000000 */
[----:B------:R-:W-:Y:S02]  /*1860*/  VIADD R10, R53, 0x14 ;  /* 0x00000014350a7836 */ /* 0x000fe40000000000 */
[----:B-1----:R-:W-:Y:S01]  /*1870*/  IMAD.MOV.U32 R0, RZ, RZ, R13 ;  /* 0x000000ffff007224 */ /* 0x002fe200078e000d */
[----:B------:R-:W-:Y:S01]  /*1880*/  IABS R4, R8 ;  /* 0x0000000800047213 */ /* 0x000fe20000000000 */
[----:B------:R-:W-:Y:S01]  /*1890*/  @!P2 IMAD.IADD R5, R5, 0x1, -R46 ;  /* 0x000000010505a824 */ /* 0x000fe200078e0a2e */
[----:B------:R-:W-:Y:S01]  /*18a0*/  IABS R17, R10 ;  /* 0x0000000a00117213 */ /* 0x000fe20000000000 */
[----:B------:R-:W-:Y:S01]  /*18b0*/  @!P0 IMAD.MOV R0, RZ, RZ, -R0 ;  /* 0x000000ffff008224 */ /* 0x000fe200078e0a00 */
[C---:B------:R-:W-:Y:S01]  /*18c0*/  ISETP.GT.U32.AND P0, PT, R46.reuse, R9, PT ;  /* 0x000000092e00720c */ /* 0x040fe20003f04070 */
[----:B------:R-:W-:Y:S01]  /*18d0*/  IMAD.MOV.U32 R13, RZ, RZ, R3 ;  /* 0x000000ffff0d7224 */ /* 0x000fe200078e0003 */
[----:B------:R-:W-:Y:S01]  /*18e0*/  ISETP.GT.U32.AND P2, PT, R46, R5, PT ;  /* 0x000000052e00720c */ /* 0x000fe20003f44070 */
[----:B------:R-:W-:Y:S01]  /*18f0*/  IMAD.HI.U32 R3, R2, R15, RZ ;  /* 0x0000000f02037227 */ /* 0x000fe200078e00ff */
[----:B------:R1:W-:Y:S03]  /*1900*/  STL [R1+0x34], R0 ;  /* 0x0000340001007387 */ /* 0x0003e60000100800 */
[----:B------:R-:W-:-:S02]  /*1910*/  @!P5 IMAD.IADD R7, R7, 0x1, -R46 ;  /* 0x000000010707d824 */ /* 0x000fc400078e0a2e */
[----:B------:R-:W-:Y:S02]  /*1920*/  IMAD.MOV R3, RZ, RZ, -R3 ;  /* 0x000000ffff037224 */ /* 0x000fe400078e0a03 */
[----:B------:R-:W-:Y:S01]  /*1930*/  VIADD R16, R53, 0x18 ;  /* 0x0000001835107836 */ /* 0x000fe20000000000 */
[C---:B------:R-:W-:Y:S01]  /*1940*/  ISETP.GT.U32.AND P5, PT, R46.reuse, R7, PT ;  /* 0x000000072e00720c */ /* 0x040fe20003fa4070 */
[----:B------:R-:W-:Y:S02]  /*1950*/  @!P0 IMAD.IADD R9, R9, 0x1, -R46 ;  /* 0x0000000109098824 */ /* 0x000fe400078e0a2e */
[----:B-1----:R-:W-:Y:S02]  /*1960*/  IMAD.MOV.U32 R0, RZ, RZ, R11 ;  /* 0x000000ffff007224 */ /* 0x002fe400078e000b */
[C---:B------:R-:W-:Y:S01]  /*1970*/  IMAD R11, R46.reuse, R3, R15 ;  /* 0x000000032e0b7224 */ /* 0x040fe200078e020f */
[----:B------:R-:W-:Y:S01]  /*1980*/  ISETP.GT.U32.AND P0, PT, R46, R9, PT ;  /* 0x000000092e00720c */ /* 0x000fe20003f04070 */
[----:B------:R-:W-:Y:S01]  /*1990*/  @!P3 IMAD.MOV R0, RZ, RZ, -R0 ;  /* 0x000000ffff00b224 */ /* 0x000fe200078e0a00 */
[----:B------:R-:W-:Y:S01]  /*19a0*/  ISETP.GE.AND P3, PT, R12, RZ, PT ;  /* 0x000000ff0c00720c */ /* 0x000fe20003f66270 */
[----:B------:R-:W-:Y:S01]  /*19b0*/  @!P2 IMAD.IADD R5, R5, 0x1, -R46 ;  /* 0x000000010505a824 */ /* 0x000fe200078e0a2e */
[----:B------:R-:W-:Y:S01]  /*19c0*/  ISETP.GT.U32.AND P2, PT, R46, R11, PT ;  /* 0x0000000b2e00720c */ /* 0x000fe20003f44070 */
[----:B------:R-:W-:Y:S01]  /*19d0*/  IMAD.MOV.U32 R15, RZ, RZ, R4 ;  /* 0x000000ffff0f7224 */ /* 0x000fe200078e0004 */
[----:B------:R1:W-:Y:S01]  /*19e0*/  STL [R1+0x14], R0 ;  /* 0x0000140001007387 */ /* 0x0003e20000100800 */
[----:B------:R-:W-:-:S04]  /*19f0*/  IMAD.HI.U32 R4, R2, R17, RZ ;  /* 0x0000001102047227 */ /* 0x000fc800078e00ff */
[----:B------:R-:W-:-:S04]  /*1a00*/  IMAD.HI.U32 R6, R2, R15, RZ ;  /* 0x0000000f02067227 */ /* 0x000fc800078e00ff */
[----:B------:R-:W-:Y:S02]  /*1a10*/  IMAD.MOV R4, RZ, RZ, -R4 ;  /* 0x000000ffff047224 */ /* 0x000fe400078e0a04 */
[----:B-1----:R-:W-:Y:S02]  /*1a20*/  IMAD.MOV.U32 R0, RZ, RZ, R5 ;  /* 0x000000ffff007224 */ /* 0x002fe400078e0005 */
[----:B------:R-:W-:-:S04]  /*1a30*/  IMAD.HI.U32 R3, R2, R13, RZ ;  /* 0x0000000d02037227 */ /* 0x000fc800078e00ff */
[----:B------:R-:W-:Y:S02]  /*1a40*/  @!P1 IMAD.MOV R0, RZ, RZ, -R0 ;  /* 0x000000ffff009224 */ /* 0x000fe400078e0a00 */
[----:B------:R-:W-:Y:S02]  /*1a50*/  IMAD.MOV R6, RZ, RZ, -R6 ;  /* 0x000000ffff067224 */ /* 0x000fe400078e0a06 */
[C---:B------:R-:W-:Y:S01]  /*1a60*/  IMAD R4, R46.reuse, R4, R17 ;  /* 0x000000042e047224 */ /* 0x040fe200078e0211 */
[----:B------:R1:W-:Y:S01]  /*1a70*/  STL [R1+0x10], R0 ;  /* 0x0000100001007387 */ /* 0x0003e20000100800 */
[----:B------:R-:W-:Y:S02]  /*1a80*/  @!P0 IMAD.IADD R9, R9, 0x1, -R46 ;  /* 0x0000000109098824 */ /* 0x000fe400078e0a2e */
[----:B------:R-:W-:Y:S01]  /*1a90*/  VIADD R12, R53, 0x16 ;  /* 0x00000016350c7836 */ /* 0x000fe20000000000 */
[----:B------:R-:W-:Y:S01]  /*1aa0*/  ISETP.GT.U32.AND P0, PT, R46, R4, PT ;  /* 0x000000042e00720c */ /* 0x000fe20003f04070 */
[----:B------:R-:W-:-:S02]  /*1ab0*/  IMAD.MOV R3, RZ, RZ, -R3 ;  /* 0x000000ffff037224 */ /* 0x000fc400078e0a03 */
[----:B------:R-:W-:Y:S01]  /*1ac0*/  @!P5 IMAD.IADD R7, R7, 0x1, -R46 ;  /* 0x000000010707d824 */ /* 0x000fe200078e0a2e */
[----:B------:R-:W-:Y:S01]  /*1ad0*/  ISETP.GE.AND P5, PT, R14, RZ, PT ;  /* 0x000000ff0e00720c */ /* 0x000fe20003fa6270 */
[C---:B------:R-:W-:Y:S01]  /*1ae0*/  IMAD R5, R46.reuse, R6, R15 ;  /* 0x000000062e057224 */ /* 0x040fe200078e020f */
[----:B------:R-:W-:Y:S01]  /*1af0*/  IABS R6, R12 ;  /* 0x0000000c00067213 */ /* 0x000fe20000000000 */
[----:B-1----:R-:W-:Y:S02]  /*1b00*/  IMAD.MOV.U32 R0, RZ, RZ, R9 ;  /* 0x000000ffff007224 */ /* 0x002fe400078e0009 */
[C---:B------:R-:W-:Y:S02]  /*1b10*/  IMAD R3, R46.reuse, R3, R13 ;  /* 0x000000032e037224 */ /* 0x040fe400078e020d */
[----:B------:R-:W-:Y:S02]  /*1b20*/  IMAD.MOV.U32 R13, RZ, RZ, R7 ;  /* 0x000000ffff0d7224 */ /* 0x000fe400078e0007 */
[----:B------:R-:W-:Y:S01]  /*1b30*/  @!P6 IMAD.MOV R0, RZ, RZ, -R0 ;  /* 0x000000ffff00e224 */ /* 0x000fe200078e0a00 */
[C---:B------:R-:W-:Y:S01]  /*1b40*/  ISETP.GT.U32.AND P6, PT, R46.reuse, R5, PT ;  /* 0x000000052e00720c */ /* 0x040fe20003fc4070 */
[----:B------:R-:W-:Y:S01]  /*1b50*/  IMAD.MOV.U32 R7, RZ, RZ, R6 ;  /* 0x000000ffff077224 */ /* 0x000fe200078e0006 */
[----:B------:R-:W-:Y:S01]  /*1b60*/  ISETP.GT.U32.AND P1, PT, R46, R3, PT ;  /* 0x000000032e00720c */ /* 0x000fe20003f24070 */
[----:B------:R-:W-:Y:S01]  /*1b70*/  @!P4 IMAD.MOV R13, RZ, RZ, -R13 ;  /* 0x000000ffff0dc224 */ /* 0x000fe200078e0a0d */
[----:B------:R-:W-:Y:S01]  /*1b80*/  ISETP.GE.AND P4, PT, R10, RZ, PT ;  /* 0x000000ff0a00720c */ /* 0x000fe20003f86270 */
[----:B------:R-:W-:-:S02]  /*1b90*/  @!P2 IMAD.IADD R11, R11, 0x1, -R46 ;  /* 0x000000010b0ba824 */ /* 0x000fc400078e0a2e */
[----:B------:R-:W-:Y:S01]  /*1ba0*/  VIADD R10, R53, 0x17 ;  /* 0x00000017350a7836 */ /* 0x000fe20000000000 */
[----:B------:R1:W-:Y:S01]  /*1bb0*/  STL [R1+0xc], R13 ;  /* 0x00000c0d01007387 */ /* 0x0003e20000100800 */
[----:B------:R-:W-:Y:S01]  /*1bc0*/  IMAD.HI.U32 R6, R2, R7, RZ ;  /* 0x0000000702067227 */ /* 0x000fe200078e00ff */
[----:B------:R-:W-:Y:S02]  /*1bd0*/  ISETP.GT.U32.AND P2, PT, R46, R11, PT ;  /* 0x0000000b2e00720c */ /* 0x000fe40003f44070 */
[----:B------:R-:W-:Y:S01]  /*1be0*/  IABS R9, R10 ;  /* 0x0000000a00097213 */ /* 0x000fe20000000000 */
[----:B------:R-:W-:Y:S01]  /*1bf0*/  @!P0 IMAD.IADD R4, R4, 0x1, -R46 ;  /* 0x0000000104048824 */ /* 0x000fe200078e0a2e */
[----:B------:R2:W-:Y:S01]  /*1c00*/  STL [R1+0x8], R0 ;  /* 0x0000080001007387 */ /* 0x0005e20000100800 */
[----:B------:R-:W-:Y:S02]  /*1c10*/  IMAD.MOV R6, RZ, RZ, -R6 ;  /* 0x000000ffff067224 */ /* 0x000fe400078e0a06 */
[----:B------:R-:W-:Y:S01]  /*1c20*/  @!P6 IMAD.IADD R5, R5, 0x1, -R46 ;  /* 0x000000010505e824 */ /* 0x000fe200078e0a2e */
[C---:B------:R-:W-:Y:S01]  /*1c30*/  ISETP.GT.U32.AND P6, PT, R46.reuse, R4, PT ;  /* 0x000000042e00720c */ /* 0x040fe20003fc4070 */
[----:B------:R-:W-:-:S02]  /*1c40*/  IMAD R6, R46, R6, R7 ;  /* 0x000000062e067224 */ /* 0x000fc400078e0207 */
[----:B------:R-:W-:-:S04]  /*1c50*/  IMAD.HI.U32 R7, R2, R9, RZ ;  /* 0x0000000902077227 */ /* 0x000fc800078e00ff */
[----:B------:R-:W-:Y:S02]  /*1c60*/  IMAD.MOV R7, RZ, RZ, -R7 ;  /* 0x000000ffff077224 */ /* 0x000fe400078e0a07 */
[--C-:B------:R-:W-:Y:S01]  /*1c70*/  @!P2 IMAD.IADD R11, R11, 0x1, -R46.reuse ;  /* 0x000000010b0ba824 */ /* 0x100fe200078e0a2e */
[----:B------:R-:W-:Y:S01]  /*1c80*/  ISETP.GE.AND P2, PT, R8, RZ, PT ;  /* 0x000000ff0800720c */ /* 0x000fe20003f46270 */
[----:B------:R-:W-:Y:S02]  /*1c90*/  IMAD R7, R46, R7, R9 ;  /* 0x000000072e077224 */ /* 0x000fe400078e0209 */
[----:B------:R-:W-:Y:S01]  /*1ca0*/  IMAD.MOV.U32 R52, RZ, RZ, R11 ;  /* 0x000000ffff347224 */ /* 0x000fe200078e000b */
[----:B------:R-:W-:Y:S01]  /*1cb0*/  IABS R11, R16 ;  /* 0x00000010000b7213 */ /* 0x000fe20000000000 */
[----:B------:R-:W-:Y:S01]  /*1cc0*/  @!P6 IMAD.IADD R4, R4, 0x1, -R46 ;  /* 0x000000010404e824 */ /* 0x000fe200078e0a2e */
[C---:B------:R-:W-:Y:S01]  /*1cd0*/  ISETP.GT.U32.AND P6, PT, R46.reuse, R7, PT ;  /* 0x000000072e00720c */ /* 0x040fe20003fc4070 */
[----:B------:R-:W-:Y:S01]  /*1ce0*/  @!P3 IMAD.MOV R52, RZ, RZ, -R52 ;  /* 0x000000ffff34b224 */ /* 0x000fe200078e0a34 */
[----:B------:R-:W-:Y:S01]  /*1cf0*/  ISETP.GT.U32.AND P3, PT, R46, R5, PT ;  /* 0x000000052e00720c */ /* 0x000fe20003f64070 */
[----:B------:R-:W-:-:S02]  /*1d00*/  VIADD R14, R53, 0x19 ;  /* 0x00000019350e7836 */ /* 0x000fc40000000000 */
[--C-:B------:R-:W-:Y:S01]  /*1d10*/  @!P1 IMAD.IADD R3, R3, 0x1, -R46.reuse ;  /* 0x0000000103039824 */ /* 0x100fe200078e0a2e */
[----:B------:R-:W-:Y:S01]  /*1d20*/  ISETP.GE.AND P1, PT, R12, RZ, PT ;  /* 0x000000ff0c00720c */ /* 0x000fe20003f26270 */
[----:B------:R-:W-:Y:S01]  /*1d30*/  VIADD R12, R53, 0x1a ;  /* 0x0000001a350c7836 */ /* 0x000fe20000000000 */
[----:B-1----:R-:W-:Y:S01]  /*1d40*/  IABS R13, R14 ;  /* 0x0000000e000d7213 */ /* 0x002fe20000000000 */
[----:B------:R-:W-:Y:S01]  /*1d50*/  IMAD.HI.U32 R8, R2, R11, RZ ;  /* 0x0000000b02087227 */ /* 0x000fe200078e00ff */
[----:B------:R-:W-:Y:S01]  /*1d60*/  ISETP.GT.U32.AND P0, PT, R46, R3, PT ;  /* 0x000000032e00720c */ /* 0x000fe20003f04070 */
[----:B------:R-:W-:Y:S01]  /*1d70*/  STL [R1+0x598], R52 ;  /* 0x0005983401007387 */ /* 0x000fe20000100800 */
[----:B------:R-:W-:Y:S01]  /*1d80*/  IABS R15, R12 ;  /* 0x0000000c000f7213 */ /* 0x000fe20000000000 */
[----:B------:R-:W-:Y:S02]  /*1d90*/  @!P6 IMAD.IADD R7, R7, 0x1, -R46 ;  /* 0x000000010707e824 */ /* 0x000fe400078e0a2e */
[----:B------:R-:W-:-:S03]  /*1da0*/  IMAD.HI.U32 R9, R2, R13, RZ ;  /* 0x0000000d02097227 */ /* 0x000fc600078e00ff */
[----:B------:R-:W-:Y:S01]  /*1db0*/  ISETP.GT.U32.AND P6, PT, R46, R7, PT ;  /* 0x000000072e00720c */ /* 0x000fe20003fc4070 */
[----:B------:R-:W-:Y:S02]  /*1dc0*/  IMAD.MOV R8, RZ, RZ, -R8 ;  /* 0x000000ffff087224 */ /* 0x000fe400078e0a08 */
[----:B------:R-:W-:Y:S01]  /*1dd0*/  @!P3 IMAD.IADD R5, R5, 0x1, -R46 ;  /* 0x000000010505b824 */ /* 0x000fe200078e0a2e */
[----:B------:R-:W-:Y:S01]  /*1de0*/  ISETP.GE.AND P3, PT, R10, RZ, PT ;  /* 0x000000ff0a00720c */ /* 0x000fe20003f66270 */
[----:B------:R-:W-:-:S04]  /*1df0*/  IMAD.HI.U32 R10, R2, R15, RZ ;  /* 0x0000000f020a7227 */ /* 0x000fc800078e00ff */
[----:B------:R-:W-:Y:S02]  /*1e00*/  IMAD.MOV R9, RZ, RZ, -R9 ;  /* 0x000000ffff097224 */ /* 0x000fe400078e0a09 */
[C---:B------:R-:W-:Y:S02]  /*1e10*/  IMAD R8, R46.reuse, R8, R11 ;  /* 0x000000082e087224 */ /* 0x040fe400078e020b */
[----:B------:R-:W-:Y:S02]  /*1e20*/  IMAD.MOV R10, RZ, RZ, -R10 ;  /* 0x000000ffff0a7224 */ /* 0x000fe400078e0a0a */
[C---:B------:R-:W-:Y:S02]  /*1e30*/  IMAD R9, R46.reuse, R9, R13 ;  /* 0x000000092e097224 */ /* 0x040fe400078e020d */
[----:B------:R-:W-:Y:S01]  /*1e40*/  @!P4 IMAD.MOV R4, RZ, RZ, -R4 ;  /* 0x000000ffff04c224 */ /* 0x000fe200078e0a04 */
[C---:B------:R-:W-:Y:S01]  /*1e50*/  ISETP.GT.U32.AND P4, PT, R46.reuse, R8, PT ;  /* 0x000000082e00720c */ /* 0x040fe20003f84070 */
[----:B------:R-:W-:-:S02]  /*1e60*/  IMAD R10, R46, R10, R15 ;  /* 0x0000000a2e0a7224 */ /* 0x000fc400078e020f */
[----:B------:R-:W-:Y:S01]  /*1e70*/  @!P2 IMAD.MOV R5, RZ, RZ, -R5 ;  /* 0x000000ffff05a224 */ /* 0x000fe200078e0a05 */
[C---:B------:R-:W-:Y:S01]  /*1e80*/  ISETP.GT.U32.AND P2, PT, R46.reuse, R9, PT ;  /* 0x000000092e00720c */ /* 0x040fe20003f44070 */
[--C-:B------:R-:W-:Y:S01]  /*1e90*/  @!P6 IMAD.IADD R7, R7, 0x1, -R46.reuse ;  /* 0x000000010707e824 */ /* 0x100fe200078e0a2e */
[C---:B------:R-:W-:Y:S01]  /*1ea0*/  ISETP.GT.U32.AND P6, PT, R46.reuse, R10, PT ;  /* 0x0000000a2e00720c */ /* 0x040fe20003fc4070 */
[----:B------:R-:W-:Y:S02]  /*1eb0*/  VIADD R15, R53, 0x1b ;  /* 0x0000001b350f7836 */ /* 0x000fe40000000000 */
[--C-:B------:R-:W-:Y:S01]  /*1ec0*/  @!P0 IMAD.IADD R3, R3, 0x1, -R46.reuse ;  /* 0x0000000103038824 */ /* 0x100fe200078e0a2e */
[----:B------:R-:W-:Y:S01]  /*1ed0*/  ISETP.GT.U32.AND P0, PT, R46, R6, PT ;  /* 0x000000062e00720c */ /* 0x000fe20003f04070 */
[----:B------:R-:W-:Y:S01]  /*1ee0*/  VIADD R19, R53, 0x1c ;  /* 0x0000001c35137836 */ /* 0x000fe20000000000 */
[----:B------:R-:W-:Y:S01]  /*1ef0*/  IABS R11, R15 ;  /* 0x0000000f000b7213 */ /* 0x000fe20000000000 */
[--C-:B------:R-:W-:Y:S01]  /*1f00*/  @!P4 IMAD.IADD R8, R8, 0x1, -R46.reuse ;  /* 0x000000010808c824 */ /* 0x100fe200078e0a2e */
[----:B------:R-:W-:Y:S01]  /*1f10*/  ISETP.GE.AND P4, PT, R12, RZ, PT ;  /* 0x000000ff0c00720c */ /* 0x000fe20003f86270 */
[----:B--2---:R-:W-:Y:S01]  /*1f20*/  IMAD.MOV.U32 R0, RZ, RZ, R3 ;  /* 0x000000ffff007224 */ /* 0x004fe200078e0003 */
[----:B------:R-:W-:Y:S01]  /*1f30*/  IABS R13, R19 ;  /* 0x00000013000d7213 */ /* 0x000fe20000000000 */
[----:B------:R-:W-:Y:S01]  /*1f40*/  @!P2 IMAD.IADD R9, R9, 0x1, -R46 ;  /* 0x000000010909a824 */ /* 0x000fe200078e0a2e */
[----:B------:R-:W-:Y:S01]  /*1f50*/  ISETP.GT.U32.AND P2, PT, R46, R8, PT ;  /* 0x000000082e00720c */ /* 0x000fe20003f44070 */
[----:B------:R-:W-:-:S04]  /*1f60*/  IMAD.HI.U32 R3, R2, R11, RZ ;  /* 0x0000000b02037227 */ /* 0x000fc800078e00ff */
[----:B------:R-:W-:Y:S01]  /*1f70*/  @!P6 IMAD.IADD R10, R10, 0x1, -R46 ;  /* 0x000000010a0ae824 */ /* 0x000fe200078e0a2e */
[----:B------:R-:W-:Y:S01]  /*1f80*/  ISETP.GT.U32.AND P6, PT, R46, R9, PT ;  /* 0x000000092e00720c */ /* 0x000fe20003fc4070 */
[----:B------:R-:W-:Y:S02]  /*1f90*/  IMAD.MOV R12, RZ, RZ, -R3 ;  /* 0x000000ffff0c7224 */ /* 0x000fe400078e0a03 */
[----:B------:R-:W-:-:S04]  /*1fa0*/  IMAD.HI.U32 R3, R2, R13, RZ ;  /* 0x0000000d02037227 */ /* 0x000fc800078e00ff */
[----:B------:R-:W-:Y:S02]  /*1fb0*/  IMAD R11, R46, R12, R11 ;  /* 0x0000000c2e0b7224 */ /* 0x000fe400078e020b */
[----:B------:R-:W-:Y:S02]  /*1fc0*/  IMAD.MOV R3, RZ, RZ, -R3 ;  /* 0x000000ffff037224 */ /* 0x000fe400078e0a03 */
[--C-:B------:R-:W-:Y:S01]  /*1fd0*/  @!P0 IMAD.IADD R6, R6, 0x1, -R46.reuse ;  /* 0x0000000106068824 */ /* 0x100fe200078e0a2e */
[----:B------:R-:W-:Y:S01]  /*1fe0*/  ISETP.GE.AND P0, PT, R16, RZ, PT ;  /* 0x000000ff1000720c */ /* 0x000fe20003f06270 */
[----:B------:R-:W-:Y:S01]  /*1ff0*/  @!P2 IMAD.IADD R8, R8, 0x1, -R46 ;  /* 0x000000010808a824 */ /* 0x000fe200078e0a2e */
[C---:B------:R-:W-:Y:S01]  /*2000*/  ISETP.GT.U32.AND P2, PT, R46.reuse, R11, PT ;  /* 0x0000000b2e00720c */ /* 0x040fe20003f44070 */
[C---:B------:R-:W-:Y:S02]  /*2010*/  IMAD R12, R46.reuse, R3, R13 ;  /* 0x000000032e0c7224 */ /* 0x040fe400078e020d */
[----:B------:R-:W-:Y:S01]  /*2020*/  @!P5 IMAD.MOV R0, RZ, RZ, -R0 ;  /* 0x000000ffff00d224 */ /* 0x000fe200078e0a00 */
[C---:B------:R-:W-:Y:S01]  /*2030*/  ISETP.GT.U32.AND P5, PT, R46.reuse, R6, PT ;  /* 0x000000062e00720c */ /* 0x040fe20003fa4070 */
[----:B------:R-:W-:Y:S01]  /*2040*/  @!P6 IMAD.IADD R9, R9, 0x1, -R46 ;  /* 0x000000010909e824 */ /* 0x000fe200078e0a2e */
[----:B------:R-:W-:Y:S01]  /*2050*/  ISETP.GT.U32.AND P6, PT, R46, R12, PT ;  /* 0x0000000c2e00720c */ /* 0x000fe20003fc4070 */
[C---:B------:R-:W-:Y:S01]  /*2060*/  VIADD R16, R53.reuse, 0x1d ;  /* 0x0000001d35107836 */ /* 0x040fe20000000000 */
[----:B------:R-:W-:Y:S01]  /*2070*/  STL [R1+0x59c], R0 ;  /* 0x00059c0001007387 */ /* 0x000fe20000100800 */
[----:B------:R-:W-:-:S02]  /*2080*/  VIADD R17, R53, 0x1e ;  /* 0x0000001e35117836 */ /* 0x000fc40000000000 */
[----:B------:R-:W-:Y:S01]  /*2090*/  @!P0 IMAD.MOV R8, RZ, RZ, -R8 ;  /* 0x000000ffff088224 */ /* 0x000fe200078e0a08 */
[----:B------:R-:W-:Y:S01]  /*20a0*/  IABS R21, R16 ;  /* 0x0000001000157213 */ /* 0x000fe20000000000 */
[--C-:B------:R-:W-:Y:S01]  /*20b0*/  @!P2 IMAD.IADD R11, R11, 0x1, -R46.reuse ;  /* 0x000000010b0ba824 */ /* 0x100fe200078e0a2e */
[----:B------:R-:W-:Y:S01]  /*20c0*/  IABS R3, R17 ;  /* 0x0000001100037213 */ /* 0x000fe20000000000 */
[----:B------:R-:W-:Y:S01]  /*20d0*/  VIADD R18, R53, 0x1f ;  /* 0x0000001f35127836 */ /* 0x000fe20000000000 */
[----:B------:R-:W-:Y:S01]  /*20e0*/  ISETP.GE.AND P2, PT, R19, RZ, PT ;  /* 0x000000ff1300720c */ /* 0x000fe20003f46270 */
[----:B------:R-:W-:Y:S01]  /*20f0*/  IMAD.HI.U32 R13, R2, R21, RZ ;  /* 0x00000015020d7227 */ /* 0x000fe200078e00ff */
[----:B------:R-:W-:Y:S03]  /*2100*/  STL [R1+0x5a0], R4 ;  /* 0x0005a00401007387 */ /* 0x000fe60000100800 */
[--C-:B------:R-:W-:Y:S01]  /*2110*/  @!P5 IMAD.IADD R6, R6, 0x1, -R46.reuse ;  /* 0x000000010606d824 */ /* 0x100fe200078e0a2e */
[----:B------:R-:W-:Y:S01]  /*2120*/  ISETP.GE.AND P5, PT, R14, RZ, PT ;  /* 0x000000ff0e00720c */ /* 0x000fe20003fa6270 */
[----:B------:R-:W-:Y:S01]  /*2130*/  @!P6 IMAD.IADD R12, R12, 0x1, -R46 ;  /* 0x000000010c0ce824 */ /* 0x000fe200078e0a2e */
[----:B------:R-:W-:Y:S01]  /*2140*/  ISETP.GT.U32.AND P6, PT, R46, R11, PT ;  /* 0x0000000b2e00720c */ /* 0x000fe20003fc4070 */
[----:B------:R-:W-:Y:S01]  /*2150*/  IMAD.MOV R13, RZ, RZ, -R13 ;  /* 0x000000ffff0d7224 */ /* 0x000fe200078e0a0d */
[----:B------:R-:W-:Y:S01]  /*2160*/  STL [R1+0x5a4], R5 ;  /* 0x0005a40501007387 */ /* 0x000fe20000100800 */
[----:B------:R-:W-:-:S04]  /*2170*/  IMAD.HI.U32 R14, R2, R3, RZ ;  /* 0x00000003020e7227 */ /* 0x000fc800078e00ff */
[----:B------:R-:W-:Y:S01]  /*2180*/  @!P1 IMAD.MOV R6, RZ, RZ, -R6 ;  /* 0x000000ffff069224 */ /* 0x000fe200078e0a06 */
[C---:B------:R-:W-:Y:S01]  /*2190*/  ISETP.GT.U32.AND P1, PT, R46.reuse, R10, PT ;  /* 0x0000000a2e00720c */ /* 0x040fe20003f24070 */
[C---:B------:R-:W-:Y:S02]  /*21a0*/  IMAD R13, R46.reuse, R13, R21 ;  /* 0x0000000d2e0d7224 */ /* 0x040fe400078e0215 */
[----:B------:R-:W-:Y:S01]  /*21b0*/  IMAD.MOV R14, RZ, RZ, -R14 ;  /* 0x000000ffff0e7224 */ /* 0x000fe200078e0a0e */
[----:B------:R-:W-:Y:S01]  /*21c0*/  STL [R1+0x5a8], R6 ;  /* 0x0005a80601007387 */ /* 0x000fe20000100800 */
[--C-:B------:R-:W-:Y:S01]  /*21d0*/  @!P6 IMAD.IADD R11, R11, 0x1, -R46.reuse ;  /* 0x000000010b0be824 */ /* 0x100fe200078e0a2e */
[C---:B------:R-:W-:Y:S01]  /*21e0*/  ISETP.GT.U32.AND P0, PT, R46.reuse, R13, PT ;  /* 0x0000000d2e00720c */ /* 0x040fe20003f04070 */
[C---:B------:R-:W-:Y:S02]  /*21f0*/  IMAD R14, R46.reuse, R14, R3 ;  /* 0x0000000e2e0e7224 */ /* 0x040fe400078e0203 */
[----:B------:R-:W-:Y:S01]  /*2200*/  @!P3 IMAD.MOV R7, RZ, RZ, -R7 ;  /* 0x000000ffff07b224 */ /* 0x000fe200078e0a07 */
[C---:B------:R-:W-:Y:S01]  /*2210*/  ISETP.GT.U32.AND P3, PT, R46.reuse, R12, PT ;  /* 0x0000000c2e00720c */ /* 0x040fe20003f64070 */
[----:B------:R-:W-:Y:S01]  /*2220*/  VIADD R3, R53, 0x20 ;  /* 0x0000002035037836 */ /* 0x000fe20000000000 */
[----:B------:R-:W-:Y:S01]  /*2230*/  ISETP.GT.U32.AND P6, PT, R46, R14, PT ;  /* 0x0000000e2e00720c */ /* 0x000fe20003fc4070 */
[--C-:B------:R-:W-:Y:S01]  /*2240*/  @!P1 IMAD.IADD R10, R10, 0x1, -R46.reuse ;  /* 0x000000010a0a9824 */ /* 0x100fe200078e0a2e */
[----:B------:R-:W-:Y:S01]  /*2250*/  ISETP.GE.AND P1, PT, R15, RZ, PT ;  /* 0x000000ff0f00720c */ /* 0x000fe20003f26270 */
[----:B------:R-:W-:Y:S01]  /*2260*/  @!P5 IMAD.MOV R9, RZ, RZ, -R9 ;  /* 0x000000ffff09d224 */ /* 0x000fe200078e0a09 */
[----:B------:R-:W-:Y:S01]  /*2270*/  IABS R15, R18 ;  /* 0x00000012000f7213 */ /* 0x000fe20000000000 */
[----:B------:R-:W-:Y:S01]  /*2280*/  VIADD R21, R53, 0x22 ;  /* 0x0000002235157836 */ /* 0x000fe20000000000 */
[----:B------:R-:W-:Y:S01]  /*2290*/  ISETP.GE.AND P5, PT, R16, RZ, PT ;  /* 0x000000ff1000720c */ /* 0x000fe20003fa6270 */
[--C-:B------:R-:W-:Y:S01]  /*22a0*/  @!P0 IMAD.IADD R13, R13, 0x1, -R46.reuse ;  /* 0x000000010d0d8824 */ /* 0x100fe200078e0a2e */
[----:B------:R-:W-:Y:S01]  /*22b0*/  IABS R19, R3 ;  /* 0x0000000300137213 */ /* 0x000fe20000000000 */
[----:B------:R-:W-:Y:S01]  /*22c0*/  IMAD.HI.U32 R16, R2, R15, RZ ;  /* 0x0000000f02107227 */ /* 0x000fe200078e00ff */
[----:B------:R-:W-:Y:S01]  /*22d0*/  ISETP.GE.AND P0, PT, R3, RZ, PT ;  /* 0x000000ff0300720c */ /* 0x000fe20003f06270 */
[----:B------:R1:W-:Y:S02]  /*22e0*/  STL [R1+0x5ac], R7 ;  /* 0x0005ac0701007387 */ /* 0x0003e40000100800 */
[----:B------:R-:W-:Y:S01]  /*22f0*/  @!P6 IMAD.IADD R14, R14, 0x1, -R46 ;  /* 0x000000010e0ee824 */ /* 0x000fe200078e0a2e */
[----:B------:R-:W-:Y:S01]  /*2300*/  ISETP.GT.U32.AND P6, PT, R46, R13, PT ;  /* 0x0000000d2e00720c */ /* 0x000fe20003fc4070 */
[----:B------:R-:W-:Y:S01]  /*2310*/  IMAD.MOV R16, RZ, RZ, -R16 ;  /* 0x000000ffff107224 */ /* 0x000fe200078e0a10 */
[----:B------:R2:W-:Y:S01]  /*2320*/  STL [R1+0x5b0], R8 ;  /* 0x0005b00801007387 */ /* 0x0005e20000100800 */
[----:B------:R-:W-:-:S03]  /*2330*/  IMAD.HI.U32 R3, R2, R19, RZ ;  /* 0x0000001302037227 */ /* 0x000fc600078e00ff */
[----:B------:R3:W-:Y:S01]  /*2340*/  STL [R1+0x5b4], R9 ;  /* 0x0005b40901007387 */ /* 0x0007e20000100800 */
[----:B------:R-:W-:Y:S01]  /*2350*/  @!P3 IMAD.IADD R12, R12, 0x1, -R46 ;  /* 0x000000010c0cb824 */ /* 0x000fe200078e0a2e */
[----:B------:R-:W-:Y:S01]  /*2360*/  ISETP.GE.AND P3, PT, R18, RZ, PT ;  /* 0x000000ff1200720c */ /* 0x000fe20003f66270 */
[C---:B------:R-:W-:Y:S01]  /*2370*/  IMAD R15, R46.reuse, R16, R15 ;  /* 0x000000102e0f7224 */ /* 0x040fe200078e020f */
[----:B------:R-:W-:Y:S01]  /*2380*/  IABS R18, R21 ;  /* 0x0000001500127213 */ /* 0x000fe20000000000 */
[----:B------:R-:W-:Y:S01]  /*2390*/  IMAD.MOV R3, RZ, RZ, -R3 ;  /* 0x000000ffff037224 */ /* 0x000fe200078e0a03 */
[----:B-1----:R-:W1:Y:S01]  /*23a0*/  S2R R7, SR_TID.X ;  /* 0x0000000000077919 */ /* 0x002e620000002100 */
[----:B------:R-:W-:Y:S01]  /*23b0*/  @!P2 IMAD.MOV R12, RZ, RZ, -R12 ;  /* 0x000000ffff0ca224 */ /* 0x000fe200078e0a0c */
[C---:B------:R-:W-:Y:S01]  /*23c0*/  ISETP.GT.U32.AND P2, PT, R46.reuse, R15, PT ;  /* 0x0000000f2e00720c */ /* 0x040fe20003f44070 */
[C---:B------:R-:W-:Y:S02]  /*23d0*/  IMAD R16, R46.reuse, R3, R19 ;  /* 0x000000032e107224 */ /* 0x040fe400078e0213 */
[----:B------:R-:W-:Y:S01]  /*23e0*/  @!P1 IMAD.MOV R11, RZ, RZ, -R11 ;  /* 0x000000ffff0b9224 */ /* 0x000fe200078e0a0b */
[C---:B------:R-:W-:Y:S01]  /*23f0*/  ISETP.GT.U32.AND P1, PT, R46.reuse, R14, PT ;  /* 0x0000000e2e00720c */ /* 0x040fe20003f24070 */
[----:B------:R-:W-:Y:S01]  /*2400*/  @!P6 IMAD.IADD R13, R13, 0x1, -R46 ;  /* 0x000000010d0de824 */ /* 0x000fe200078e0a2e */
[----:B------:R-:W-:Y:S01]  /*2410*/  ISETP.GT.U32.AND P6, PT, R46, R16, PT ;  /* 0x000000102e00720c */ /* 0x000fe20003fc4070 */
[----:B------:R-:W-:-:S02]  /*2420*/  VIADD R23, R53, 0x21 ;  /* 0x0000002135177836 */ /* 0x000fc40000000000 */
[----:B------:R-:W-:Y:S01]  /*2430*/  @!P4 IMAD.MOV R10, RZ, RZ, -R10 ;  /* 0x000000ffff0ac224 */ /* 0x000fe200078e0a0a */
[----:B------:R-:W-:Y:S01]  /*2440*/  ISETP.GE.AND P4, PT, R17, RZ, PT ;  /* 0x000000ff1100720c */ /* 0x000fe20003f86270 */
[----:B------:R-:W-:Y:S01]  /*2450*/  VIADD R22, R53, 0x23 ;  /* 0x0000002335167836 */ /* 0x000fe20000000000 */
[----:B------:R-:W-:Y:S01]  /*2460*/  IABS R17, R23 ;  /* 0x0000001700117213 */ /* 0x000fe20000000000 */
[----:B------:R-:W-:Y:S01]  /*2470*/  @!P2 IMAD.IADD R15, R15, 0x1, -R46 ;  /* 0x000000010f0fa824 */ /* 0x000fe200078e0a2e */
[----:B------:R-:W-:Y:S01]  /*2480*/  ISETP.GE.AND P2, PT, R21, RZ, PT ;  /* 0x000000ff1500720c */ /* 0x000fe20003f46270 */
[----:B------:R-:W-:Y:S01]  /*2490*/  IMAD.MOV.U32 R3, RZ, RZ, R18 ;  /* 0x000000ffff037224 */ /* 0x000fe200078e0012 */
[----:B------:R-:W-:Y:S01]  /*24a0*/  IABS R20, R22 ;  /* 0x0000001600147213 */ /* 0x000fe20000000000 */
[----:B------:R-:W-:Y:S01]  /*24b0*/  IMAD.HI.U32 R18, R2, R17, RZ ;  /* 0x0000001102127227 */ /* 0x000fe200078e00ff */
[----:B------:R-:W-:Y:S03]  /*24c0*/  STL [R1+0x5b8], R10 ;  /* 0x0005b80a01007387 */ /* 0x000fe60000100800 */
[--C-:B------:R-:W-:Y:S01]  /*24d0*/  @!P1 IMAD.IADD R14, R14, 0x1, -R46.reuse ;  /* 0x000000010e0e9824 */ /* 0x100fe200078e0a2e */
[----:B------:R-:W-:Y:S01]  /*24e0*/  ISETP.GE.AND P1, PT, R23, RZ, PT ;  /* 0x000000ff1700720c */ /* 0x000fe20003f26270 */
[----:B------:R-:W-:Y:S01]  /*24f0*/  @!P6 IMAD.IADD R16, R16, 0x1, -R46 ;  /* 0x000000011010e824 */ /* 0x000fe200078e0a2e */
[----:B------:R-:W-:Y:S01]  /*2500*/  ISETP.GT.U32.AND P6, PT, R46, R15, PT ;  /* 0x0000000f2e00720c */ /* 0x000fe20003fc4070 */
[----:B------:R-:W-:Y:S01]  /*2510*/  IMAD.MOV.U32 R19, RZ, RZ, R20 ;  /* 0x000000ffff137224 */ /* 0x000fe200078e0014 */
[----:B------:R-:W-:Y:S01]  /*2520*/  STL [R1+0x5bc], R11 ;  /* 0x0005bc0b01007387 */ /* 0x000fe20000100800 */
[----:B------:R-:W-:-:S03]  /*2530*/  IMAD.HI.U32 R20, R2, R3, RZ ;  /* 0x0000000302147227 */ /* 0x000fc600078e00ff */
[----:B------:R-:W-:Y:S01]  /*2540*/  STL [R1+0x5c0], R12 ;  /* 0x0005c00c01007387 */ /* 0x000fe20000100800 */
[----:B------:R-:W-:Y:S02]  /*2550*/  IMAD.MOV R23, RZ, RZ, -R18 ;  /* 0x000000ffff177224 */ /* 0x000fe400078e0a12 */
[----:B------:R-:W-:-:S04]  /*2560*/  IMAD.HI.U32 R18, R2, R19, RZ ;  /* 0x0000001302127227 */ /* 0x000fc800078e00ff */
[----:B------:R-:W-:Y:S02]  /*2570*/  IMAD.MOV R20, RZ, RZ, -R20 ;  /* 0x000000ffff147224 */ /* 0x000fe400078e0a14 */
[C---:B------:R-:W-:Y:S02]  /*2580*/  IMAD R17, R46.reuse, R23, R17 ;  /* 0x000000172e117224 */ /* 0x040fe400078e0211 */
[----:B------:R-:W-:Y:S01]  /*2590*/  @!P5 IMAD.MOV R13, RZ, RZ, -R13 ;  /* 0x000000ffff0dd224 */ /* 0x000fe200078e0a0d */
[C---:B------:R-:W-:Y:S01]  /*25a0*/  ISETP.GT.U32.AND P5, PT, R46.reuse, R16, PT ;  /* 0x000000102e00720c */ /* 0x040fe20003fa4070 */
[----:B------:R-:W-:Y:S02]  /*25b0*/  IMAD.MOV R21, RZ, RZ, -R18 ;  /* 0x000000ffff157224 */ /* 0x000fe400078e0a12 */
[C---:B------:R-:W-:Y:S01]  /*25c0*/  IMAD R18, R46.reuse, R20, R3 ;  /* 0x000000142e127224 */ /* 0x040fe200078e0203 */
[----:B------:R-:W-:Y:S01]  /*25d0*/  STL [R1+0x5c4], R13 ;  /* 0x0005c40d01007387 */ /* 0x000fe20000100800 */
[----:B------:R-:W-:Y:S01]  /*25e0*/  @!P4 IMAD.MOV R14, RZ, RZ, -R14 ;  /* 0x000000ffff0ec224 */ /* 0x000fe200078e0a0e */
[C---:B------:R-:W-:Y:S01]  /*25f0*/  ISETP.GT.U32.AND P4, PT, R46.reuse, R17, PT ;  /* 0x000000112e00720c */ /* 0x040fe20003f84070 */
[----:B------:R-:W-:Y:S01]  /*2600*/  @!P6 IMAD.IADD R15, R15, 0x1, -R46 ;  /* 0x000000010f0fe824 */ /* 0x000fe200078e0a2e */
[C---:B------:R-:W-:Y:S01]  /*2610*/  ISETP.GT.U32.AND P6, PT, R46.reuse, R18, PT ;  /* 0x000000122e00720c */ /* 0x040fe20003fc4070 */
[----:B------:R-:W-:Y:S01]  /*2620*/  IMAD R19, R46, R21, R19 ;  /* 0x000000152e137224 */ /* 0x000fe200078e0213 */
[----:B------:R-:W-:Y:S01]  /*2630*/  STL [R1+0x5c8], R14 ;  /* 0x0005c80e01007387 */ /* 0x000fe20000100800 */
[----:B------:R-:W-:-:S02]  /*2640*/  VIADD R20, R53, 0x24 ;  /* 0x0000002435147836 */ /* 0x000fc40000000000 */
[--C-:B------:R-:W-:Y:S01]  /*2650*/  @!P5 IMAD.IADD R16, R16, 0x1, -R46.reuse ;  /* 0x000000011010d824 */ /* 0x100fe200078e0a2e */
[----:B------:R-:W-:Y:S01]  /*2660*/  ISETP.GT.U32.AND P5, PT, R46, R19, PT ;  /* 0x000000132e00720c */ /* 0x000fe20003fa4070 */
[C---:B------:R-:W-:Y:S01]  /*2670*/  VIADD R30, R53.reuse, 0x26 ;  /* 0x00000026351e7836 */ /* 0x040fe20000000000 */
[----:B------:R-:W-:Y:S01]  /*2680*/  IABS R26, R20 ;  /* 0x00000014001a7213 */ /* 0x000fe20000000000 */
[----:B------:R-:W-:Y:S02]  /*2690*/  VIADD R3, R53, 0x25 ;  /* 0x0000002535037836 */ /* 0x000fe40000000000 */
[--C-:B------:R-:W-:Y:S01]  /*26a0*/  @!P4 IMAD.IADD R17, R17, 0x1, -R46.reuse ;  /* 0x000000011111c824 */ /* 0x100fe200078e0a2e */
[----:B------:R-:W-:Y:S01]  /*26b0*/  IABS R27, R30 ;  /* 0x0000001e001b7213 */ /* 0x000fe20000000000 */
[----:B------:R-:W-:Y:S01]  /*26c0*/  @!P6 IMAD.IADD R18, R18, 0x1, -R46 ;  /* 0x000000011212e824 */ /* 0x000fe200078e0a2e */
[----:B------:R-:W-:Y:S01]  /*26d0*/  IABS R21, R3 ;  /* 0x0000000300157213 */ /* 0x000fe20000000000 */
[----:B------:R-:W-:Y:S01]  /*26e0*/  IMAD.HI.U32 R28, R2, R26, RZ ;  /* 0x0000001a021c7227 */ /* 0x000fe200078e00ff */
[----:B------:R-:W-:-:S02]  /*26f0*/  ISETP.GT.U32.AND P6, PT, R46, R17, PT ;  /* 0x000000112e00720c */ /* 0x000fc40003fc4070 */
[----:B------:R-:W-:Y:S01]  /*2700*/  ISETP.GE.AND P4, PT, R22, RZ, PT ;  /* 0x000000ff1600720c */ /* 0x000fe20003f86270 */
[----:B------:R-:W-:Y:S02]  /*2710*/  IMAD.MOV R28, RZ, RZ, -R28 ;  /* 0x000000ffff1c7224 */ /* 0x000fe400078e0a1c */
[----:B------:R-:W-:Y:S01]  /*2720*/  @!P5 IMAD.IADD R19, R19, 0x1, -R46 ;  /* 0x000000011313d824 */ /* 0x000fe200078e0a2e */
[----:B------:R-:W-:Y:S01]  /*2730*/  ISETP.GT.U32.AND P5, PT, R46, R18, PT ;  /* 0x000000122e00720c */ /* 0x000fe20003fa4070 */
[----:B------:R-:W-:Y:S02]  /*2740*/  IMAD.MOV.U32 R22, RZ, RZ, R27 ;  /* 0x000000ffff167224 */ /* 0x000fe400078e001b */
[----:B------:R-:W-:-:S04]  /*2750*/  IMAD.HI.U32 R27, R2, R21, RZ ;  /* 0x00000015021b7227 */ /* 0x000fc800078e00ff */
[----:B------:R-:W-:Y:S01]  /*2760*/  @!P0 IMAD.MOV R16, RZ, RZ, -R16 ;  /* 0x000000ffff108224 */ /* 0x000fe200078e0a10 */
[----:B------:R-:W-:Y:S01]  /*2770*/  ISETP.GE.AND P0, PT, R20, RZ, PT ;  /* 0x000000ff1400720c */ /* 0x000fe20003f06270 */
[C---:B------:R-:W-:Y:S02]  /*2780*/  IMAD R20, R46.reuse, R28, R26 ;  /* 0x0000001c2e147224 */ /* 0x040fe400078e021a */
[----:B------:R-:W-:Y:S02]  /*2790*/  IMAD.MOV R27, RZ, RZ, -R27 ;  /* 0x000000ffff1b7224 */ /* 0x000fe400078e0a1b */
[----:B------:R-:W-:Y:S01]  /*27a0*/  @!P6 IMAD.IADD R17, R17, 0x1, -R46 ;  /* 0x000000011111e824 */ /* 0x000fe200078e0a2e */
[----:B------:R-:W-:Y:S01]  /*27b0*/  ISETP.GT.U32.AND P6, PT, R46, R20, PT ;  /* 0x000000142e00720c */ /* 0x000fe20003fc4070 */
[----:B------:R-:W-:-:S04]  /*27c0*/  IMAD.HI.U32 R28, R2, R22, RZ ;  /* 0x00000016021c7227 */ /* 0x000fc800078e00ff */
[C---:B------:R-:W-:Y:S02]  /*27d0*/  IMAD R21, R46.reuse, R27, R21 ;  /* 0x0000001b2e157224 */ /* 0x040fe400078e0215 */
[----:B------:R-:W-:Y:S01]  /*27e0*/  @!P3 IMAD.MOV R15, RZ, RZ, -R15 ;  /* 0x000000ffff0fb224 */ /* 0x000fe200078e0a0f */
[----:B------:R-:W-:Y:S01]  /*27f0*/  ISETP.GT.U32.AND P3, PT, R46, R19, PT ;  /* 0x000000132e00720c */ /* 0x000fe20003f64070 */
[C---:B------:R-:W-:Y:S02]  /*2800*/  VIADD R24, R53.reuse, 0x27 ;  /* 0x0000002735187836 */ /* 0x040fe40000000000 */
[----:B------:R-:W-:Y:S01]  /*2810*/  IMAD.MOV R28, RZ, RZ, -R28 ;  /* 0x000000ffff1c7224 */ /* 0x000fe200078e0a1c */
[----:B------:R-:W-:Y:S01]  /*2820*/  STL [R1+0x5cc], R15 ;  /* 0x0005cc0f01007387 */ /* 0x000fe20000100800 */
[----:B------:R-:W-:Y:S01]  /*2830*/  @!P5 IMAD.IADD R18, R18, 0x1, -R46 ;  /* 0x000000011212d824 */ /* 0x000fe200078e0a2e */
[C---:B------:R-:W-:Y:S01]  /*2840*/  ISETP.GT.U32.AND P5, PT, R46.reuse, R21, PT ;  /* 0x000000152e00720c */ /* 0x040fe20003fa4070 */
[----:B------:R-:W-:Y:S01]  /*2850*/  IMAD R22, R46, R28, R22 ;  /* 0x0000001c2e167224 */ /* 0x000fe200078e0216 */
[----:B------:R-:W-:Y:S01]  /*2860*/  IABS R23, R24 ;  /* 0x0000001800177213 */ /* 0x000fe20000000000 */
[----:B------:R-:W-:Y:S01]  /*2870*/  @!P6 IMAD.IADD R20, R20, 0x1, -R46 ;  /* 0x000000011414e824 */ /* 0x000fe200078e0a2e */
[----:B------:R-:W-:Y:S01]  /*2880*/  STL [R1+0x5d0], R16 ;  /* 0x0005d01001007387 */ /* 0x000fe20000100800 */
[----:B------:R-:W-:Y:S01]  /*2890*/  VIADD R27, R53, 0x28 ;  /* 0x00000028351b7836 */ /* 0x000fe20000000000 */
[----:B------:R-:W-:Y:S01]  /*28a0*/  ISETP.GT.U32.AND P6, PT, R46, R22, PT ;  /* 0x000000162e00720c */ /* 0x000fe20003fc4070 */
[----:B------:R-:W-:-:S03]  /*28b0*/  IMAD.HI.U32 R26, R2, R23, RZ ;  /* 0x00000017021a7227 */ /* 0x000fc600078e00ff */
[----:B------:R-:W-:Y:S01]  /*28c0*/  IABS R28, R27 ;  /* 0x0000001b001c7213 */ /* 0x000fe20000000000 */
[----:B------:R-:W-:Y:S01]  /*28d0*/  @!P3 IMAD.IADD R19, R19, 0x1, -R46 ;  /* 0x000000011313b824 */ /* 0x000fe200078e0a2e */
[----:B------:R-:W-:Y:S01]  /*28e0*/  ISETP.GE.AND P3, PT, R3, RZ, PT ;  /* 0x000000ff0300720c */ /* 0x000fe20003f66270 */
[----:B------:R-:W-:Y:S02]  /*28f0*/  IMAD.MOV R26, RZ, RZ, -R26 ;  /* 0x000000ffff1a7224 */ /* 0x000fe400078e0a1a */
[----:B------:R-:W-:Y:S02]  /*2900*/  VIADD R3, R53, 0x29 ;  /* 0x0000002935037836 */ /* 0x000fe40000000000 */
[----:B------:R-:W-:Y:S01]  /*2910*/  @!P5 IMAD.IADD R21, R21, 0x1, -R46 ;  /* 0x000000011515d824 */ /* 0x000fe200078e0a2e */
[C---:B------:R-:W-:Y:S01]  /*2920*/  ISETP.GT.U32.AND P5, PT, R46.reuse, R20, PT ;  /* 0x000000142e00720c */ /* 0x040fe20003fa4070 */
[C---:B------:R-:W-:Y:S01]  /*2930*/  IMAD R23, R46.reuse, R26, R23 ;  /* 0x0000001a2e177224 */ /* 0x040fe200078e0217 */
[----:B------:R-:W-:Y:S01]  /*2940*/  IABS R26, R3 ;  /* 0x00000003001a7213 */ /* 0x000fe20000000000 */
[----:B------:R-:W-:Y:S01]  /*2950*/  @!P1 IMAD.MOV R17, RZ, RZ, -R17 ;  /* 0x000000ffff119224 */ /* 0x000fe200078e0a11 */
[----:B------:R-:W-:Y:S01]  /*2960*/  ISETP.GT.U32.AND P1, PT, R46, R21, PT ;  /* 0x000000152e00720c */ /* 0x000fe20003f24070 */
[----:B------:R-:W-:-:S03]  /*2970*/  IMAD.HI.U32 R29, R2, R28, RZ ;  /* 0x0000001c021d7227 */ /* 0x000fc600078e00ff */
[----:B------:R-:W-:Y:S01]  /*2980*/  STL [R1+0x5d4], R17 ;  /* 0x0005d41101007387 */ /* 0x000fe20000100800 */
[----:B------:R-:W-:Y:S01]  /*2990*/  @!P6 IMAD.IADD R22, R22, 0x1, -R46 ;  /* 0x000000011616e824 */ /* 0x000fe200078e0a2e */
[----:B------:R-:W-:Y:S01]  /*29a0*/  ISETP.GE.AND P6, PT, R30, RZ, PT ;  /* 0x000000ff1e00720c */ /* 0x000fe20003fc6270 */
[----:B------:R-:W-:Y:S01]  /*29b0*/  @!P2 IMAD.MOV R18, RZ, RZ, -R18 ;  /* 0x000000ffff12a224 */ /* 0x000fe200078e0a12 */
[----:B------:R-:W-:Y:S01]  /*29c0*/  ISETP.GT.U32.AND P2, PT, R46, R23, PT ;  /* 0x000000172e00720c */ /* 0x000fe20003f44070 */
[----:B------:R-:W-:-:S04]  /*29d0*/  IMAD.HI.U32 R30, R2, R26, RZ ;  /* 0x0000001a021e7227 */ /* 0x000fc800078e00ff */
[----:B------:R-:W-:Y:S02]  /*29e0*/  IMAD.MOV R29, RZ, RZ, -R29 ;  /* 0x000000ffff1d7224 */ /* 0x000fe400078e0a1d */
[----:B------:R-:W-:Y:S01]  /*29f0*/  @!P5 IMAD.IADD R20, R20, 0x1, -R46 ;  /* 0x000000011414d824 */ /* 0x000fe200078e0a2e */
[----:B------:R-:W-:Y:S01]  /*2a00*/  ISETP.GE.AND P5, PT, R24, RZ, PT ;  /* 0x000000ff1800720c */ /* 0x000fe20003fa6270 */
[----:B------:R-:W-:Y:S02]  /*2a10*/  IMAD.MOV R30, RZ, RZ, -R30 ;  /* 0x000000ffff1e7224 */ /* 0x000fe400078e0a1e */
[----:B------:R-:W-:Y:S01]  /*2a20*/  @!P4 IMAD.MOV R19, RZ, RZ, -R19 ;  /* 0x000000ffff13c224 */ /* 0x000fe200078e0a13 */
[C---:B------:R-:W-:Y:S01]  /*2a30*/  ISETP.GT.U32.AND P4, PT, R46.reuse, R22, PT ;  /* 0x000000162e00720c */ /* 0x040fe20003f84070 */
[C---:B------:R-:W-:Y:S02]  /*2a40*/  IMAD R24, R46.reuse, R29, R28 ;  /* 0x0000001d2e187224 */ /* 0x040fe400078e021c */
[----:B------:R-:W-:Y:S01]  /*2a50*/  @!P1 IMAD.IADD R21, R21, 0x1, -R46 ;  /* 0x0000000115159824 */ /* 0x000fe200078e0a2e */
[----:B------:R-:W-:Y:S01]  /*2a60*/  ISETP.GE.AND P1, PT, R27, RZ, PT ;  /* 0x000000ff1b00720c */ /* 0x000fe20003f26270 */
[----:B------:R-:W-:-:S02]  /*2a70*/  IMAD R26, R46, R30, R26 ;  /* 0x0000001e2e1a7224 */ /* 0x000fc400078e021a */
[----:B------:R-:W-:Y:S01]  /*2a80*/  @!P0 IMAD.MOV R20, RZ, RZ, -R20 ;  /* 0x000000ffff148224 */ /* 0x000fe200078e0a14 */
[C---:B------:R-:W-:Y:S01]  /*2a90*/  ISETP.GT.U32.AND P0, PT, R46.reuse, R24, PT ;  /* 0x000000182e00720c */ /* 0x040fe20003f04070 */
[----:B------:R-:W-:Y:S01]  /*2aa0*/  @!P3 IMAD.MOV R21, RZ, RZ, -R21 ;  /* 0x000000ffff15b224 */ /* 0x000fe200078e0a15 */
[----:B------:R-:W-:Y:S01]  /*2ab0*/  ISETP.GT.U32.AND P3, PT, R46, R26, PT ;  /* 0x0000001a2e00720c */ /* 0x000fe20003f64070 */
[--C-:B------:R-:W-:Y:S02]  /*2ac0*/  @!P2 IMAD.IADD R23, R23, 0x1, -R46.reuse ;  /* 0x000000011717a824 */ /* 0x100fe400078e0a2e */
[C---:B------:R-:W-:Y:S02]  /*2ad0*/  VIADD R27, R53.reuse, 0x2a ;  /* 0x0000002a351b7836 */ /* 0x040fe40000000000 */
[----:B------:R-:W-:Y:S01]  /*2ae0*/  @!P4 IMAD.IADD R22, R22, 0x1, -R46 ;  /* 0x000000011616c824 */ /* 0x000fe200078e0a2e */
[----:B------:R-:W-:Y:S01]  /*2af0*/  ISETP.GT.U32.AND P2, PT, R46, R23, PT ;  /* 0x000000172e00720c */ /* 0x000fe20003f44070 */
[----:B------:R-:W-:Y:S01]  /*2b00*/  VIADD R31, R53, 0x2b ;  /* 0x0000002b351f7836 */ /* 0x000fe20000000000 */
[----:B------:R-:W-:Y:S01]  /*2b10*/  IABS R28, R27 ;  /* 0x0000001b001c7213 */ /* 0x000fe20000000000 */
[----:B------:R-:W-:Y:S01]  /*2b20*/  @!P6 IMAD.MOV R22, RZ, RZ, -R22 ;  /* 0x000000ffff16e224 */ /* 0x000fe200078e0a16 */
[----:B------:R-:W-:Y:S01]  /*2b30*/  ISETP.GE.AND P6, PT, R27, RZ, PT ;  /* 0x000000ff1b00720c */ /* 0x000fe20003fc6270 */
[----:B------:R-:W-:Y:S01]  /*2b40*/  @!P0 IMAD.IADD R24, R24, 0x1, -R46 ;  /* 0x0000000118188824 */ /* 0x000fe200078e0a2e */
[----:B------:R-:W-:Y:S01]  /*2b50*/  ISETP.GE.AND P4, PT, R3, RZ, PT ;  /* 0x000000ff0300720c */ /* 0x000fe20003f86270 */
[----:B------:R-:W-:-:S02]  /*2b60*/  IMAD.MOV.U32 R27, RZ, RZ, R28 ;  /* 0x000000ffff1b7224 */ /* 0x000fc400078e001c */
[----:B------:R-:W-:Y:S01]  /*2b70*/  @!P3 IMAD.IADD R26, R26, 0x1, -R46 ;  /* 0x000000011a1ab824 */ /* 0x000fe200078e0a2e */
[----:B------:R-:W-:Y:S01]  /*2b80*/  ISETP.GT.U32.AND P0, PT, R46, R24, PT ;  /* 0x000000182e00720c */ /* 0x000fe20003f04070 */
[----:B------:R-:W-:-:S03]  /*2b90*/  IMAD.HI.U32 R28, R2, R27, RZ ;  /* 0x0000001b021c7227 */ /* 0x000fc600078e00ff */
[C---:B------:R-:W-:Y:S01]  /*2ba0*/  ISETP.GT.U32.AND P3, PT, R46.reuse, R26, PT ;  /* 0x0000001a2e00720c */ /* 0x040fe20003f64070 */
[----:B------:R-:W-:Y:S01]  /*2bb0*/  @!P2 IMAD.IADD R23, R23, 0x1, -R46 ;  /* 0x000000011717a824 */ /* 0x000fe200078e0a2e */
[----:B------:R-:W-:Y:S01]  /*2bc0*/  ISETP.GE.AND P2, PT, R31, RZ, PT ;  /* 0x000000ff1f00720c */ /* 0x000fe20003f46270 */
[----:B------:R-:W-:Y:S01]  /*2bd0*/  IMAD.MOV R28, RZ, RZ, -R28 ;  /* 0x000000ffff1c7224 */ /* 0x000fe200078e0a1c */
[----:B------:R-:W-:Y:S01]  /*2be0*/  IABS R31, R31 ;  /* 0x0000001f001f7213 */ /* 0x000fe20000000000 */
[----:B------:R-:W-:Y:S02]  /*2bf0*/  VIADD R3, R53, 0x2c ;  /* 0x0000002c35037836 */ /* 0x000fe40000000000 */
[----:B------:R-:W-:Y:S02]  /*2c00*/  IMAD R27, R46, R28, R27 ;  /* 0x0000001c2e1b7224 */ /* 0x000fe400078e021b */
[----:B------:R-:W-:Y:S01]  /*2c10*/  IMAD.HI.U32 R32, R2, R31, RZ ;  /* 0x0000001f02207227 */ /* 0x000fe200078e00ff */
[----:B------:R-:W-:-:S03]  /*2c20*/  IABS R29, R3 ;  /* 0x00000003001d7213 */ /* 0x000fc60000000000 */
[----:B------:R-:W-:Y:S02]  /*2c30*/  VIADD R28, R53, 0x2d ;  /* 0x0000002d351c7836 */ /* 0x000fe40000000000 */
[----:B------:R-:W-:Y:S01]  /*2c40*/  @!P0 IMAD.IADD R24, R24, 0x1, -R46 ;  /* 0x0000000118188824 */ /* 0x000fe200078e0a2e */
[----:B------:R-:W-:Y:S01]  /*2c50*/  ISETP.GT.U32.AND P0, PT, R46, R27, PT ;  /* 0x0000001b2e00720c */ /* 0x000fe20003f04070 */
[----:B------:R-:W-:Y:S01]  /*2c60*/  IMAD.MOV R32, RZ, RZ, -R32 ;  /* 0x000000ffff207224 */ /* 0x000fe200078e0a20 */
[----:B------:R-:W-:Y:S01]  /*2c70*/  IABS R30, R28 ;  /* 0x0000001c001e7213 */ /* 0x000fe20000000000 */
[----:B------:R-:W-:Y:S01]  /*2c80*/  @!P3 IMAD.IADD R26, R26, 0x1, -R46 ;  /* 0x000000011a1ab824 */ /* 0x000fe200078e0a2e */
[----:B------:R-:W-:Y:S01]  /*2c90*/  ISETP.GE.AND P3, PT, R28, RZ, PT ;  /* 0x000000ff1c00720c */ /* 0x000fe20003f66270 */
[----:B------:R-:W-:Y:S02]  /*2ca0*/  IMAD R28, R46, R32, R31 ;  /* 0x000000202e1c7224 */ /* 0x000fe400078e021f */
[----:B------:R-:W-:-:S02]  /*2cb0*/  @!P4 IMAD.MOV R26, RZ, RZ, -R26 ;  /* 0x000000ffff1ac224 */ /* 0x000fc400078e0a1a */
[----:B------:R-:W-:Y:S01]  /*2cc0*/  @!P5 IMAD.MOV R23, RZ, RZ, -R23 ;  /* 0x000000ffff17d224 */ /* 0x000fe200078e0a17 */
[----:B------:R-:W-:Y:S01]  /*2cd0*/  ISETP.GT.U32.AND P4, PT, R46, R28, PT ;  /* 0x0000001c2e00720c */ /* 0x000fe20003f84070 */
[----:B------:R-:W-:Y:S01]  /*2ce0*/  @!P1 IMAD.MOV R24, RZ, RZ, -R24 ;  /* 0x000000ffff189224 */ /* 0x000fe200078e0a18 */
[----:B------:R-:W-:Y:S01]  /*2cf0*/  ISETP.GE.AND P5, PT, R3, RZ, PT ;  /* 0x000000ff0300720c */ /* 0x000fe20003fa6270 */
[----:B------:R-:W-:-:S04]  /*2d00*/  IMAD.HI.U32 R3, R2, R29, RZ ;  /* 0x0000001d02037227 */ /* 0x000fc800078e00ff */
[--C-:B------:R-:W-:Y:S02]  /*2d10*/  @!P0 IMAD.IADD R27, R27, 0x1, -R46.reuse ;  /* 0x000000011b1b8824 */ /* 0x100fe400078e0a2e */
[----:B------:R-:W-:Y:S02]  /*2d20*/  IMAD.MOV R3, RZ, RZ, -R3 ;  /* 0x000000ffff037224 */ /* 0x000fe400078e0a03 */
[----:B------:R-:W-:Y:S01]  /*2d30*/  VIADD R31, R53, 0x2e ;  /* 0x0000002e351f7836 */ /* 0x000fe20000000000 */
[C---:B------:R-:W-:Y:S01]  /*2d40*/  ISETP.GT.U32.AND P1, PT, R46.reuse, R27, PT ;  /* 0x0000001b2e00720c */ /* 0x040fe20003f24070 */
[----:B------:R-:W-:Y:S02]  /*2d50*/  IMAD R29, R46, R3, R29 ;  /* 0x000000032e1d7224 */ /* 0x000fe400078e021d */
[----:B------:R-:W-:Y:S01]  /*2d60*/  IMAD.HI.U32 R3, R2, R30, RZ ;  /* 0x0000001e02037227 */ /* 0x000fe200078e00ff */
[----:B------:R-:W-:Y:S02]  /*2d70*/  ISETP.GE.AND P0, PT, R31, RZ, PT ;  /* 0x000000ff1f00720c */ /* 0x000fe40003f06270 */
[----:B------:R-:W-:Y:S01]  /*2d80*/  IABS R31, R31 ;  /* 0x0000001f001f7213 */ /* 0x000fe20000000000 */
[----:B------:R-:W-:-:S02]  /*2d90*/  @!P4 IMAD.IADD R28, R28, 0x1, -R46 ;  /* 0x000000011c1cc824 */ /* 0x000fc400078e0a2e */
[----:B------:R-:W-:Y:S02]  /*2da0*/  VIADD R36, R53, 0x2f ;  /* 0x0000002f35247836 */ /* 0x000fe40000000000 */
[----:B------:R-:W-:Y:S01]  /*2db0*/  IMAD.MOV R3, RZ, RZ, -R3 ;  /* 0x000000ffff037224 */ /* 0x000fe200078e0a03 */
[C---:B------:R-:W-:Y:S01]  /*2dc0*/  ISETP.GT.U32.AND P4, PT, R46.reuse, R28, PT ;  /* 0x0000001c2e00720c */ /* 0x040fe20003f84070 */
[----:B------:R-:W-:Y:S01]  /*2dd0*/  @!P1 IMAD.IADD R27, R27, 0x1, -R46 ;  /* 0x000000011b1b9824 */ /* 0x000fe200078e0a2e */
[----:B------:R-:W-:Y:S01]  /*2de0*/  IABS R32, R36 ;  /* 0x0000002400207213 */ /* 0x000fe20000000000 */
[C---:B------:R-:W-:Y:S01]  /*2df0*/  IMAD R30, R46.reuse, R3, R30 ;  /* 0x000000032e1e7224 */ /* 0x040fe200078e021e */
[----:B------:R-:W-:Y:S01]  /*2e00*/  ISETP.GT.U32.AND P1, PT, R46, R29, PT ;  /* 0x0000001d2e00720c */ /* 0x000fe20003f24070 */
[----:B------:R-:W-:-:S04]  /*2e10*/  IMAD.HI.U32 R3, R2, R31, RZ ;  /* 0x0000001f02037227 */ /* 0x000fc800078e00ff */
[----:B------:R-:W-:-:S04]  /*2e20*/  IMAD.HI.U32 R37, R2, R32, RZ ;  /* 0x0000002002257227 */ /* 0x000fc800078e00ff */
[----:B------:R-:W-:Y:S02]  /*2e30*/  IMAD.MOV R3, RZ, RZ, -R3 ;  /* 0x000000ffff037224 */ /* 0x000fe400078e0a03 */
[----:B------:R-:W-:Y:S02]  /*2e40*/  VIADD R34, R53, 0x30 ;  /* 0x0000003035227836 */ /* 0x000fe40000000000 */
[----:B------:R-:W-:Y:S02]  /*2e50*/  IMAD.MOV R37, RZ, RZ, -R37 ;  /* 0x000000ffff257224 */ /* 0x000fe400078e0a25 */
[----:B------:R-:W-:Y:S01]  /*2e60*/  IMAD R31, R46, R3, R31 ;  /* 0x000000032e1f7224 */ /* 0x000fe200078e021f */
[----:B------:R-:W-:Y:S01]  /*2e70*/  IABS R33, R34 ;  /* 0x0000002200217213 */ /* 0x000fe20000000000 */
[----:B------:R-:W-:Y:S01]  /*2e80*/  @!P4 IMAD.IADD R28, R28, 0x1, -R46 ;  /* 0x000000011c1cc824 */ /* 0x000fe200078e0a2e */
[C---:B------:R-:W-:Y:S01]  /*2e90*/  ISETP.GT.U32.AND P4, PT, R46.reuse, R30, PT ;  /* 0x0000001e2e00720c */ /* 0x040fe20003f84070 */
[----:B------:R-:W-:-:S02]  /*2ea0*/  IMAD R32, R46, R37, R32 ;  /* 0x000000252e207224 */ /* 0x000fc400078e0220 */
[----:B------:R-:W-:Y:S01]  /*2eb0*/  @!P6 IMAD.MOV R27, RZ, RZ, -R27 ;  /* 0x000000ffff1be224 */ /* 0x000fe200078e0a1b */
[C---:B------:R-:W-:Y:S01]  /*2ec0*/  ISETP.GT.U32.AND P6, PT, R46.reuse, R31, PT ;  /* 0x0000001f2e00720c */ /* 0x040fe20003fc4070 */
[----:B------:R-:W-:Y:S02]  /*2ed0*/  @!P1 IMAD.IADD R29, R29, 0x1, -R46 ;  /* 0x000000011d1d9824 */ /* 0x000fe400078e0a2e */
[----:B------:R-:W-:Y:S01]  /*2ee0*/  @!P2 IMAD.MOV R28, RZ, RZ, -R28 ;  /* 0x000000ffff1ca224 */ /* 0x000fe200078e0a1c */
[----:B------:R-:W-:Y:S01]  /*2ef0*/  ISETP.GT.U32.AND P2, PT, R46, R32, PT ;  /* 0x000000202e00720c */ /* 0x000fe20003f44070 */
[----:B------:R-:W-:Y:S01]  /*2f00*/  IMAD.HI.U32 R3, R2, R33, RZ ;  /* 0x0000002102037227 */ /* 0x000fe200078e00ff */
[----:B------:R-:W-:-:S03]  /*2f10*/  ISETP.GT.U32.AND P1, PT, R46, R29, PT ;  /* 0x0000001d2e00720c */ /* 0x000fc60003f24070 */
[C---:B------:R-:W-:Y:S02]  /*2f20*/  VIADD R43, R53.reuse, 0x31 ;  /* 0x00000031352b7836 */ /* 0x040fe40000000000 */
[----:B------:R-:W-:Y:S02]  /*2f30*/  VIADD R39, R53, 0x32 ;  /* 0x0000003235277836 */ /* 0x000fe40000000000 */
[----:B------:R-:W-:Y:S01]  /*2f40*/  IMAD.MOV R3, RZ, RZ, -R3 ;  /* 0x000000ffff037224 */ /* 0x000fe200078e0a03 */
[----:B------:R-:W-:Y:S01]  /*2f50*/  IABS R41, R43 ;  /* 0x0000002b00297213 */ /* 0x000fe20000000000 */
[--C-:B------:R-:W-:Y:S01]  /*2f60*/  @!P4 IMAD.IADD R30, R30, 0x1, -R46.reuse ;  /* 0x000000011e1ec824 */ /* 0x100fe200078e0a2e */
[----:B------:R-:W-:Y:S01]  /*2f70*/  IABS R35, R39 ;  /* 0x0000002700237213 */ /* 0x000fe20000000000 */
[C---:B------:R-:W-:Y:S02]  /*2f80*/  IMAD R33, R46.reuse, R3, R33 ;  /* 0x000000032e217224 */ /* 0x040fe400078e0221 */
[----:B------:R-:W-:Y:S01]  /*2f90*/  @!P6 IMAD.IADD R31, R31, 0x1, -R46 ;  /* 0x000000011f1fe824 */ /* 0x000fe200078e0a2e */
[----:B------:R-:W-:Y:S01]  /*2fa0*/  ISETP.GT.U32.AND P6, PT, R46, R30, PT ;  /* 0x0000001e2e00720c */ /* 0x000fe20003fc4070 */
[----:B------:R-:W-:Y:S01]  /*2fb0*/  IMAD.HI.U32 R37, R2, R41, RZ ;  /* 0x0000002902257227 */ /* 0x000fe200078e00ff */
[----:B------:R-:W-:-:S03]  /*2fc0*/  ISETP.GT.U32.AND P4, PT, R46, R33, PT ;  /* 0x000000212e00720c */ /* 0x000fc60003f84070 */
[----:B------:R-:W-:-:S04]  /*2fd0*/  IMAD.HI.U32 R3, R2, R35, RZ ;  /* 0x0000002302037227 */ /* 0x000fc800078e00ff */
[--C-:B------:R-:W-:Y:S01]  /*2fe0*/  @!P2 IMAD.IADD R32, R32, 0x1, -R46.reuse ;  /* 0x000000012020a824 */ /* 0x100fe200078e0a2e */
[----:B------:R-:W-:Y:S01]  /*2ff0*/  ISETP.GT.U32.AND P2, PT, R46, R31, PT ;  /* 0x0000001f2e00720c */ /* 0x000fe20003f44070 */
[----:B------:R-:W-:Y:S02]  /*3000*/  IMAD.MOV R37, RZ, RZ, -R37 ;  /* 0x000000ffff257224 */ /* 0x000fe400078e0a25 */
[----:B------:R-:W-:Y:S02]  /*3010*/  IMAD.MOV R3, RZ, RZ, -R3 ;  /* 0x000000ffff037224 */ /* 0x000fe400078e0a03 */
[----:B------:R-:W-:Y:S01]  /*3020*/  @!P1 IMAD.IADD R29, R29, 0x1, -R46 ;  /* 0x000000011d1d9824 */ /* 0x000fe200078e0a2e */
[----:B------:R-:W-:Y:S01]  /*3030*/  ISETP.GE.AND P1, PT, R36, RZ, PT ;  /* 0x000000ff2400720c */ /* 0x000fe20003f26270 */
[C---:B------:R-:W-:Y:S02]  /*3040*/  IMAD R41, R46.reuse, R37, R41 ;  /* 0x000000252e297224 */ /* 0x040fe400078e0229 */
[----:B------:R-:W-:-:S02]  /*3050*/  IMAD R35, R46, R3, R35 ;  /* 0x000000032e237224 */ /* 0x000fc400078e0223 */
[----:B------:R-:W-:Y:S01]  /*3060*/  @!P5 IMAD.MOV R29, RZ, RZ, -R29 ;  /* 0x000000ffff1dd224 */ /* 0x000fe200078e0a1d */
[----:B------:R-:W-:Y:S01]  /*3070*/  ISETP.GT.U32.AND P5, PT, R46, R32, PT ;  /* 0x000000202e00720c */ /* 0x000fe20003fa4070 */
[C---:B------:R-:W-:Y:S02]  /*3080*/  VIADD R3, R53.reuse, 0x33 ;  /* 0x0000003335037836 */ /* 0x040fe40000000000 */
[--C-:B------:R-:W-:Y:S01]  /*3090*/  @!P6 IMAD.IADD R30, R30, 0x1, -R46.reuse ;  /* 0x000000011e1ee824 */ /* 0x100fe200078e0a2e */
[C---:B------:R-:W-:Y:S01]  /*30a0*/  ISETP.GT.U32.AND P6, PT, R46.reuse, R41, PT ;  /* 0x000000292e00720c */ /* 0x040fe20003fc4070 */
[----:B------:R-:W-:Y:S01]  /*30b0*/  VIADD R42, R53, 0x35 ;  /* 0x00000035352a7836 */ /* 0x000fe20000000000 */
[----:B------:R-:W-:Y:S01]  /*30c0*/  IABS R36, R3 ;  /* 0x0000000300247213 */ /* 0x000fe20000000000 */
[--C-:B------:R-:W-:Y:S02]  /*30d0*/  @!P4 IMAD.IADD R33, R33, 0x1, -R46.reuse ;  /* 0x000000012121c824 */ /* 0x100fe400078e0a2e */
[----:B------:R-:W-:Y:S01]  /*30e0*/  @!P2 IMAD.IADD R31, R31, 0x1, -R46 ;  /* 0x000000011f1fa824 */ /* 0x000fe200078e0a2e */
[----:B------:R-:W-:Y:S01]  /*30f0*/  ISETP.GT.U32.AND P2, PT, R46, R35, PT ;  /* 0x000000232e00720c */ /* 0x000fe20003f44070 */
[----:B------:R-:W-:Y:S01]  /*3100*/  VIADD R40, R53, 0x34 ;  /* 0x0000003435287836 */ /* 0x000fe20000000000 */
[----:B------:R-:W-:Y:S01]  /*3110*/  IABS R38, R42 ;  /* 0x0000002a00267213 */ /* 0x000fe20000000000 */
[----:B------:R-:W-:Y:S01]  /*3120*/  IMAD.HI.U32 R44, R2, R36, RZ ;  /* 0x00000024022c7227 */ /* 0x000fe200078e00ff */
[----:B------:R-:W-:-:S02]  /*3130*/  ISETP.GT.U32.AND P4, PT, R46, R33, PT ;  /* 0x000000212e00720c */ /* 0x000fc40003f84070 */
[----:B------:R-:W-:Y:S01]  /*3140*/  IABS R37, R40 ;  /* 0x0000002800257213 */ /* 0x000fe20000000000 */
[----:B------:R-:W-:Y:S01]  /*3150*/  @!P5 IMAD.IADD R32, R32, 0x1, -R46 ;  /* 0x000000012020d824 */ /* 0x000fe200078e0a2e */
[----:B------:R-:W-:Y:S01]  /*3160*/  ISETP.GE.AND P5, PT, R34, RZ, PT ;  /* 0x000000ff2200720c */ /* 0x000fe20003fa6270 */
[----:B------:R-:W-:Y:S02]  /*3170*/  IMAD.MOV R44, RZ, RZ, -R44 ;  /* 0x000000ffff2c7224 */ /* 0x000fe400078e0a2c */
[----:B------:R-:W-:-:S04]  /*3180*/  IMAD.HI.U32 R34, R2, R38, RZ ;  /* 0x0000002602227227 */ /* 0x000fc800078e00ff */
[----:B------:R-:W-:Y:S01]  /*3190*/  @!P6 IMAD.IADD R41, R41, 0x1, -R46 ;  /* 0x000000012929e824 */ /* 0x000fe200078e0a2e */
[----:B------:R-:W-:Y:S01]  /*31a0*/  ISETP.GE.AND P6, PT, R43, RZ, PT ;  /* 0x000000ff2b00720c */ /* 0x000fe20003fc6270 */
[----:B------:R-:W-:Y:S02]  /*31b0*/  IMAD R36, R46, R44, R36 ;  /* 0x0000002c2e247224 */ /* 0x000fe400078e0224 */
[----:B------:R-:W-:-:S04]  /*31c0*/  IMAD.HI.U32 R44, R2, R37, RZ ;  /* 0x00000025022c7227 */ /* 0x000fc800078e00ff */
[----:B------:R-:W-:Y:S02]  /*31d0*/  IMAD.MOV R43, RZ, RZ, -R34 ;  /* 0x000000ffff2b7224 */ /* 0x000fe400078e0a22 */
[----:B------:R-:W-:Y:S01]  /*31e0*/  @!P2 IMAD.IADD R35, R35, 0x1, -R46 ;  /* 0x000000012323a824 */ /* 0x000fe200078e0a2e */
[----:B------:R-:W-:Y:S01]  /*31f0*/  ISETP.GE.AND P2, PT, R39, RZ, PT ;  /* 0x000000ff2700720c */ /* 0x000fe20003f46270 */
[----:B------:R-:W-:Y:S02]  /*3200*/  VIADD R34, R53, 0x36 ;  /* 0x0000003635227836 */ /* 0x000fe40000000000 */
[----:B------:R-:W-:Y:S02]  /*3210*/  IMAD.MOV R44, RZ, RZ, -R44 ;  /* 0x000000ffff2c7224 */ /* 0x000fe400078e0a2c */
[----:B------:R-:W-:Y:S01]  /*3220*/  @!P4 IMAD.IADD R33, R33, 0x1, -R46 ;  /* 0x000000012121c824 */ /* 0x000fe200078e0a2e */
[C---:B------:R-:W-:Y:S01]  /*3230*/  ISETP.GT.U32.AND P4, PT, R46.reuse, R36, PT ;  /* 0x000000242e00720c */ /* 0x040fe20003f84070 */
[----:B------:R-:W-:Y:S01]  /*3240*/  @!P3 IMAD.MOV R30, RZ, RZ, -R30 ;  /* 0x000000ffff1eb224 */ /* 0x000fe200078e0a1e */
[----:B------:R-:W-:Y:S01]  /*3250*/  IABS R39, R34 ;  /* 0x0000002200277213 */ /* 0x000fe20000000000 */
[----:B------:R-:W-:Y:S01]  /*3260*/  @!P0 IMAD.MOV R31, RZ, RZ, -R31 ;  /* 0x000000ffff1f8224 */ /* 0x000fe200078e0a1f */
[C---:B------:R-:W-:Y:S01]  /*3270*/  ISETP.GT.U32.AND P3, PT, R46.reuse, R41, PT ;  /* 0x000000292e00720c */ /* 0x040fe20003f64070 */
[C---:B------:R-:W-:Y:S01]  /*3280*/  IMAD R37, R46.reuse, R44, R37 ;  /* 0x0000002c2e257224 */ /* 0x040fe200078e0225 */
[C---:B------:R-:W-:Y:S01]  /*3290*/  ISETP.GT.U32.AND P0, PT, R46.reuse, R35, PT ;  /* 0x000000232e00720c */ /* 0x040fe20003f04070 */
[----:B------:R-:W-:-:S02]  /*32a0*/  IMAD R38, R46, R43, R38 ;  /* 0x0000002b2e267224 */ /* 0x000fc400078e0226 */
[----:B------:R-:W-:-:S04]  /*32b0*/  IMAD.HI.U32 R43, R2, R39, RZ ;  /* 0x00000027022b7227 */ /* 0x000fc800078e00ff */
[----:B------:R-:W-:Y:S01]  /*32c0*/  @!P1 IMAD.MOV R32, RZ, RZ, -R32 ;  /* 0x000000ffff209224 */ /* 0x000fe200078e0a20 */
[----:B------:R-:W-:Y:S01]  /*32d0*/  ISETP.GT.U32.AND P1, PT, R46, R37, PT ;  /* 0x000000252e00720c */ /* 0x000fe20003f24070 */
[----:B------:R-:W-:Y:S02]  /*32e0*/  IMAD.MOV R43, RZ, RZ, -R43 ;  /* 0x000000ffff2b7224 */ /* 0x000fe400078e0a2b */
[--C-:B------:R-:W-:Y:S02]  /*32f0*/  @!P4 IMAD.IADD R36, R36, 0x1, -R46.reuse ;  /* 0x000000012424c824 */ /* 0x100fe400078e0a2e */
[--C-:B------:R-:W-:Y:S01]  /*3300*/  @!P3 IMAD.IADD R41, R41, 0x1, -R46.reuse ;  /* 0x000000012929b824 */ /* 0x100fe200078e0a2e */
[C---:B------:R-:W-:Y:S01]  /*3310*/  ISETP.GT.U32.AND P3, PT, R46.reuse, R38, PT ;  /* 0x000000262e00720c */ /* 0x040fe20003f64070 */
[--C-:B------:R-:W-:Y:S01]  /*3320*/  @!P0 IMAD.IADD R35, R35, 0x1, -R46.reuse ;  /* 0x0000000123238824 */ /* 0x100fe200078e0a2e */
[C---:B------:R-:W-:Y:S01]  /*3330*/  ISETP.GT.U32.AND P4, PT, R46.reuse, R36, PT ;  /* 0x000000242e00720c */ /* 0x040fe20003f84070 */
[----:B------:R-:W-:Y:S01]  /*3340*/  IMAD R39, R46, R43, R39 ;  /* 0x0000002b2e277224 */ /* 0x000fe200078e0227 */
[----:B------:R-:W-:Y:S01]  /*3350*/  ISETP.GE.AND P0, PT, R40, RZ, PT ;  /* 0x000000ff2800720c */ /* 0x000fe20003f06270 */
[----:B------:R-:W-:Y:S01]  /*3360*/  @!P5 IMAD.MOV R33, RZ, RZ, -R33 ;  /* 0x000000ffff21d224 */ /* 0x000fe200078e0a21 */
[----:B------:R-:W-:Y:S01]  /*3370*/  ISETP.GE.AND P5, PT, R3, RZ, PT ;  /* 0x000000ff0300720c */ /* 0x000fe20003fa6270 */
[----:B------:R-:W-:Y:S01]  /*3380*/  @!P2 IMAD.MOV R35, RZ, RZ, -R35 ;  /* 0x000000ffff23a224 */ /* 0x000fe200078e0a23 */
[----:B------:R-:W-:Y:S01]  /*3390*/  ISETP.GT.U32.AND P2, PT, R46, R39, PT ;  /* 0x000000272e00720c */ /* 0x000fe20003f44070 */
[----:B------:R-:W-:Y:S01]  /*33a0*/  VIADD R3, R53, 0x37 ;  /* 0x0000003735037836 */ /* 0x000fe20000000000 */
[----:B------:R-:W-:Y:S01]  /*33b0*/  IABS R43, R53 ;  /* 0x00000035002b7213 */ /* 0x000fe20000000000 */
[--C-:B------:R-:W-:Y:S01]  /*33c0*/  @!P1 IMAD.IADD R37, R37, 0x1, -R46.reuse ;  /* 0x0000000125259824 */ /* 0x100fe200078e0a2e */
[----:B------:R-:W-:Y:S01]  /*33d0*/  ISETP.GE.AND P1, PT, R34, RZ, PT ;  /* 0x000000ff2200720c */ /* 0x000fe20003f26270 */
[----:B------:R-:W-:Y:S01]  /*33e0*/  IMAD.MOV.U32 R34, RZ, RZ, R41 ;  /* 0x000000ffff227224 */ /* 0x000fe200078e0029 */
[----:B------:R-:W-:Y:S01]  /*33f0*/  IABS R40, R3 ;  /* 0x0000000300287213 */ /* 0x000fe20000000000 */
[----:B------:R-:W-:-:S02]  /*3400*/  @!P3 IMAD.IADD R38, R38, 0x1, -R46 ;  /* 0x000000012626b824 */ /* 0x000fc400078e0a2e */
[----:B------:R-:W-:Y:S01]  /*3410*/  @!P6 IMAD.MOV R34, RZ, RZ, -R34 ;  /* 0x000000ffff22e224 */ /* 0x000fe200078e0a22 */
[----:B------:R-:W-:Y:S01]  /*3420*/  ISETP.GT.U32.AND P6, PT, R46, R37, PT ;  /* 0x000000252e00720c */ /* 0x000fe20003fc4070 */
[----:B------:R-:W-:Y:S01]  /*3430*/  IMAD.HI.U32 R41, R2, R40, RZ ;  /* 0x0000002802297227 */ /* 0x000fe200078e00ff */
[----:B------:R-:W-:-:S03]  /*3440*/  ISETP.GT.U32.AND P3, PT, R46, R38, PT ;  /* 0x000000262e00720c */ /* 0x000fc60003f64070 */
[----:B------:R-:W-:Y:S02]  /*3450*/  VIADD R6, R53, 0x3a ;  /* 0x0000003a35067836 */ /* 0x000fe40000000000 */
[--C-:B------:R-:W-:Y:S01]  /*3460*/  @!P4 IMAD.IADD R36, R36, 0x1, -R46.reuse ;  /* 0x000000012424c824 */ /* 0x100fe200078e0a2e */
[----:B------:R-:W-:Y:S01]  /*3470*/  ISETP.GE.AND P4, PT, R42, RZ, PT ;  /* 0x000000ff2a00720c */ /* 0x000fe20003f86270 */
[----:B------:R-:W-:Y:S01]  /*3480*/  @!P2 IMAD.IADD R39, R39, 0x1, -R46 ;  /* 0x000000012727a824 */ /* 0x000fe200078e0a2e */
[----:B------:R-:W-:Y:S01]  /*3490*/  IABS R51, R6 ;  /* 0x0000000600337213 */ /* 0x000fe20000000000 */
[----:B------:R-:W-:Y:S02]  /*34a0*/  IMAD.MOV R41, RZ, RZ, -R41 ;  /* 0x000000ffff297224 */ /* 0x000fe400078e0a29 */
[----:B------:R-:W-:Y:S01]  /*34b0*/  @!P5 IMAD.MOV R36, RZ, RZ, -R36 ;  /* 0x000000ffff24d224 */ /* 0x000fe200078e0a24 */
[----:B------:R-:W-:Y:S01]  /*34c0*/  ISETP.GE.AND P5, PT, R3, RZ, PT ;  /* 0x000000ff0300720c */ /* 0x000fe20003fa6270 */
[C---:B------:R-:W-:Y:S01]  /*34d0*/  IMAD R40, R46.reuse, R41, R40 ;  /* 0x000000292e287224 */ /* 0x040fe200078e0228 */
[----:B------:R-:W-:Y:S01]  /*34e0*/  ISETP.GT.U32.AND P2, PT, R46, R39, PT ;  /* 0x000000272e00720c */ /* 0x000fe20003f44070 */
[----:B------:R-:W-:-:S02]  /*34f0*/  VIADD R3, R53, 0x39 ;  /* 0x0000003935037836 */ /* 0x000fc40000000000 */
[----:B------:R-:W-:-:S03]  /*3500*/  IMAD.HI.U32 R48, R2, R51, RZ ;  /* 0x0000003302307227 */ /* 0x000fc600078e00ff */
[----:B------:R-:W-:Y:S01]  /*3510*/  IABS R42, R3 ;  /* 0x00000003002a7213 */ /* 0x000fe20000000000 */
[----:B------:R-:W-:Y:S01]  /*3520*/  @!P6 IMAD.IADD R37, R37, 0x1, -R46 ;  /* 0x000000012525e824 */ /* 0x000fe200078e0a2e */
[----:B------:R-:W-:Y:S01]  /*3530*/  ISETP.GT.U32.AND P6, PT, R46, R40, PT ;  /* 0x000000282e00720c */ /* 0x000fe20003fc4070 */
[----:B------:R-:W-:Y:S02]  /*3540*/  VIADD R41, R53, 0x38 ;  /* 0x0000003835297836 */ /* 0x000fe40000000000 */
[----:B------:R-:W-:Y:S02]  /*3550*/  IMAD.MOV R48, RZ, RZ, -R48 ;  /* 0x000000ffff307224 */ /* 0x000fe400078e0a30 */
[----:B------:R-:W-:-:S04]  /*3560*/  IMAD.HI.U32 R44, R2, R43, RZ ;  /* 0x0000002b022c7227 */ /* 0x000fc800078e00ff */
[----:B------:R-:W-:Y:S01]  /*3570*/  @!P3 IMAD.IADD R38, R38, 0x1, -R46 ;  /* 0x000000012626b824 */ /* 0x000fe200078e0a2e */
[----:B------:R-:W-:Y:S01]  /*3580*/  ISETP.GE.AND P3, PT, R41, RZ, PT ;  /* 0x000000ff2900720c */ /* 0x000fe20003f66270 */
[----:B------:R-:W-:Y:S01]  /*3590*/  IMAD.HI.U32 R47, R2, R42, RZ ;  /* 0x0000002a022f7227 */ /* 0x000fe200078e00ff */
[----:B------:R-:W-:-:S03]  /*35a0*/  IABS R41, R41 ;  /* 0x0000002900297213 */ /* 0x000fc60000000000 */
[----:B------:R-:W-:Y:S02]  /*35b0*/  IMAD.MOV R44, RZ, RZ, -R44 ;  /* 0x000000ffff2c7224 */ /* 0x000fe400078e0a2c */
[----:B------:R-:W-:Y:S02]  /*35c0*/  IMAD R51, R46, R48, R51 ;  /* 0x000000302e337224 */ /* 0x000fe400078e0233 */
[C---:B------:R-:W-:Y:S01]  /*35d0*/  VIADD R5, R53.reuse, 0x3b ;  /* 0x0000003b35057836 */ /* 0x040fe20000000000 */
[----:B------:R-:W4:Y:S01]  /*35e0*/  LDC.64 R48, c[0x0][0x3a8] ;  /* 0x0000ea00ff307b82 */ /* 0x000f220000000a00 */
[----:B------:R-:W-:Y:S02]  /*35f0*/  VIADD R4, R53, 0x3c ;  /* 0x0000003c35047836 */ /* 0x000fe40000000000 */
[----:B------:R-:W-:Y:S01]  /*3600*/  @!P2 IMAD.IADD R39, R39, 0x1, -R46 ;  /* 0x000000012727a824 */ /* 0x000fe200078e0a2e */
[----:B------:R-:W-:Y:S01]  /*3610*/  ISETP.GE.AND P2, PT, R3, RZ, PT ;  /* 0x000000ff0300720c */ /* 0x000fe20003f46270 */
[----:B------:R-:W-:-:S02]  /*3620*/  IMAD.MOV R47, RZ, RZ, -R47 ;  /* 0x000000ffff2f7224 */ /* 0x000fc400078e0a2f */
[----:B------:R-:W-:Y:S01]  /*3630*/  IMAD R3, R46, R44, R43 ;  /* 0x0000002c2e037224 */ /* 0x000fe200078e022b */
[----:B------:R-:W-:Y:S01]  /*3640*/  IABS R43, R5 ;  /* 0x00000005002b7213 */ /* 0x000fe20000000000 */
[----:B------:R-:W-:Y:S01]  /*3650*/  IMAD.HI.U32 R45, R2, R41, RZ ;  /* 0x00000029022d7227 */ /* 0x000fe200078e00ff */
[----:B------:R-:W-:-:S03]  /*3660*/  IABS R44, R4 ;  /* 0x00000004002c7213 */ /* 0x000fc60000000000 */
[----:B------:R-:W-:Y:S02]  /*3670*/  @!P6 IMAD.IADD R40, R40, 0x1, -R46 ;  /* 0x000000012828e824 */ /* 0x000fe400078e0a2e */
[C---:B------:R-:W-:Y:S02]  /*3680*/  IMAD R42, R46.reuse, R47, R42 ;  /* 0x0000002f2e2a7224 */ /* 0x040fe400078e022a */
[----:B------:R-:W-:Y:S01]  /*3690*/  IMAD.MOV R45, RZ, RZ, -R45 ;  /* 0x000000ffff2d7224 */ /* 0x000fe200078e0a2d */
[----:B------:R-:W-:Y:S01]  /*36a0*/  ISETP.GT.U32.AND P6, PT, R46, R40, PT ;  /* 0x000000282e00720c */ /* 0x000fe20003fc4070 */
[C---:B------:R-:W-:Y:S02]  /*36b0*/  VIADD R52, R53.reuse, 0x3d ;  /* 0x0000003d35347836 */ /* 0x040fe40000000000 */
[----:B------:R-:W-:Y:S02]  /*36c0*/  VIADD R47, R53, 0x3e ;  /* 0x0000003e352f7836 */ /* 0x000fe40000000000 */
[----:B------:R-:W-:-:S03]  /*36d0*/  IMAD.HI.U32 R0, R2, R43, RZ ;  /* 0x0000002b02007227 */ /* 0x000fc600078e00ff */
[----:B------:R-:W-:Y:S01]  /*36e0*/  IABS R50, R47 ;  /* 0x0000002f00327213 */ /* 0x000fe20000000000 */
[----:B--2---:R-:W-:-:S04]  /*36f0*/  IMAD.HI.U32 R8, R2, R44, RZ ;  /* 0x0000002c02087227 */ /* 0x004fc800078e00ff */
[C---:B------:R-:W-:Y:S01]  /*3700*/  IMAD R41, R46.reuse, R45, R41 ;  /* 0x0000002d2e297224 */ /* 0x040fe200078e0229 */
[----:B------:R-:W-:Y:S01]  /*3710*/  IABS R45, R52 ;  /* 0x00000034002d7213 */ /* 0x000fe20000000000 */
[----:B------:R-:W-:Y:S02]  /*3720*/  IMAD.MOV R0, RZ, RZ, -R0 ;  /* 0x000000ffff007224 */ /* 0x000fe400078e0a00 */
[----:B---3--:R-:W-:Y:S01]  /*3730*/  IMAD.MOV R9, RZ, RZ, -R8 ;  /* 0x000000ffff097224 */ /* 0x008fe200078e0a08 */
[----:B-1----:R-:W-:Y:S01]  /*3740*/  SHF.R.U32.HI R8, RZ, 0x6, R7 ;  /* 0x00000006ff087819 */ /* 0x002fe20000011607 */
[----:B------:R-:W-:Y:S02]  /*3750*/  IMAD R43, R46, R0, R43 ;  /* 0x000000002e2b7224 */ /* 0x000fe400078e022b */
[----:B------:R-:W-:-:S04]  /*3760*/  IMAD.HI.U32 R7, R2, R45, RZ ;  /* 0x0000002d02077227 */ /* 0x000fc800078e00ff */
[----:B------:R-:W-:Y:S01]  /*3770*/  IMAD.HI.U32 R0, R2, R50, RZ ;  /* 0x0000003202007227 */ /* 0x000fe200078e00ff */
[----:B------:R-:W-:-:S03]  /*3780*/  SGXT.U32 R2, R8, 0x1 ;  /* 0x000000010802781a */ /* 0x000fc60000000000 */
[----:B------:R-:W-:Y:S02]  /*3790*/  IMAD.MOV R8, RZ, RZ, -R7 ;  /* 0x000000ffff087224 */ /* 0x000fe400078e0a07 */
[----:B------:R-:W-:Y:S02]  /*37a0*/  IMAD.MOV R7, RZ, RZ, -R0 ;  /* 0x000000ffff077224 */ /* 0x000fe400078e0a00 */
[----:B------:R-:W-:Y:S01]  /*37b0*/  @!P6 IMAD.IADD R40, R40, 0x1, -R46 ;  /* 0x000000012828e824 */ /* 0x000fe200078e0a2e */
[----:B------:R-:W-:Y:S01]  /*37c0*/  ISETP.GT.U32.AND P6, PT, R46, R41, PT ;  /* 0x000000292e00720c */ /* 0x000fe20003fc4070 */
[----:B----4-:R-:W-:Y:S02]  /*37d0*/  IMAD R0, R2, R48, RZ ;  /* 0x0000003002007224 */ /* 0x010fe400078e02ff */
[----:B------:R-:W-:Y:S02]  /*37e0*/  @!P0 IMAD.MOV R37, RZ, RZ, -R37 ;  /* 0x000000ffff258224 */ /* 0x000fe400078e0a25 */
[----:B------:R-:W-:-:S02]  /*37f0*/  IMAD R0, R48, 0x2, R0 ;  /* 0x0000000230007824 */ /* 0x000fc400078e0200 */
[----:B------:R-:W-:Y:S01]  /*3800*/  @!P4 IMAD.MOV R38, RZ, RZ, -R38 ;  /* 0x000000ffff26c224 */ /* 0x000fe200078e0a26 */
[----:B------:R-:W-:Y:S01]  /*3810*/  ISETP.GT.U32.AND P4, PT, R46, R51, PT ;  /* 0x000000332e00720c */ /* 0x000fe20003f84070 */
[----:B------:R-:W-:Y:S02]  /*3820*/  IMAD R0, R48, 0x2, R0 ;  /* 0x0000000230007824 */ /* 0x000fe400078e0200 */
[----:B------:R-:W-:Y:S02]  /*3830*/  IMAD R44, R46, R9, R44 ;  /* 0x000000092e2c7224 */ /* 0x000fe400078e022c */
[----:B------:R-:W-:Y:S02]  /*3840*/  IMAD R0, R48, 0x2, R0 ;  /* 0x0000000230007824 */ /* 0x000fe400078e0200 */
[----:B------:R-:W-:Y:S01]  /*3850*/  @!P6 IMAD.IADD R41, R41, 0x1, -R46 ;  /* 0x000000012929e824 */ /* 0x000fe200078e0a2e */
[----:B------:R-:W-:Y:S01]  /*3860*/  ISETP.GT.U32.AND P6, PT, R46, R42, PT ;  /* 0x0000002a2e00720c */ /* 0x000fe20003fc4070 */
[----:B------:R-:W-:-:S02]  /*3870*/  IMAD R0, R48, 0x2, R0 ;  /* 0x0000000230007824 */ /* 0x000fc400078e0200 */
[----:B------:R-:W-:Y:S01]  /*3880*/  @!P1 IMAD.MOV R39, RZ, RZ, -R39 ;  /* 0x000000ffff279224 */ /* 0x000fe200078e0a27 */
[C---:B------:R-:W-:Y:S01]  /*3890*/  ISETP.GT.U32.AND P0, PT, R46.reuse, R41, PT ;  /* 0x000000292e00720c */ /* 0x040fe20003f04070 */
[C---:B------:R-:W-:Y:S01]  /*38a0*/  IMAD R45, R46.reuse, R8, R45 ;  /* 0x000000082e2d7224 */ /* 0x040fe200078e022d */
[----:B------:R1:W-:Y:S01]  /*38b0*/  STL [R1+0x24], R0 ;  /* 0x0000240001007387 */ /* 0x0003e20000100800 */
[C---:B------:R-:W-:Y:S01]  /*38c0*/  ISETP.GT.U32.AND P1, PT, R46.reuse, R43, PT ;  /* 0x0000002b2e00720c */ /* 0x040fe20003f24070 */
[----:B------:R-:W-:Y:S01]  /*38d0*/  @!P5 IMAD.MOV R40, RZ, RZ, -R40 ;  /* 0x000000ffff28d224 */ /* 0x000fe200078e0a28 */
[C---:B------:R-:W-:Y:S01]  /*38e0*/  ISETP.GT.U32.AND P5, PT, R46.reuse, R44, PT ;  /* 0x0000002c2e00720c */ /* 0x040fe20003fa4070 */
[----:B------:R-:W-:Y:S02]  /*38f0*/  @!P4 IMAD.IADD R51, R51, 0x1, -R46 ;  /* 0x000000013333c824 */ /* 0x000fe400078e0a2e */
[----:B------:R-:W-:Y:S02]  /*3900*/  IMAD R50, R46, R7, R50 ;  /* 0x000000072e327224 */ /* 0x000fe400078e0232 */
[----:B------:R-:W-:-:S02]  /*3910*/  @!P6 IMAD.IADD R42, R42, 0x1, -R46 ;  /* 0x000000012a2ae824 */ /* 0x000fc400078e0a2e */
[----:B-1----:R-:W-:Y:S01]  /*3920*/  IMAD R0, R48, 0x2, R0 ;  /* 0x0000000230007824 */ /* 0x002fe200078e0200 */
[C---:B------:R-:W-:Y:S01]  /*3930*/  ISETP.GT.U32.AND P4, PT, R46.reuse, R50, PT ;  /* 0x000000322e00720c */ /* 0x040fe20003f84070 */
[--C-:B------:R-:W-:Y:S01]  /*3940*/  @!P0 IMAD.IADD R41, R41, 0x1, -R46.reuse ;  /* 0x0000000129298824 */ /* 0x100fe200078e0a2e */
[C---:B------:R-:W-:Y:S01]  /*3950*/  ISETP.GT.U32.AND P0, PT, R46.reuse, R45, PT ;  /* 0x0000002d2e00720c */ /* 0x040fe20003f04070 */
[--C-:B------:R-:W-:Y:S01]  /*3960*/  @!P1 IMAD.IADD R43, R43, 0x1, -R46.reuse ;  /* 0x000000012b2b9824 */ /* 0x100fe200078e0a2e */
[----:B------:R1:W-:Y:S01]  /*3970*/  STL [R1+0x74], R0 ;  /* 0x0000740001007387 */ /* 0x0003e20000100800 */
[----:B------:R-:W-:Y:S01]  /*3980*/  @!P3 IMAD.MOV R41, RZ, RZ, -R41 ;  /* 0x000000ffff29b224 */ /* 0x000fe200078e0a29 */
[----:B------:R-:W-:Y:S01]  /*3990*/  ISETP.GT.U32.AND P3, PT, R46, R51, PT ;  /* 0x000000332e00720c */ /* 0x000fe20003f64070 */
[----:B------:R-:W-:Y:S01]  /*39a0*/  @!P5 IMAD.IADD R44, R44, 0x1, -R46 ;  /* 0x000000012c2cd824 */ /* 0x000fe200078e0a2e */
[----:B------:R-:W-:Y:S02]  /*39b0*/  ISETP.GT.U32.AND P5, PT, R46, R43, PT ;  /* 0x0000002b2e00720c */ /* 0x000fe40003fa4070 */
[----:B------:R-:W-:-:S02]  /*39c0*/  ISETP.GE.AND P1, PT, R6, RZ, PT ;  /* 0x000000ff0600720c */ /* 0x000fc40003f26270 */
[----:B------:R-:W-:Y:S01]  /*39d0*/  ISETP.GT.U32.AND P6, PT, R46, R42, PT ;  /* 0x0000002a2e00720c */ /* 0x000fe20003fc4070 */
[----:B------:R-:W-:Y:S02]  /*39e0*/  @!P4 IMAD.IADD R50, R50, 0x1, -R46 ;  /* 0x000000013232c824 */ /* 0x000fe400078e0a2e */
[----:B-1----:R-:W-:Y:S02]  /*39f0*/  IMAD R0, R48, 0x2, R0 ;  /* 0x0000000230007824 */ /* 0x002fe400078e0200 */
[----:B------:R-:W-:Y:S01]  /*3a00*/  @!P0 IMAD.IADD R45, R45, 0x1, -R46 ;  /* 0x000000012d2d8824 */ /* 0x000fe200078e0a2e */
[----:B------:R-:W-:Y:S01]  /*3a10*/  ISETP.GT.U32.AND P0, PT, R46, R44, PT ;  /* 0x0000002c2e00720c */ /* 0x000fe20003f04070 */
[----:B------:R-:W-:Y:S01]  /*3a20*/  IMAD R17, R48, 0x2, R0 ;  /* 0x0000000230117824 */ /* 0x000fe200078e0200 */
[----:B------:R-:W-:Y:S01]  /*3a30*/  STL [R1+0x70], R0 ;  /* 0x0000700001007387 */ /* 0x000fe20000100800 */
[--C-:B------:R-:W-:Y:S01]  /*3a40*/  @!P3 IMAD.IADD R51, R51, 0x1, -R46.reuse ;  /* 0x000000013333b824 */ /* 0x100fe200078e0a2e */
[----:B------:R-:W-:Y:S01]  /*3a50*/  ISETP.GE.AND P3, PT, R5, RZ, PT ;  /* 0x000000ff0500720c */ /* 0x000fe20003f66270 */
[--C-:B------:R-:W-:Y:S01]  /*3a60*/  @!P5 IMAD.IADD R43, R43, 0x1, -R46.reuse ;  /* 0x000000012b2bd824 */ /* 0x100fe200078e0a2e */
[----:B------:R-:W2:Y:S01]  /*3a70*/  LDL.LU R16, [R1+0x64] ;  /* 0x0000640001107983 */ /* 0x000ea20000300800 */
[----:B------:R-:W-:Y:S01]  /*3a80*/  ISETP.GE.AND P5, PT, R4, RZ, PT ;  /* 0x000000ff0400720c */ /* 0x000fe20003fa6270 */
[----:B------:R-:W-:Y:S01]  /*3a90*/  @!P6 IMAD.IADD R42, R42, 0x1, -R46 ;  /* 0x000000012a2ae824 */ /* 0x000fe200078e0a2e */
[C---:B------:R-:W-:Y:S01]  /*3aa0*/  ISETP.GT.U32.AND P6, PT, R46.reuse, R3, PT ;  /* 0x000000032e00720c */ /* 0x040fe20003fc4070 */
[----:B------:R-:W3:Y:S01]  /*3ab0*/  LDL.LU R15, [R1+0x60] ;  /* 0x00006000010f7983 */ /* 0x000ee20000300800 */
[----:B------:R-:W-:Y:S01]  /*3ac0*/  ISETP.GT.U32.AND P4, PT, R46, R45, PT ;  /* 0x0000002d2e00720c */ /* 0x000fe20003f84070 */
[----:B------:R-:W-:-:S02]  /*3ad0*/  @!P2 IMAD.MOV R42, RZ, RZ, -R42 ;  /* 0x000000ffff2aa224 */ /* 0x000fc400078e0a2a */
[----:B------:R-:W4:Y:S01]  /*3ae0*/  LDL.LU R14, [R1+0x5c] ;  /* 0x00005c00010e7983 */ /* 0x000f220000300800 */
[--C-:B------:R-:W-:Y:S01]  /*3af0*/  @!P0 IMAD.IADD R44, R44, 0x1, -R46.reuse ;  /* 0x000000012c2c8824 */ /* 0x100fe200078e0a2e */
[----:B------:R-:W-:Y:S02]  /*3b00*/  ISETP.GE.AND P0, PT, R52, RZ, PT ;  /* 0x000000ff3400720c */ /* 0x000fe40003f06270 */
[----:B------:R1:W-:Y:S04]  /*3b10*/  STL [R1+0x6c], R17 ;  /* 0x00006c1101007387 */ /* 0x0003e80000100800 */
[----:B------:R-:W5:Y:S01]  /*3b20*/  LDL.LU R13, [R1+0x58] ;  /* 0x00005800010d7983 */ /* 0x000f620000300800 */
[--C-:B------:R-:W-:Y:S01]  /*3b30*/  @!P6 IMAD.IADD R3, R3, 0x1, -R46.reuse ;  /* 0x000000010303e824 */ /* 0x100fe200078e0a2e */
[----:B------:R-:W-:Y:S01]  /*3b40*/  ISETP.GT.U32.AND P6, PT, R46, R50, PT ;  /* 0x000000322e00720c */ /* 0x000fe20003fc4070 */
[----:B------:R-:W-:Y:S01]  /*3b50*/  @!P4 IMAD.IADD R45, R45, 0x1, -R46 ;  /* 0x000000012d2dc824 */ /* 0x000fe200078e0a2e */
[----:B------:R-:W5:Y:S01]  /*3b60*/  LDL.LU R12, [R1+0x54] ;  /* 0x00005400010c7983 */ /* 0x000f620000300800 */
[----:B------:R-:W-:-:S02]  /*3b70*/  ISETP.GE.AND P4, PT, R47, RZ, PT ;  /* 0x000000ff2f00720c */ /* 0x000fc40003f86270 */
[----:B------:R-:W-:Y:S01]  /*3b80*/  ISETP.GT.U32.AND P2, PT, R46, R3, PT ;  /* 0x000000032e00720c */ /* 0x000fe20003f44070 */
[----:B------:R-:W5:Y:S04]  /*3b90*/  LDL.LU R11, [R1+0x50] ;  /* 0x00005000010b7983 */ /* 0x000f680000300800 */
[----:B------:R-:W5:Y:S03]  /*3ba0*/  LDL.LU R10, [R1+0x4c] ;  /* 0x00004c00010a7983 */ /* 0x000f660000300800 */
[----:B------:R-:W-:Y:S01]  /*3bb0*/  @!P6 IMAD.IADD R50, R50, 0x1, -R46 ;  /* 0x000000013232e824 */ /* 0x000fe200078e0a2e */
[----:B------:R-:W5:Y:S01]  /*3bc0*/  LDL.LU R9, [R1+0x48] ;  /* 0x0000480001097983 */ /* 0x000f620000300800 */
[----:B------:R-:W-:-:S03]  /*3bd0*/  ISETP.GE.AND P6, PT, R53, RZ, PT ;  /* 0x000000ff3500720c */ /* 0x000fc60003fc6270 */
[----:B------:R-:W5:Y:S01]  /*3be0*/  LDL.LU R8, [R1+0x44] ;  /* 0x0000440001087983 */ /* 0x000f620000300800 */
[----:B------:R-:W-:-:S03]  /*3bf0*/  @!P2 IMAD.IADD R3, R3, 0x1, -R46 ;  /* 0x000000010303a824 */ /* 0x000fc600078e0a2e */
[----:B------:R-:W5:Y:S01]  /*3c00*/  LDL.LU R7, [R1+0x40] ;  /* 0x0000400001077983 */ /* 0x000f620000300800 */
[----:B-1----:R-:W-:Y:S01]  /*3c10*/  IMAD R17, R48, 0x2, R17 ;  /* 0x0000000230117824 */ /* 0x002fe200078e0211 */
[----:B------:R-:W1:Y:S02]  /*3c20*/  LDC.64 R46, c[0x0][0x3a0] ;  /* 0x0000e800ff2e7b82 */ /* 0x000e640000000a00 */
[----:B------:R-:W5:Y:S04]  /*3c30*/  LDL.LU R6, [R1+0x3c] ;  /* 0x00003c0001067983 */ /* 0x000f680000300800 */
[----:B------:R-:W5:Y:S04]  /*3c40*/  LDL.LU R5, [R1+0x38] ;  /* 0x0000380001057983 */ /* 0x000f680000300800 */
[----:B------:R-:W5:Y:S04]  /*3c50*/  LDL.LU R4, [R1+0x34] ;  /* 0x0000340001047983 */ /* 0x000f680000300800 */
[----:B------:R-:W5:Y:S04]  /*3c60*/  LDL.LU R0, [R1+0x14] ;  /* 0x0000140001007983 */ /* 0x000f680000300800 */
[----:B------:R-:W5:Y:S01]  /*3c70*/  LDL.LU R52, [R1+0x10] ;  /* 0x0000100001347983 */ /* 0x000f620000300800 */
[----:B------:R-:W-:Y:S01]  /*3c80*/  ISETP.NE.AND P2, PT, R25, RZ, PT ;  /* 0x000000ff1900720c */ /* 0x000fe20003f45270 */
[----:B------:R-:W-:Y:S01]  /*3c90*/  @!P6 IMAD.MOV R3, RZ, RZ, -R3 ;  /* 0x000000ffff03e224 */ /* 0x000fe200078e0a03 */
[----:B------:R-:W-:Y:S01]  /*3ca0*/  LOP3.LUT R25, RZ, R25, RZ, 0x33, !PT ;  /* 0x00000019ff197212 */ /* 0x000fe200078e33ff */
[----:B------:R-:W5:Y:S03]  /*3cb0*/  LDL.LU R2, [R1+0xc] ;  /* 0x00000c0001027983 */ /* 0x000f660000300800 */
[C---:B------:R-:W-:Y:S01]  /*3cc0*/  SEL R3, R25.reuse, R3, !P2 ;  /* 0x0000000319037207 */ /* 0x040fe20005000000 */
[----:B------:R0:W-:Y:S04]  /*3cd0*/  STL [R1+0x68], R17 ;  /* 0x0000681101007387 */ /* 0x0001e80000100800 */
[----:B0-----:R-:W5:Y:S04]  /*3ce0*/  LDL.LU R17, [R1+0x5d4] ;  /* 0x0005d40001117983 */ /* 0x001f680000300800 */
[----:B------:R0:W-:Y:S04]  /*3cf0*/  STL [R1+0x1a0], R3 ;  /* 0x0001a00301007387 */ /* 0x0001e80000100800 */
[----:B0-----:R-:W5:Y:S01]  /*3d00*/  LDL.LU R3, [R1+0x8] ;  /* 0x0000080001037983 */ /* 0x001f620000300800 */
[----:B--2---:R-:W-:-:S02]  /*3d10*/  SEL R16, R25, R16, !P2 ;  /* 0x0000001019107207 */ /* 0x004fc40005000000 */
[----:B---3--:R-:W-:-:S03]  /*3d20*/  SEL R15, R25, R15, !P2 ;  /* 0x0000000f190f7207 */ /* 0x008fc60005000000 */
[----:B------:R0:W-:Y:S01]  /*3d30*/  STL [R1+0x19c], R16 ;  /* 0x00019c1001007387 */ /* 0x0001e20000100800 */
[----:B----4-:R-:W-:-:S03]  /*3d40*/  SEL R14, R25, R14, !P2 ;  /* 0x0000000e190e7207 */ /* 0x010fc60005000000 */
[----:B0-----:R-:W2:Y:S01]  /*3d50*/  LDL.LU R16, [R1+0x5d0] ;  /* 0x0005d00001107983 */ /* 0x001ea20000300800 */
[----:B-----5:R-:W-:-:S03]  /*3d60*/  SEL R13, R25, R13, !P2 ;  /* 0x0000000d190d7207 */ /* 0x020fc60005000000 */
[----:B------:R0:W-:Y:S01]  /*3d70*/  STL [R1+0x198], R15 ;  /* 0x0001980f01007387 */ /* 0x0001e20000100800 */
[C---:B------:R-:W-:Y:S02]  /*3d80*/  SEL R12, R25.reuse, R12, !P2 ;  /* 0x0000000c190c7207 */ /* 0x040fe40005000000 */
[C---:B------:R-:W-:Y:S01]  /*3d90*/  SEL R11, R25.reuse, R11, !P2 ;  /* 0x0000000b190b7207 */ /* 0x040fe20005000000 */
[----:B0-----:R-:W3:Y:S01]  /*3da0*/  LDL.LU R15, [R1+0x5cc] ;  /* 0x0005cc00010f7983 */ /* 0x001ee20000300800 */
[----:B------:R-:W-:-:S03]  /*3db0*/  SEL R10, R25, R10, !P2 ;  /* 0x0000000a190a7207 */ /* 0x000fc60005000000 */
[----:B------:R0:W-:Y:S01]  /*3dc0*/  STL [R1+0x194], R14 ;  /* 0x0001940e01007387 */ /* 0x0001e20000100800 */
[C---:B------:R-:W-:Y:S02]  /*3dd0*/  SEL R9, R25.reuse, R9, !P2 ;  /* 0x0000000919097207 */ /* 0x040fe40005000000 */
[C---:B------:R-:W-:Y:S01]  /*3de0*/  SEL R8, R25.reuse, R8, !P2 ;  /* 0x0000000819087207 */ /* 0x040fe20005000000 */
[----:B0-----:R-:W4:Y:S04]  /*3df0*/  LDL.LU R14, [R1+0x5c8] ;  /* 0x0005c800010e7983 */ /* 0x001f280000300800 */
[----:B------:R0:W-:Y:S01]  /*3e00*/  STL [R1+0x190], R13 ;  /* 0x0001900d01007387 */ /* 0x0001e20000100800 */
[----:B------:R-:W-:-:S03]  /*3e10*/  SEL R7, R25, R7, !P2 ;  /* 0x0000000719077207 */ /* 0x000fc60005000000 */
[----:B0-----:R-:W5:Y:S04]  /*3e20*/  LDL.LU R13, [R1+0x5c4] ;  /* 0x0005c400010d7983 */ /* 0x001f680000300800 */
[----:B------:R0:W-:Y:S01]  /*3e30*/  STL [R1+0x144], R12 ;  /* 0x0001440c01007387 */ /* 0x0001e20000100800 */
[----:B------:R-:W-:-:S03]  /*3e40*/  SEL R6, R25, R6, !P2 ;  /* 0x0000000619067207 */ /* 0x000fc60005000000 */
[----:B0-----:R-:W2:Y:S04]  /*3e50*/  LDL.LU R12, [R1+0x5c0] ;  /* 0x0005c000010c7983 */ /* 0x001ea80000300800 */
        /* <DEDUP_REMOVED lines=12> */
[----:B------:R0:W-:Y:S04]  /*3f20*/  STL [R1+0x130], R7 ;  /* 0x0001300701007387 */ /* 0x0001e80000100800 */
        /* <DEDUP_REMOVED lines=10> */
[----:B0-----:R-:W2:Y:S01]  /*3fd0*/  LDL.LU R52, [R1+0x598] ;  /* 0x0005980001347983 */ /* 0x001ea20000300800 */
[----:B------:R-:W-:-:S02]  /*3fe0*/  SEL R2, R25, R2, !P2 ;  /* 0x0000000219027207 */ /* 0x000fc40005000000 */
[----:B------:R-:W-:-:S03]  /*3ff0*/  SEL R3, R25, R3, !P2 ;  /* 0x0000000319037207 */ /* 0x000fc60005000000 */
[----:B------:R-:W-:Y:S04]  /*4000*/  STL [R1+0x118], R2 ;  /* 0x0001180201007387 */ /* 0x000fe80000100800 */
[----:B------:R2:W-:Y:S02]  /*4010*/  STL [R1+0x114], R3 ;  /* 0x0001140301007387 */ /* 0x0005e40000100800 */
[C---:B--2---:R-:W-:Y:S02]  /*4020*/  SEL R3, R25.reuse, R52, !P2 ;  /* 0x0000003419037207 */ /* 0x044fe40005000000 */
[----:B------:R-:W2:Y:S04]  /*4030*/  LDL.LU R52, [R1+0x594] ;  /* 0x0005940001347983 */ /* 0x000ea80000300800 */
[----:B------:R0:W-:Y:S02]  /*4040*/  STL [R1+0x110], R3 ;  /* 0x0001100301007387 */ /* 0x0001e40000100800 */
[----:B0-----:R-:W-:-:S02]  /*4050*/  SEL R3, R25, R0, !P2 ;  /* 0x0000000019037207 */ /* 0x001fc40005000000 */
[----:B------:R-:W2:Y:S04]  /*4060*/  LDL.LU R0, [R1+0x590] ;  /* 0x0005900001007983 */ /* 0x000ea80000300800 */
[----:B------:R0:W-:Y:S02]  /*4070*/  STL [R1+0x10c], R3 ;  /* 0x00010c0301007387 */ /* 0x0001e40000100800 */
[C---:B0-----:R-:W-:Y:S02]  /*4080*/  SEL R3, R25.reuse, R4, !P2 ;  /* 0x0000000419037207 */ /* 0x041fe40005000000 */
[----:B------:R-:W-:-:S03]  /*4090*/  SEL R4, R25, R5, !P2 ;  /* 0x0000000519047207 */ /* 0x000fc60005000000 */
[----:B------:R0:W-:Y:S01]  /*40a0*/  STL [R1+0x108], R3 ;  /* 0x0001080301007387 */ /* 0x0001e20000100800 */
[----:B------:R-:W-:-:S03]  /*40b0*/  SEL R5, R25, R7, !P2 ;  /* 0x0000000719057207 */ /* 0x000fc60005000000 */
[----:B------:R1:W-:Y:S01]  /*40c0*/  STL [R1+0x104], R4 ;  /* 0x0001040401007387 */ /* 0x0003e20000100800 */
[C---:B0-----:R-:W-:Y:S02]  /*40d0*/  SEL R3, R25.reuse, R6, !P2 ;  /* 0x0000000619037207 */ /* 0x041fe40005000000 */
[----:B-1----:R-:W-:-:S03]  /*40e0*/  SEL R4, R25, R8, !P2 ;  /* 0x0000000819047207 */ /* 0x002fc60005000000 */
[----:B------:R0:W-:Y:S04]  /*40f0*/  STL [R1+0x100], R3 ;  /* 0x0001000301007387 */ /* 0x0001e80000100800 */
[----:B------:R1:W-:Y:S01]  /*4100*/  STL [R1+0xfc], R5 ;  /* 0x0000fc0501007387 */ /* 0x0003e20000100800 */
[----:B0-----:R-:W-:-:S03]  /*4110*/  SEL R3, R25, R9, !P2 ;  /* 0x0000000919037207 */ /* 0x001fc60005000000 */
[----:B------:R0:W-:Y:S01]  /*4120*/  STL [R1+0xf8], R4 ;  /* 0x0000f80401007387 */ /* 0x0001e20000100800 */
[----:B-1----:R-:W-:-:S03]  /*4130*/  SEL R5, R25, R10, !P2 ;  /* 0x0000000a19057207 */ /* 0x002fc60005000000 */
[----:B------:R1:W-:Y:S04]  /*4140*/  STL [R1+0xf4], R3 ;  /* 0x0000f40301007387 */ /* 0x0003e80000100800 */
[----:B------:R5:W-:Y:S01]  /*4150*/  STL [R1+0xf0], R5 ;  /* 0x0000f00501007387 */ /* 0x000be20000100800 */
[C---:B0-----:R-:W-:Y:S02]  /*4160*/  SEL R4, R25.reuse, R11, !P2 ;  /* 0x0000000b19047207 */ /* 0x041fe40005000000 */
[----:B-1----:R-:W-:-:S03]  /*4170*/  SEL R3, R25, R12, !P2 ;  /* 0x0000000c19037207 */ /* 0x002fc60005000000 */
[----:B------:R4:W-:Y:S01]  /*4180*/  STL [R1+0xec], R4 ;  /* 0x0000ec0401007387 */ /* 0x0009e20000100800 */
[----:B-----5:R-:W-:-:S03]  /*4190*/  SEL R5, R25, R13, !P2 ;  /* 0x0000000d19057207 */ /* 0x020fc60005000000 */
[----:B------:R3:W-:Y:S04]  /*41a0*/  STL [R1+0xe8], R3 ;  /* 0x0000e80301007387 */ /* 0x0007e80000100800 */
[----:B------:R0:W-:Y:S01]  /*41b0*/  STL [R1+0xe4], R5 ;  /* 0x0000e40501007387 */ /* 0x0001e20000100800 */
[C---:B----4-:R-:W-:Y:S02]  /*41c0*/  SEL R4, R25.reuse, R14, !P2 ;  /* 0x0000000e19047207 */ /* 0x050fe40005000000 */
[----:B---3--:R-:W-:-:S03]  /*41d0*/  SEL R3, R25, R15, !P2 ;  /* 0x0000000f19037207 */ /* 0x008fc60005000000 */
[----:B------:R1:W-:Y:S01]  /*41e0*/  STL [R1+0xe0], R4 ;  /* 0x0000e00401007387 */ /* 0x0003e20000100800 */
[----:B0-----:R-:W-:-:S03]  /*41f0*/  SEL R5, R25, R16, !P2 ;  /* 0x0000001019057207 */ /* 0x001fc60005000000 */
[----:B------:R0:W-:Y:S04]  /*4200*/  STL [R1+0xdc], R3 ;  /* 0x0000dc0301007387 */ /* 0x0001e80000100800 */
[----:B------:R3:W-:Y:S04]  /*4210*/  STL [R1+0xd8], R5 ;  /* 0x0000d80501007387 */ /* 0x0007e80000100800 */
[----:B------:R-:W4:Y:S01]  /*4220*/  LDL R13, [R1+0x68] ;  /* 0x00006800010d7983 */ /* 0x000f220000100800 */
[C---:B-1----:R-:W-:Y:S02]  /*4230*/  SEL R4, R25.reuse, R17, !P2 ;  /* 0x0000001119047207 */ /* 0x042fe40005000000 */
[----:B0-----:R-:W-:-:S03]  /*4240*/  SEL R3, R25, R18, !P2 ;  /* 0x0000001219037207 */ /* 0x001fc60005000000 */
[----:B------:R0:W-:Y:S04]  /*4250*/  STL [R1+0xd4], R4 ;  /* 0x0000d40401007387 */ /* 0x0001e80000100800 */
[----:B------:R1:W-:Y:S01]  /*4260*/  STL [R1+0xd0], R3 ;  /* 0x0000d00301007387 */ /* 0x0003e20000100800 */
[C---:B---3--:R-:W-:Y:S02]  /*4270*/  SEL R5, R25.reuse, R21, !P2 ;  /* 0x0000001519057207 */ /* 0x048fe40005000000 */
        /* <DEDUP_REMOVED lines=12> */
[----:B---3--:R-:W-:-:S03]  /*4340*/  SEL R3, R25, R27, !P2 ;  /* 0x0000001b19037207 */ /* 0x008fc60005000000 */
        /* <DEDUP_REMOVED lines=17> */
[C---:B---3--:R-:W-:Y:S01]  /*4460*/  SEL R3, R25.reuse, R36, !P2 ;  /* 0x0000002419037207 */ /* 0x048fe20005000000 */
[----:B------:R-:W1:Y:S02]  /*4470*/  S2R R2, SR_TID.X ;  /* 0x0000000000027919 */ /* 0x000e640000002100 */
[----:B------:R3:W-:Y:S01]  /*4480*/  STL [R1+0x50], R4 ;  /* 0x0000500401007387 */ /* 0x0007e20000100800 */
[----:B0-----:R-:W-:-:S03]  /*4490*/  SEL R5, R25, R37, !P2 ;  /* 0x0000002519057207 */ /* 0x001fc60005000000 */
[----:B------:R0:W-:Y:S01]  /*44a0*/  STL [R1+0x54], R3 ;  /* 0x0000540301007387 */ /* 0x0001e20000100800 */
[----:B---3--:R-:W-:-:S03]  /*44b0*/  SEL R4, R25, R38, !P2 ;  /* 0x0000002619047207 */ /* 0x008fc60005000000 */
[----:B------:R-:W-:Y:S01]  /*44c0*/  STL [R1+0x58], R5 ;  /* 0x0000580501007387 */ /* 0x000fe20000100800 */
[----:B0-----:R-:W-:-:S03]  /*44d0*/  SEL R3, R25, R39, !P2 ;  /* 0x0000002719037207 */ /* 0x001fc60005000000 */
[----:B------:R-:W-:Y:S04]  /*44e0*/  STL [R1+0x5c], R4 ;  /* 0x00005c0401007387 */ /* 0x000fe80000100800 */
[----:B------:R0:W-:Y:S02]  /*44f0*/  STL [R1+0x60], R3 ;  /* 0x0000600301007387 */ /* 0x0001e40000100800 */
[C---:B0-----:R-:W-:Y:S02]  /*4500*/  SEL R3, R25.reuse, R42, !P2 ;  /* 0x0000002a19037207 */ /* 0x041fe40005000000 */
[----:B------:R-:W0:Y:S01]  /*4510*/  S2R R42, SR_TID.X ;  /* 0x00000000002a7919 */ /* 0x000e220000002100 */
[C---:B------:R-:W-:Y:S01]  /*4520*/  SEL R5, R25.reuse, R40, !P2 ;  /* 0x0000002819057207 */ /* 0x040fe20005000000 */
[----:B------:R-:W-:Y:S01]  /*4530*/  @!P1 IMAD.MOV R51, RZ, RZ, -R51 ;  /* 0x000000ffff339224 */ /* 0x000fe200078e0a33 */
[----:B------:R-:W-:Y:S01]  /*4540*/  SEL R4, R25, R41, !P2 ;  /* 0x0000002919047207 */ /* 0x000fe20005000000 */
[----:B------:R-:W-:-:S02]  /*4550*/  @!P3 IMAD.MOV R43, RZ, RZ, -R43 ;  /* 0x000000ffff2bb224 */ /* 0x000fc400078e0a2b */
[----:B------:R3:W-:Y:S01]  /*4560*/  STL [R1+0x64], R5 ;  /* 0x0000640501007387 */ /* 0x0007e20000100800 */
[----:B------:R-:W-:Y:S02]  /*4570*/  @!P5 IMAD.MOV R44, RZ, RZ, -R44 ;  /* 0x000000ffff2cd224 */ /* 0x000fe400078e0a2c */
[----:B------:R-:W-:Y:S01]  /*4580*/  @!P0 IMAD.MOV R45, RZ, RZ, -R45 ;  /* 0x000000ffff2d8224 */ /* 0x000fe200078e0a2d */
[----:B------:R5:W-:Y:S01]  /*4590*/  STL [R1+0x90], R4 ;  /* 0x0000900401007387 */ /* 0x000be20000100800 */
[----:B------:R-:W-:Y:S01]  /*45a0*/  @!P4 IMAD.MOV R50, RZ, RZ, -R50 ;  /* 0x000000ffff32c224 */ /* 0x000fe200078e0a32 */
[C---:B---3--:R-:W-:Y:S02]  /*45b0*/  SEL R5, R25.reuse, R51, !P2 ;  /* 0x0000003319057207 */ /* 0x048fe40005000000 */
[----:B------:R3:W-:Y:S01]  /*45c0*/  STL [R1+0x7c], R3 ;  /* 0x00007c0301007387 */ /* 0x0007e20000100800 */
[----:B-----5:R-:W-:-:S03]  /*45d0*/  SEL R4, R25, R43, !P2 ;  /* 0x0000002b19047207 */ /* 0x020fc60005000000 */
[----:B------:R5:W-:Y:S01]  /*45e0*/  STL [R1+0x80], R5 ;  /* 0x0000800501007387 */ /* 0x000be20000100800 */
[----:B-1----:R-:W-:-:S03]  /*45f0*/  SHF.R.U32.HI R2, RZ, 0x6, R2 ;  /* 0x00000006ff027819 */ /* 0x002fc60000011602 */
[----:B------:R1:W-:Y:S01]  /*4600*/  STL [R1+0x84], R4 ;  /* 0x0000840401007387 */ /* 0x0003e20000100800 */
[C---:B---3--:R-:W-:Y:S02]  /*4610*/  SEL R3, R25.reuse, R44, !P2 ;  /* 0x0000002c19037207 */ /* 0x048fe40005000000 */
[----:B-----5:R-:W-:-:S03]  /*4620*/  SEL R5, R25, R45, !P2 ;  /* 0x0000002d19057207 */ /* 0x020fc60005000000 */
[----:B------:R-:W-:Y:S01]  /*4630*/  STL [R1+0x8c], R3 ;  /* 0x00008c0301007387 */ /* 0x000fe20000100800 */
[----:B-1----:R-:W-:-:S03]  /*4640*/  SEL R4, R25, R50, !P2 ;  /* 0x0000003219047207 */ /* 0x002fc60005000000 */
[----:B------:R1:W-:Y:S01]  /*4650*/  STL [R1+0x88], R5 ;  /* 0x0000880501007387 */ /* 0x0003e20000100800 */
[----:B------:R-:W-:-:S03]  /*4660*/  SGXT.U32 R2, R2, 0x1 ;  /* 0x000000010202781a */ /* 0x000fc60000000000 */
[----:B------:R3:W-:Y:S01]  /*4670*/  STL [R1+0x1a8], R4 ;  /* 0x0001a80401007387 */ /* 0x0007e20000100800 */
[----:B------:R-:W-:Y:S01]  /*4680*/  PRMT R7, RZ, 0x7610, R7 ;  /* 0x00007610ff077816 */ /* 0x000fe20000000007 */
[----:B-1----:R-:W-:Y:S01]  /*4690*/  VIADD R5, R46, 0x7f ;  /* 0x0000007f2e057836 */ /* 0x002fe20000000000 */
[----:B0-----:R-:W-:Y:S01]  /*46a0*/  LOP3.LUT R41, R42, 0x7f, RZ, 0xc0, !PT ;  /* 0x0000007f2a297812 */ /* 0x001fe200078ec0ff */
[----:B------:R-:W-:-:S03]  /*46b0*/  UIADD3 UR6, UPT, UPT, UR10, 0x10000, URZ ;  /* 0x000100000a067890 */ /* 0x000fc6000fffe0ff */
[----:B------:R-:W-:Y:S02]  /*46c0*/  ISETP.GT.AND P0, PT, R5, 0x7f, PT ;  /* 0x0000007f0500780c */ /* 0x000fe40003f04270 */
[----:B------:R-:W-:Y:S02]  /*46d0*/  ISETP.NE.U32.AND P1, PT, R41, RZ, PT ;  /* 0x000000ff2900720c */ /* 0x000fe40003f25070 */
[----:B--2---:R-:W-:-:S05]  /*46e0*/  SEL R3, R25, R52, !P2 ;  /* 0x0000003419037207 */ /* 0x004fca0005000000 */
[----:B------:R0:W-:Y:S01]  /*46f0*/  STL [R1+0x1a4], R3 ;  /* 0x0001a40301007387 */ /* 0x0001e20000100800 */
[----:B---3--:R-:W-:Y:S01]  /*4700*/  IMAD R4, R0, R47, RZ ;  /* 0x0000002f00047224 */ /* 0x008fe200078e02ff */
[----:B0-----:R-:W-:-:S04]  /*4710*/  LOP3.LUT R3, R2, 0x8, RZ, 0xfc, !PT ;  /* 0x0000000802037812 */ /* 0x001fc800078efcff */
[----:B------:R-:W-:Y:S02]  /*4720*/  ISETP.LT.AND P2, PT, R3, R46, P0 ;  /* 0x0000002e0300720c */ /* 0x000fe40000741270 */
[----:B------:R-:W-:Y:S01]  /*4730*/  LOP3.LUT R3, R2, 0x18, RZ, 0xfc, !PT ;  /* 0x0000001802037812 */ /* 0x000fe200078efcff */
[----:B------:R-:W-:Y:S01]  /*4740*/  UIADD3 UR11, UPT, UPT, UR9, UR11, URZ ;  /* 0x0000000b090b7290 */ /* 0x000fe2000fffe0ff */
[----:B------:R-:W-:Y:S01]  /*4750*/  UMOV UR12, UR6 ;  /* 0x00000006000c7c82 */ /* 0x000fe20008000000 */
[----:B----4-:R-:W-:-:S04]  /*4760*/  IMAD R31, R48, 0x2, R13 ;  /* 0x00000002301f7824 */ /* 0x010fc800078e020d */
[----:B------:R-:W-:-:S04]  /*4770*/  IMAD R51, R48, 0x2, R31 ;  /* 0x0000000230337824 */ /* 0x000fc800078e021f */
[----:B------:R-:W-:-:S04]  /*4780*/  IMAD R50, R48, 0x2, R51 ;  /* 0x0000000230327824 */ /* 0x000fc800078e0233 */
[C---:B------:R-:W-:Y:S01]  /*4790*/  IMAD R10, R48.reuse, 0x2, R50 ;  /* 0x00000002300a7824 */ /* 0x040fe200078e0232 */
[----:B------:R-:W-:Y:S03]  /*47a0*/  STL [R1], R31 ;  /* 0x0000001f01007387 */ /* 0x000fe60000100800 */
[C---:B------:R-:W-:Y:S01]  /*47b0*/  IMAD R14, R48.reuse, 0x2, R10 ;  /* 0x00000002300e7824 */ /* 0x040fe200078e020a */
[----:B------:R-:W-:Y:S04]  /*47c0*/  STL [R1+0x148], R4 ;  /* 0x0001480401007387 */ /* 0x000fe80000100800 */
[----:B------:R-:W-:Y:S01]  /*47d0*/  STL.S16 [R1+0xc0], R7 ;  /* 0x0000c00701007387 */ /* 0x000fe20000100600 */
[----:B------:R-:W-:-:S03]  /*47e0*/  IMAD R20, R48, 0x2, R14 ;  /* 0x0000000230147824 */ /* 0x000fc600078e020e */
[----:B------:R0:W-:Y:S02]  /*47f0*/  STL [R1+0x574], R5 ;  /* 0x0005740501007387 */ /* 0x0001e40000100800 */
[----:B0-----:R-:W-:Y:S01]  /*4800*/  LOP3.LUT R5, R2, 0x10, RZ, 0xfc, !PT ;  /* 0x0000001002057812 */ /* 0x001fe200078efcff */
[----:B------:R-:W-:Y:S06]  /*4810*/  BRA.U UP0, `(.L_x_5) ;  /* 0x0000000100187547 */ /* 0x000fec000b800000 */
[----:B------:R-:W-:Y:S01]  /*4820*/  ELECT P3, URZ, PT ;  /* 0x0000000000ff782f */ /* 0x000fe20003860000 */
[----:B------:R-:W-:Y:S01]  /*4830*/  IMAD.MOV.U32 R0, RZ, RZ, 0x1 ;  /* 0x00000001ff007424 */ /* 0x000fe200078e00ff */
[----:B------:R-:W-:Y:S01]  /*4840*/  UMOV UR5, 0x40 ;  /* 0x0000004000057882 */ /* 0x000fe20000000000 */
[----:B------:R-:W-:Y:S01]  /*4850*/  UVIRTCOUNT.DEALLOC.SMPOOL 0x80 ;  /* 0x000000800000784c */ /* 0x000fe20000000000 */
[----:B------:R-:W-:-:S09]  /*4860*/  ULEA UR5, UR4, UR5, 0x18 ;  /* 0x0000000504057291 */ /* 0x000fd2000f8ec0ff */
[----:B------:R0:W-:Y:S03]  /*4870*/  @P3 STS.U8 [UR5], R0 ;  /* 0x00000000ff003988 */ /* 0x0001e60008000005 */
.L_x_5:
[----:B------:R-:W2:Y:S01]  /*4880*/  LDL.LU R6, [R1+0x24] ;  /* 0x0000240001067983 */ /* 0x000ea20000300800 */
[----:B------:R-:W-:Y:S01]  /*4890*/  VOTEU.ALL UP1, P1 ;  /* 0x0000000000ff7886 */ /* 0x000fe20000820000 */
[----:B------:R-:W-:Y:S01]  /*48a0*/  VOTEU.ALL UP2, P1 ;  /* 0x0000000000ff7886 */ /* 0x000fe20000840000 */
[----:B------:R-:W-:Y:S01]  /*48b0*/  IMAD.SHL.U32 R47, R4, 0x2, RZ ;  /* 0x00000002042f7824 */ /* 0x000fe200078e00ff */
[----:B------:R-:W-:Y:S01]  /*48c0*/  STTM.16dp32bit_t0_t15.x32 tmem[UR11], RZ ;  /* 0x000000ff000079ed */ /* 0x000fe20008a8000b */
[----:B------:R-:W-:Y:S01]  /*48d0*/  STTM.16dp32bit_t16_t31.x32 tmem[UR11+0x20], RZ ;  /* 0x000020ff000079ed */ /* 0x000fe20008aa000b */
[----:B------:R-:W1:Y:S01]  /*48e0*/  FENCE.VIEW.ASYNC.T ;  /* 0x00000000000073c6 */ /* 0x000e620000000200 */
[----:B------:R-:W-:-:S04]  /*48f0*/  @!UP1 UIADD3 UR4, UPT, UPT, -UR7, 0x100000, URZ ;  /* 0x0010000007049890 */ /* 0x000fc8000fffe1ff */
[----:B------:R-:W-:Y:S02]  /*4900*/  @!UP1 USHF.L.U32 UR5, UR4, 0xb, URZ ;  /* 0x0000000b04059899 */ /* 0x000fe400080006ff */
[----:B------:R-:W-:Y:S01]  /*4910*/  @!UP1 USHF.L.U32 UR4, UR4, 0x1, URZ ;  /* 0x0000000104049899 */ /* 0x000fe200080006ff */
[----:B-1----:R-:W-:Y:S01]  /*4920*/  BAR.SYNC.DEFER_BLOCKING 0x0 ;  /* 0x0000000000007b1d */ /* 0x002fe20000010000 */
[-C--:B------:R-:W-:Y:S01]  /*4930*/  ISETP.LT.AND P3, PT, R3, R46.reuse, P0 ;  /* 0x0000002e0300720c */ /* 0x080fe20000761270 */
[----:B------:R-:W-:Y:S01]  /*4940*/  IMAD.MOV.U32 R11, RZ, RZ, R7 ;  /* 0x000000ffff0b7224 */ /* 0x000fe200078e0007 */
[----:B------:R-:W-:Y:S01]  /*4950*/  IADD3 R3, P5, PT, R47, UR24, RZ ;  /* 0x000000182f037c10 */ /* 0x000fe2000ffbe0ff */
[----:B------:R-:W-:Y:S01]  /*4960*/  IMAD R29, R48, 0x2, R20 ;  /* 0x00000002301d7824 */ /* 0x000fe200078e0214 */
[----:B------:R-:W-:Y:S02]  /*4970*/  ISETP.LT.AND P4, PT, R5, R46, P0 ;  /* 0x0000002e0500720c */ /* 0x000fe40000781270 */
[----:B0-----:R-:W-:Y:S01]  /*4980*/  LEA.HI.X.SX32 R0, R4, UR25, 0x1, P5 ;  /* 0x0000001904007c11 */ /* 0x001fe2000a8f0eff */
[----:B------:R-:W-:Y:S01]  /*4990*/  STL [R1+0x910], R43 ;  /* 0x0009102b01007387 */ /* 0x000fe20000100800 */
[----:B------:R-:W-:Y:S01]  /*49a0*/  PRMT R17, RZ, 0x7610, R17 ;  /* 0x00007610ff117816 */ /* 0x000fe20000000011 */
[----:B------:R-:W-:-:S02]  /*49b0*/  IMAD R9, R48, 0x2, R29 ;  /* 0x0000000230097824 */ /* 0x000fc400078e021d */
[----:B------:R-:W-:Y:S01]  /*49c0*/  STL [R1+0x90c], R50 ;  /* 0x00090c3201007387 */ /* 0x000fe20000100800 */
[----:B------:R-:W-:Y:S01]  /*49d0*/  PRMT R12, RZ, 0x7610, R12 ;  /* 0x00007610ff0c7816 */ /* 0x000fe2000000000c */
[C---:B------:R-:W-:Y:S02]  /*49e0*/  IMAD R8, R48.reuse, 0x2, R9 ;  /* 0x0000000230087824 */ /* 0x040fe400078e0209 */
[----:B------:R-:W-:Y:S01]  /*49f0*/  STL [R1+0x908], R42 ;  /* 0x0009082a01007387 */ /* 0x000fe20000100800 */
[----:B------:R-:W-:Y:S01]  /*4a00*/  PRMT R27, RZ, 0x7610, R27 ;  /* 0x00007610ff1b7816 */ /* 0x000fe2000000001b */
[C---:B------:R-:W-:Y:S02]  /*4a10*/  IMAD R19, R48.reuse, 0x2, R8 ;  /* 0x0000000230137824 */ /* 0x040fe400078e0208 */
[----:B------:R-:W-:Y:S01]  /*4a20*/  STL [R1+0x904], R41 ;  /* 0x0009042901007387 */ /* 0x000fe20000100800 */
[----:B------:R-:W-:Y:S01]  /*4a30*/  PRMT R24, RZ, 0x7610, R24 ;  /* 0x00007610ff187816 */ /* 0x000fe20000000018 */
[----:B------:R-:W-:-:S02]  /*4a40*/  IMAD R33, R48, 0x2, R19 ;  /* 0x0000000230217824 */ /* 0x000fc400078e0213 */
[----:B------:R-:W0:Y:S02]  /*4a50*/  FENCE.VIEW.ASYNC.S ;  /* 0x00000000000073c6 */ /* 0x000e240000000000 */
[----:B0-----:R0:W1:Y:S02]  /*4a60*/  @!UP2 SYNCS.EXCH.64 URZ, [UR12], UR4 ;  /* 0x000000040cffa5b2 */ /* 0x0010640008000100 */
[----:B------:R-:W-:Y:S04]  /*4a70*/  STL [R1+0x900], R49 ;  /* 0x0009003101007387 */ /* 0x000fe80000100800 */
[----:B------:R-:W-:Y:S04]  /*4a80*/  STL [R1+0x598], R53 ;  /* 0x0005983501007387 */ /* 0x000fe80000100800 */
[----:B------:R-:W-:Y:S01]  /*4a90*/  STL [R1+0x70c], R47 ;  /* 0x00070c2f01007387 */ /* 0x000fe20000100800 */
[CC--:B--2---:R-:W-:Y:S01]  /*4aa0*/  LEA R4, P5, R6.reuse, R3.reuse, 0x1 ;  /* 0x0000000306047211 */ /* 0x0c4fe200078a08ff */
[----:B0-----:R-:W0:Y:S03]  /*4ab0*/  LDCU UR4, c[0x0][0x3b0] ;  /* 0x00007600ff0477ac */ /* 0x001e260008000800 */
[----:B------:R-:W-:Y:S01]  /*4ac0*/  LEA.HI.X.SX32 R5, R6, R0, 0x1, P5 ;  /* 0x0000000006057211 */ /* 0x000fe200028f0eff */
[----:B-1----:R-:W-:Y:S01]  /*4ad0*/  BAR.SYNC.DEFER_BLOCKING 0x0 ;  /* 0x0000000000007b1d */ /* 0x002fe20000010000 */
[----:B------:R-:W-:-:S05]  /*4ae0*/  LEA R6, P5, R13, R3, 0x1 ;  /* 0x000000030d067211 */ /* 0x000fca00078a08ff */
[----:B------:R-:W2:Y:S01]  /*4af0*/  @P2 LDG.E.U16 R11, desc[UR22][R4.64] ;  /* 0x00000016040b2981 */ /* 0x000ea2000c1e1500 */
[----:B------:R-:W-:-:S05]  /*4b00*/  LEA.HI.X.SX32 R7, R13, R0, 0x1, P5 ;  /* 0x000000000d077211 */ /* 0x000fca00028f0eff */
[----:B------:R1:W3:Y:S02]  /*4b10*/  @P4 LDG.E.U16 R17, desc[UR22][R6.64] ;  /* 0x0000001606114981 */ /* 0x0002e4000c1e1500 */
[----:B-1----:R-:W-:Y:S02]  /*4b20*/  LOP3.LUT R6, R2, 0x20, RZ, 0xfc, !PT ;  /* 0x0000002002067812 */ /* 0x002fe400078efcff */
[----:B------:R-:W-:Y:S01]  /*4b30*/  PRMT R16, RZ, 0x7610, R16 ;  /* 0x00007610ff107816 */ /* 0x000fe20000000010 */
[----:B--2---:R1:W-:Y:S01]  /*4b40*/  @P2 STL [R1+0xc0], R11 ;  /* 0x0000c00b01002387 */ /* 0x0043e20000100800 */
[----:B------:R-:W-:-:S04]  /*4b50*/  LEA R4, P2, R10, R3, 0x1 ;  /* 0x000000030a047211 */ /* 0x000fc800078408ff */
[----:B------:R-:W-:Y:S02]  /*4b60*/  LEA.HI.X.SX32 R5, R10, R0, 0x1, P2 ;  /* 0x000000000a057211 */ /* 0x000fe400010f0eff */
[----:B------:R-:W-:-:S03]  /*4b70*/  LOP3.LUT R10, R2, 0x1a, RZ, 0xfc, !PT ;  /* 0x0000001a020a7812 */ /* 0x000fc600078efcff */
[----:B------:R2:W4:Y:S01]  /*4b80*/  @P3 LDG.E.U16 R12, desc[UR22][R4.64] ;  /* 0x00000016040c3981 */ /* 0x000522000c1e1500 */
[-C--:B------:R-:W-:Y:S01]  /*4b90*/  ISETP.LT.AND P4, PT, R10, R46.reuse, P0 ;  /* 0x0000002e0a00720c */ /* 0x080fe20000781270 */
[----:B-1----:R-:W-:Y:S01]  /*4ba0*/  IMAD R11, R48, 0x2, R33 ;  /* 0x00000002300b7824 */ /* 0x002fe200078e0221 */
[----:B------:R-:W-:Y:S02]  /*4bb0*/  ISETP.LT.AND P3, PT, R6, R46, P0 ;  /* 0x0000002e0600720c */ /* 0x000fe40000761270 */
[CC--:B------:R-:W-:Y:S01]  /*4bc0*/  LEA R6, P5, R9.reuse, R3.reuse, 0x1 ;  /* 0x0000000309067211 */ /* 0x0c0fe200078a08ff */
[----:B---3--:R1:W-:Y:S01]  /*4bd0*/  STL [R1+0xbc], R17 ;  /* 0x0000bc1101007387 */ /* 0x0083e20000100800 */
[----:B------:R-:W-:Y:S01]  /*4be0*/  IMAD R13, R48, 0x2, R11 ;  /* 0x00000002300d7824 */ /* 0x000fe200078e020b */
[----:B--2---:R-:W-:Y:S02]  /*4bf0*/  LEA R4, P2, R14, R3, 0x1 ;  /* 0x000000030e047211 */ /* 0x004fe400078408ff */
[----:B------:R-:W-:-:S02]  /*4c00*/  LEA.HI.X.SX32 R7, R9, R0, 0x1, P5 ;  /* 0x0000000009077211 */ /* 0x000fc400028f0eff */
[----:B------:R-:W-:-:S04]  /*4c10*/  LEA.HI.X.SX32 R5, R14, R0, 0x1, P2 ;  /* 0x000000000e057211 */ /* 0x000fc800010f0eff */
[----:B------:R-:W2:Y:S04]  /*4c20*/  @P3 LDG.E.U16 R24, desc[UR22][R6.64] ;  /* 0x0000001606183981 */ /* 0x000ea8000c1e1500 */
[----:B------:R3:W2:Y:S01]  /*4c30*/  @P4 LDG.E.U16 R27, desc[UR22][R4.64] ;  /* 0x00000016041b4981 */ /* 0x0006a2000c1e1500 */
[----:B-1----:R-:W-:-:S04]  /*4c40*/  LOP3.LUT R17, R2, 0x22, RZ, 0xfc, !PT ;  /* 0x0000002202117812 */ /* 0x002fc800078efcff */
[----:B------:R-:W-:Y:S02]  /*4c50*/  ISETP.LT.AND P2, PT, R17, R46, P0 ;  /* 0x0000002e1100720c */ /* 0x000fe40000741270 */
[----:B---3--:R-:W-:-:S04]  /*4c60*/  LEA R4, P4, R8, R3, 0x1 ;  /* 0x0000000308047211 */ /* 0x008fc800078808ff */
[----:B------:R-:W-:-:S07]  /*4c70*/  LEA.HI.X.SX32 R5, R8, R0, 0x1, P4 ;  /* 0x0000000008057211 */ /* 0x000fce00020f0eff */
[----:B------:R1:W3:Y:S01]  /*4c80*/  @P2 LDG.E.U16 R16, desc[UR22][R4.64] ;  /* 0x0000001604102981 */ /* 0x0002e2000c1e1500 */
[----:B------:R-:W-:Y:S01]  /*4c90*/  IMAD R18, R48, 0x2, R13 ;  /* 0x0000000230127824 */ /* 0x000fe200078e020d */
[----:B------:R-:W-:-:S03]  /*4ca0*/  LEA R6, P2, R11, R3, 0x1 ;  /* 0x000000030b067211 */ /* 0x000fc600078408ff */
[C---:B------:R-:W-:Y:S01]  /*4cb0*/  IMAD R35, R48.reuse, 0x2, R18 ;  /* 0x0000000230237824 */ /* 0x040fe200078e0212 */
[----:B------:R-:W-:Y:S02]  /*4cc0*/  PRMT R26, RZ, 0x7610, R26 ;  /* 0x00007610ff1a7816 */ /* 0x000fe4000000001a */
[----:B-1----:R-:W-:Y:S02]  /*4cd0*/  LEA R4, P5, R13, R3, 0x1 ;  /* 0x000000030d047211 */ /* 0x002fe400078a08ff */
[----:B------:R-:W-:Y:S01]  /*4ce0*/  PRMT R15, RZ, 0x7610, R15 ;  /* 0x00007610ff0f7816 */ /* 0x000fe2000000000f */
[----:B------:R-:W-:Y:S01]  /*4cf0*/  IMAD R10, R48, 0x2, R35 ;  /* 0x00000002300a7824 */ /* 0x000fe200078e0223 */
[-C--:B------:R-:W-:Y:S02]  /*4d00*/  LEA.HI.X.SX32 R7, R11, R0.reuse, 0x1, P2 ;  /* 0x000000000b077211 */ /* 0x080fe400010f0eff */
[----:B------:R-:W-:Y:S02]  /*4d10*/  LEA.HI.X.SX32 R5, R13, R0, 0x1, P5 ;  /* 0x000000000d057211 */ /* 0x000fe400028f0eff */
[----:B------:R-:W-:-:S02]  /*4d20*/  PRMT R14, RZ, 0x7610, R14 ;  /* 0x00007610ff0e7816 */ /* 0x000fc4000000000e */
[----:B------:R-:W-:Y:S01]  /*4d30*/  PRMT R13, RZ, 0x7610, R13 ;  /* 0x00007610ff0d7816 */ /* 0x000fe2000000000d */
[----:B----4-:R-:W-:Y:S04]  /*4d40*/  STL [R1+0xb8], R12 ;  /* 0x0000b80c01007387 */ /* 0x010fe80000100800 */
[----:B--2---:R1:W-:Y:S04]  /*4d50*/  STL [R1+0x36c], R27 ;  /* 0x00036c1b01007387 */ /* 0x0043e80000100800 */
[----:B------:R2:W-:Y:S01]  /*4d60*/  STL [R1+0xb4], R24 ;  /* 0x0000b41801007387 */ /* 0x0005e20000100800 */
[----:B-1----:R-:W-:-:S02]  /*4d70*/  LOP3.LUT R27, R2, 0x28, RZ, 0xfc, !PT ;  /* 0x00000028021b7812 */ /* 0x002fc400078efcff */
[----:B--2---:R-:W-:Y:S02]  /*4d80*/  LOP3.LUT R24, R2, 0x2a, RZ, 0xfc, !PT ;  /* 0x0000002a02187812 */ /* 0x004fe400078efcff */
[-C--:B------:R-:W-:Y:S02]  /*4d90*/  ISETP.LT.AND P3, PT, R27, R46.reuse, P0 ;  /* 0x0000002e1b00720c */ /* 0x080fe40000761270 */
[----:B------:R-:W-:Y:S02]  /*4da0*/  ISETP.LT.AND P4, PT, R24, R46, P0 ;  /* 0x0000002e1800720c */ /* 0x000fe40000781270 */
[----:B------:R-:W-:Y:S01]  /*4db0*/  LOP3.LUT R24, R2, 0x30, RZ, 0xfc, !PT ;  /* 0x0000003002187812 */ /* 0x000fe200078efcff */
[----:B------:R-:W-:-:S03]  /*4dc0*/  IMAD R12, R48, 0x2, R10 ;  /* 0x00000002300c7824 */ /* 0x000fc600078e020a */
[----:B------:R-:W-:-:S05]  /*4dd0*/  ISETP.LT.AND P2, PT, R24, R46, P0 ;  /* 0x0000002e1800720c */ /* 0x000fca0000741270 */
[----:B------:R1:W2:Y:S04]  /*4de0*/  @P3 LDG.E.U16 R26, desc[UR22][R6.64] ;  /* 0x00000016061a3981 */ /* 0x0002a8000c1e1500 */
[----:B------:R4:W2:Y:S01]  /*4df0*/  @P4 LDG.E.U16 R15, desc[UR22][R4.64] ;  /* 0x00000016040f4981 */ /* 0x0008a2000c1e1500 */
[----:B-1----:R-:W-:Y:S02]  /*4e00*/  LOP3.LUT R7, R2, 0x32, RZ, 0xfc, !PT ;  /* 0x0000003202077812 */ /* 0x002fe400078efcff */
[----:B----4-:R-:W-:Y:S02]  /*4e10*/  LEA R4, P3, R10, R3, 0x1 ;  /* 0x000000030a047211 */ /* 0x010fe400078608ff */
[----:B------:R-:W-:Y:S02]  /*4e20*/  LOP3.LUT R6, R2, 0x38, RZ, 0xfc, !PT ;  /* 0x0000003802067812 */ /* 0x000fe400078efcff */
[----:B------:R-:W-:-:S02]  /*4e30*/  LEA.HI.X.SX32 R5, R10, R0, 0x1, P3 ;  /* 0x000000000a057211 */ /* 0x000fc400018f0eff */
[-C--:B------:R-:W-:Y:S02]  /*4e40*/  ISETP.LT.AND P3, PT, R7, R46.reuse, P0 ;  /* 0x0000002e0700720c */ /* 0x080fe40000761270 */
[----:B------:R-:W-:Y:S01]  /*4e50*/  ISETP.LT.AND P4, PT, R6, R46, P0 ;  /* 0x0000002e0600720c */ /* 0x000fe20000781270 */
[----:B------:R1:W4:Y:S01]  /*4e60*/  @P2 LDG.E.U16 R14, desc[UR22][R4.64] ;  /* 0x00000016040e2981 */ /* 0x000322000c1e1500 */
[----:B------:R-:W-:-:S04]  /*4e70*/  LEA R6, P5, R12, R3, 0x1 ;  /* 0x000000030c067211 */ /* 0x000fc800078a08ff */
[----:B------:R-:W-:-:S05]  /*4e80*/  LEA.HI.X.SX32 R7, R12, R0, 0x1, P5 ;  /* 0x000000000c077211 */ /* 0x000fca00028f0eff */
[----:B------:R0:W4:Y:S04]  /*4e90*/  @P3 LDG.E.U16 R13, desc[UR22][R6.64] ;  /* 0x00000016060d3981 */ /* 0x000128000c1e1500 */
[----:B---3--:R-:W-:Y:S04]  /*4ea0*/  STL [R1+0x368], R16 ;  /* 0x0003681001007387 */ /* 0x008fe80000100800 */
[----:B------:R-:W3:Y:S01]  /*4eb0*/  LDL R24, [R1+0x74] ;  /* 0x0000740001187983 */ /* 0x000ee20000100800 */
[----:B------:R-:W-:-:S04]  /*4ec0*/  IMAD R17, R48, 0x2, R12 ;  /* 0x0000000230117824 */ /* 0x000fc800078e020c */
[----:B------:R-:W-:-:S04]  /*4ed0*/  IMAD R34, R48, 0x2, R17 ;  /* 0x0000000230227824 */ /* 0x000fc800078e0211 */
[----:B------:R-:W-:Y:S01]  /*4ee0*/  IMAD R9, R48, 0x2, R34 ;  /* 0x0000000230097824 */ /* 0x000fe200078e0222 */
[----:B------:R-:W-:-:S04]  /*4ef0*/  PRMT R25, RZ, 0x7610, R25 ;  /* 0x00007610ff197816 */ /* 0x000fc80000000019 */
[----:B-1----:R-:W-:-:S04]  /*4f00*/  LEA R4, P2, R9, R3, 0x1 ;  /* 0x0000000309047211 */ /* 0x002fc800078408ff */
[----:B------:R-:W-:Y:S01]  /*4f10*/  LEA.HI.X.SX32 R5, R9, R0, 0x1, P2 ;  /* 0x0000000009057211 */ /* 0x000fe200010f0eff */
[----:B------:R-:W-:Y:S01]  /*4f20*/  IMAD R8, R48, 0x2, R9 ;  /* 0x0000000230087824 */ /* 0x000fe200078e0209 */
[----:B0-----:R-:W-:-:S03]  /*4f30*/  LOP3.LUT R6, R2, 0xa, RZ, 0xfc, !PT ;  /* 0x0000000a02067812 */ /* 0x001fc600078efcff */
[----:B------:R0:W3:Y:S01]  /*4f40*/  @P4 LDG.E.U16 R25, desc[UR22][R4.64] ;  /* 0x0000001604194981 */ /* 0x0000e2000c1e1500 */
[----:B------:R-:W-:Y:S02]  /*4f50*/  ISETP.LT.AND P3, PT, R6, R46, P0 ;  /* 0x0000002e0600720c */ /* 0x000fe40000761270 */
[----:B------:R-:W-:Y:S02]  /*4f60*/  LOP3.LUT R32, R2, 0x12, RZ, 0xfc, !PT ;  /* 0x0000001202207812 */ /* 0x000fe400078efcff */
[----:B------:R-:W-:Y:S02]  /*4f70*/  PRMT R21, RZ, 0x7610, R21 ;  /* 0x00007610ff157816 */ /* 0x000fe40000000015 */
[C---:B0-----:R-:W-:Y:S02]  /*4f80*/  LEA R4, P2, R8.reuse, R3, 0x1 ;  /* 0x0000000308047211 */ /* 0x041fe400078408ff */
[----:B------:R-:W-:Y:S02]  /*4f90*/  PRMT R12, RZ, 0x7610, R12 ;  /* 0x00007610ff0c7816 */ /* 0x000fe4000000000c */
[----:B------:R-:W-:-:S02]  /*4fa0*/  LEA.HI.X.SX32 R5, R8, R0, 0x1, P2 ;  /* 0x0000000008057211 */ /* 0x000fc400010f0eff */
[----:B------:R-:W-:Y:S01]  /*4fb0*/  ISETP.LT.AND P2, PT, R32, R46, P0 ;  /* 0x0000002e2000720c */ /* 0x000fe20000741270 */
[----:B--2---:R-:W-:Y:S04]  /*4fc0*/  STL [R1+0x364], R15 ;  /* 0x0003640f01007387 */ /* 0x004fe80000100800 */
[----:B------:R-:W-:Y:S04]  /*4fd0*/  STL [R1+0xb0], R26 ;  /* 0x0000b01a01007387 */ /* 0x000fe80000100800 */
[----:B----4-:R-:W-:Y:S04]  /*4fe0*/  STL [R1+0xac], R14 ;  /* 0x0000ac0e01007387 */ /* 0x010fe80000100800 */
[----:B------:R0:W-:Y:S02]  /*4ff0*/  STL [R1+0x360], R13 ;  /* 0x0003600d01007387 */ /* 0x0001e40000100800 */
[----:B0-----:R-:W-:-:S04]  /*5000*/  LOP3.LUT R13, R2, 0x3a, RZ, 0xfc, !PT ;  /* 0x0000003a020d7812 */ /* 0x001fc800078efcff */
[----:B------:R-:W-:Y:S02]  /*5010*/  ISETP.LT.AND P4, PT, R13, R46, P0 ;  /* 0x0000002e0d00720c */ /* 0x000fe40000781270 */
[----:B---3--:R-:W-:-:S04]  /*5020*/  LEA R6, P5, R24, R3, 0x1 ;  /* 0x0000000318067211 */ /* 0x008fc800078a08ff */
[----:B------:R-:W-:-:S05]  /*5030*/  LEA.HI.X.SX32 R7, R24, R0, 0x1, P5 ;  /* 0x0000000018077211 */ /* 0x000fca00028f0eff */
[----:B------:R0:W2:Y:S04]  /*5040*/  @P3 LDG.E.U16 R12, desc[UR22][R6.64] ;  /* 0x00000016060c3981 */ /* 0x0000a8000c1e1500 */
[----:B------:R1:W3:Y:S01]  /*5050*/  @P4 LDG.E.U16 R21, desc[UR22][R4.64] ;  /* 0x0000001604154981 */ /* 0x0002e2000c1e1500 */
[----:B0-----:R-:W-:Y:S02]  /*5060*/  PRMT R7, RZ, 0x7610, R7 ;  /* 0x00007610ff077816 */ /* 0x001fe40000000007 */
[----:B-1----:R-:W-:-:S04]  /*5070*/  LEA R4, P4, R31, R3, 0x1 ;  /* 0x000000031f047211 */ /* 0x002fc800078808ff */
[----:B------:R-:W-:-:S05]  /*5080*/  LEA.HI.X.SX32 R5, R31, R0, 0x1, P4 ;  /* 0x000000001f057211 */ /* 0x000fca00020f0eff */
[----:B------:R0:W4:Y:S01]  /*5090*/  @P2 LDG.E.U16 R7, desc[UR22][R4.64] ;  /* 0x0000001604072981 */ /* 0x000122000c1e1500 */
[----:B------:R-:W-:-:S03]  /*50a0*/  IMAD R16, R48, 0x2, R8 ;  /* 0x0000000230107824 */ /* 0x000fc600078e0208 */
[----:B------:R-:W-:Y:S01]  /*50b0*/  STL [R1+0xa8], R25 ;  /* 0x0000a81901007387 */ /* 0x000fe20000100800 */
[----:B------:R-:W-:Y:S01]  /*50c0*/  IMAD R39, R48, 0x2, R16 ;  /* 0x0000000230277824 */ /* 0x000fe200078e0210 */
[----:B------:R-:W-:-:S03]  /*50d0*/  LOP3.LUT R6, R2, 0x48, RZ, 0xfc, !PT ;  /* 0x0000004802067812 */ /* 0x000fc600078efcff */
[----:B------:R-:W-:Y:S01]  /*50e0*/  IMAD R11, R48, 0x2, R39 ;  /* 0x00000002300b7824 */ /* 0x000fe200078e0227 */
[----:B------:R-:W-:Y:S02]  /*50f0*/  ISETP.LT.AND P4, PT, R6, R46, P0 ;  /* 0x0000002e0600720c */ /* 0x000fe40000781270 */
[----:B------:R-:W-:Y:S01]  /*5100*/  PRMT R23, RZ, 0x7610, R23 ;  /* 0x00007610ff177816 */ /* 0x000fe20000000017 */
[----:B------:R-:W-:Y:S01]  /*5110*/  IMAD R27, R48, 0x2, R11 ;  /* 0x00000002301b7824 */ /* 0x000fe200078e020b */
[----:B------:R-:W-:-:S03]  /*5120*/  LEA R6, P2, R11, R3, 0x1 ;  /* 0x000000030b067211 */ /* 0x000fc600078408ff */
[----:B------:R-:W-:-:S04]  /*5130*/  IMAD R15, R48, 0x2, R27 ;  /* 0x00000002300f7824 */ /* 0x000fc800078e021b */
[----:B------:R-:W-:-:S04]  /*5140*/  IMAD R38, R48, 0x2, R15 ;  /* 0x0000000230267824 */ /* 0x000fc800078e020f */
[----:B------:R-:W-:Y:S01]  /*5150*/  IMAD R10, R48, 0x2, R38 ;  /* 0x00000002300a7824 */ /* 0x000fe200078e0226 */
[----:B------:R-:W-:-:S04]  /*5160*/  PRMT R22, RZ, 0x7610, R22 ;  /* 0x00007610ff167816 */ /* 0x000fc80000000016 */
[----:B0-----:R-:W-:-:S04]  /*5170*/  LEA R4, P5, R10, R3, 0x1 ;  /* 0x000000030a047211 */ /* 0x001fc800078a08ff */
[----:B------:R-:W-:-:S05]  /*5180*/  LEA.HI.X.SX32 R5, R10, R0, 0x1, P5 ;  /* 0x000000000a057211 */ /* 0x000fca00028f0eff */
[----:B------:R0:W4:Y:S04]  /*5190*/  @P4 LDG.E.U16 R22, desc[UR22][R4.64] ;  /* 0x0000001604164981 */ /* 0x000128000c1e1500 */
[----:B---3--:R1:W-:Y:S02]  /*51a0*/  STL [R1+0x35c], R21 ;  /* 0x00035c1501007387 */ /* 0x0083e40000100800 */
[----:B-1----:R-:W-:-:S04]  /*51b0*/  LOP3.LUT R21, R2, 0x40, RZ, 0xfc, !PT ;  /* 0x0000004002157812 */ /* 0x002fc800078efcff */
[----:B------:R-:W-:Y:S01]  /*51c0*/  ISETP.LT.AND P3, PT, R21, R46, P0 ;  /* 0x0000002e1500720c */ /* 0x000fe20000761270 */
[----:B--2---:R-:W-:Y:S04]  /*51d0*/  STL [R1+0x358], R12 ;  /* 0x0003580c01007387 */ /* 0x004fe80000100800 */
[----:B----4-:R1:W-:Y:S02]  /*51e0*/  STL [R1+0x354], R7 ;  /* 0x0003540701007387 */ /* 0x0103e40000100800 */
[----:B-1----:R-:W-:Y:S01]  /*51f0*/  LEA.HI.X.SX32 R7, R11, R0, 0x1, P2 ;  /* 0x000000000b077211 */ /* 0x002fe200010f0eff */
[----:B------:R-:W-:-:S06]  /*5200*/  IMAD.MOV.U32 R11, RZ, RZ, R23 ;  /* 0x000000ffff0b7224 */ /* 0x000fcc00078e0017 */
[----:B------:R-:W2:Y:S01]  /*5210*/  @P3 LDG.E.U16 R11, desc[UR22][R6.64] ;  /* 0x00000016060b3981 */ /* 0x000ea2000c1e1500 */
[----:B------:R-:W-:-:S04]  /*5220*/  IMAD R26, R48, 0x2, R10 ;  /* 0x00000002301a7824 */ /* 0x000fc800078e020a */
[----:B------:R-:W-:-:S04]  /*5230*/  IMAD R14, R48, 0x2, R26 ;  /* 0x00000002300e7824 */ /* 0x000fc800078e021a */
[----:B------:R-:W-:-:S04]  /*5240*/  IMAD R37, R48, 0x2, R14 ;  /* 0x0000000230257824 */ /* 0x000fc800078e020e */
[----:B------:R-:W-:-:S04]  /*5250*/  IMAD R9, R48, 0x2, R37 ;  /* 0x0000000230097824 */ /* 0x000fc800078e0225 */
[----:B------:R-:W-:-:S04]  /*5260*/  IMAD R25, R48, 0x2, R9 ;  /* 0x0000000230197824 */ /* 0x000fc800078e0209 */
[C---:B------:R-:W-:Y:S01]  /*5270*/  IMAD R13, R48.reuse, 0x2, R25 ;  /* 0x00000002300d7824 */ /* 0x040fe200078e0219 */
[----:B------:R-:W-:Y:S03]  /*5280*/  STL.S16 [R1+0x350], R23 ;  /* 0x0003501701007387 */ /* 0x000fe60000100600 */
[----:B------:R-:W-:Y:S01]  /*5290*/  IMAD R36, R48, 0x2, R13 ;  /* 0x0000000230247824 */ /* 0x000fe200078e020d */
[C---:B------:R-:W-:Y:S02]  /*52a0*/  LOP3.LUT R31, R2.reuse, 0x50, RZ, 0xfc, !PT ;  /* 0x00000050021f7812 */ /* 0x040fe400078efcff */
[----:B0-----:R-:W-:Y:S01]  /*52b0*/  LOP3.LUT R5, R2, 0x58, RZ, 0xfc, !PT ;  /* 0x0000005802057812 */ /* 0x001fe200078efcff */
[----:B------:R-:W-:Y:S01]  /*52c0*/  IMAD R8, R48, 0x2, R36 ;  /* 0x0000000230087824 */ /* 0x000fe200078e0224 */
[----:B------:R-:W-:-:S03]  /*52d0*/  ISETP.LT.AND P2, PT, R31, R46, P0 ;  /* 0x0000002e1f00720c */ /* 0x000fc60000741270 */
[----:B------:R-:W-:Y:S01]  /*52e0*/  IMAD R24, R48, 0x2, R8 ;  /* 0x0000000230187824 */ /* 0x000fe200078e0208 */
[----:B------:R-:W-:-:S03]  /*52f0*/  LEA R4, P5, R8, R3, 0x1 ;  /* 0x0000000308047211 */ /* 0x000fc600078a08ff */
[----:B------:R-:W-:Y:S01]  /*5300*/  IMAD R12, R48, 0x2, R24 ;  /* 0x00000002300c7824 */ /* 0x000fe200078e0218 */
[----:B------:R-:W-:-:S03]  /*5310*/  PRMT R30, RZ, 0x7610, R30 ;  /* 0x00007610ff1e7816 */ /* 0x000fc6000000001e */
[----:B------:R-:W-:-:S04]  /*5320*/  IMAD R32, R48, 0x2, R12 ;  /* 0x0000000230207824 */ /* 0x000fc800078e020c */
[----:B------:R-:W-:Y:S01]  /*5330*/  IMAD R21, R48, 0x2, R32 ;  /* 0x0000000230157824 */ /* 0x000fe200078e0220 */
[----:B------:R-:W-:Y:S01]  /*5340*/  PRMT R28, RZ, 0x7610, R28 ;  /* 0x00007610ff1c7816 */ /* 0x000fe2000000001c */
[----:B--2---:R-:W-:Y:S01]  /*5350*/  @P3 STL [R1+0x350], R11 ;  /* 0x0003500b01003387 */ /* 0x004fe20000100800 */
[----:B------:R-:W-:-:S04]  /*5360*/  LEA R6, P3, R9, R3, 0x1 ;  /* 0x0000000309067211 */ /* 0x000fc800078608ff */
[----:B------:R-:W-:Y:S02]  /*5370*/  LEA.HI.X.SX32 R7, R9, R0, 0x1, P3 ;  /* 0x0000000009077211 */ /* 0x000fe400018f0eff */
[----:B------:R-:W-:Y:S02]  /*5380*/  ISETP.LT.AND P3, PT, R5, R46, P0 ;  /* 0x0000002e0500720c */ /* 0x000fe40000761270 */
[----:B------:R-:W-:Y:S01]  /*5390*/  LEA.HI.X.SX32 R5, R8, R0, 0x1, P5 ;  /* 0x0000000008057211 */ /* 0x000fe200028f0eff */
[----:B------:R0:W-:Y:S01]  /*53a0*/  STL [R1+0x34c], R22 ;  /* 0x00034c1601007387 */ /* 0x0001e20000100800 */
[----:B------:R-:W-:-:S03]  /*53b0*/  PRMT R8, RZ, 0x7610, R8 ;  /* 0x00007610ff087816 */ /* 0x000fc60000000008 */
[----:B------:R1:W2:Y:S01]  /*53c0*/  @P2 LDG.E.U16 R30, desc[UR22][R6.64] ;  /* 0x00000016061e2981 */ /* 0x0002a2000c1e1500 */
[----:B0-----:R-:W-:-:S05]  /*53d0*/  LOP3.LUT R22, R2, 0x60, RZ, 0xfc, !PT ;  /* 0x0000006002167812 */ /* 0x001fca00078efcff */
[----:B------:R-:W3:Y:S01]  /*53e0*/  @P3 LDG.E.U16 R8, desc[UR22][R4.64] ;  /* 0x0000001604083981 */ /* 0x000ee2000c1e1500 */
[----:B------:R-:W-:Y:S02]  /*53f0*/  ISETP.LT.AND P4, PT, R22, R46, P0 ;  /* 0x0000002e1600720c */ /* 0x000fe40000781270 */
[----:B-1----:R-:W-:-:S04]  /*5400*/  LEA R6, P2, R21, R3, 0x1 ;  /* 0x0000000315067211 */ /* 0x002fc800078408ff */
[----:B------:R-:W-:-:S07]  /*5410*/  LEA.HI.X.SX32 R7, R21, R0, 0x1, P2 ;  /* 0x0000000015077211 */ /* 0x000fce00010f0eff */
[----:B------:R0:W4:Y:S01]  /*5420*/  @P4 LDG.E.U16 R28, desc[UR22][R6.64] ;  /* 0x00000016061c4981 */ /* 0x000122000c1e1500 */
[----:B------:R-:W-:-:S04]  /*5430*/  IMAD R23, R48, 0x2, R21 ;  /* 0x0000000230177824 */ /* 0x000fc800078e0215 */
[----:B------:R-:W-:-:S04]  /*5440*/  IMAD R11, R48, 0x2, R23 ;  /* 0x00000002300b7824 */ /* 0x000fc800078e0217 */
[----:B------:R-:W-:Y:S01]  /*5450*/  IMAD R31, R48, 0x2, R11 ;  /* 0x00000002301f7824 */ /* 0x000fe200078e020b */
[----:B0-----:R-:W-:-:S03]  /*5460*/  PRMT R6, RZ, 0x7610, R6 ;  /* 0x00007610ff067816 */ /* 0x001fc60000000006 */
[----:B------:R-:W-:Y:S01]  /*5470*/  IMAD R10, R48, 0x2, R31 ;  /* 0x00000002300a7824 */ /* 0x000fe200078e021f */
[C---:B------:R-:W-:Y:S02]  /*5480*/  LOP3.LUT R7, R2.reuse, 0x78, RZ, 0xfc, !PT ;  /* 0x0000007802077812 */ /* 0x040fe400078efcff */
[----:B------:R-:W-:Y:S01]  /*5490*/  LOP3.LUT R4, R2, 0x70, RZ, 0xfc, !PT ;  /* 0x0000007002047812 */ /* 0x000fe200078efcff */
[----:B------:R-:W-:Y:S01]  /*54a0*/  IMAD R22, R48, 0x2, R10 ;  /* 0x0000000230167824 */ /* 0x000fe200078e020a */
[----:B--2---:R-:W-:Y:S04]  /*54b0*/  STL [R1+0x348], R30 ;  /* 0x0003481e01007387 */ /* 0x004fe80000100800 */
[----:B---3--:R-:W-:Y:S04]  /*54c0*/  STL [R1+0x344], R8 ;  /* 0x0003440801007387 */ /* 0x008fe80000100800 */
[----:B------:R0:W-:Y:S02]  /*54d0*/  STL.S16 [R1+0x33c], R6 ;  /* 0x00033c0601007387 */ /* 0x0001e40000100600 */
[----:B0-----:R-:W-:-:S02]  /*54e0*/  LEA R6, P3, R10, R3, 0x1 ;  /* 0x000000030a067211 */ /* 0x001fc400078608ff */
[----:B------:R-:W-:Y:S02]  /*54f0*/  LOP3.LUT R8, R2, 0x68, RZ, 0xfc, !PT ;  /* 0x0000006802087812 */ /* 0x000fe400078efcff */
[----:B------:R-:W-:Y:S02]  /*5500*/  LEA.HI.X.SX32 R7, R10, R0, 0x1, P3 ;  /* 0x000000000a077211 */ /* 0x000fe400018f0eff */
[C---:B------:R-:W-:Y:S02]  /*5510*/  LOP3.LUT R10, R2.reuse, 0x78, RZ, 0xfc, !PT ;  /* 0x00000078020a7812 */ /* 0x040fe400078efcff */
[----:B------:R-:W-:Y:S01]  /*5520*/  LOP3.LUT R2, R2, 0x42, RZ, 0xfc, !PT ;  /* 0x0000004202027812 */ /* 0x000fe200078efcff */
[----:B----4-:R0:W-:Y:S05]  /*5530*/  STL [R1+0x340], R28 ;  /* 0x0003401c01007387 */ /* 0x0101ea0000100800 */
[----:B------:R-:W2:Y:S01]  /*5540*/  LDL R2, [R1+0x33c] ;  /* 0x00033c0001027983 */ /* 0x000ea20000100800 */
[----:B------:R-:W-:-:S13]  /*5550*/  ISETP.LT.AND P4, PT, R8, R46, P0 ;  /* 0x0000002e0800720c */ /* 0x000fda0000781270 */
[----:B--2---:R1:W2:Y:S01]  /*5560*/  @P4 LDG.E.U16 R2, desc[UR22][R6.64] ;  /* 0x0000001606024981 */ /* 0x0042a2000c1e1500 */
[----:B------:R-:W-:-:S04]  /*5570*/  IMAD R9, R48, 0x2, R22 ;  /* 0x0000000230097824 */ /* 0x000fc800078e0216 */
[----:B------:R-:W-:-:S04]  /*5580*/  IMAD R30, R48, 0x2, R9 ;  /* 0x00000002301e7824 */ /* 0x000fc800078e0209 */
[----:B------:R-:W-:-:S04]  /*5590*/  IMAD R5, R48, 0x2, R30 ;  /* 0x0000000230057824 */ /* 0x000fc800078e021e */
[----:B------:R-:W-:-:S04]  /*55a0*/  IMAD R21, R48, 0x2, R5 ;  /* 0x0000000230157824 */ /* 0x000fc800078e0205 */
[----:B------:R-:W-:Y:S01]  /*55b0*/  IMAD R8, R48, 0x2, R21 ;  /* 0x0000000230087824 */ /* 0x000fe200078e0215 */
[----:B------:R-:W-:-:S03]  /*55c0*/  ISETP.LT.AND P2, PT, R4, R46, P0 ;  /* 0x0000002e0400720c */ /* 0x000fc60000741270 */
[----:B0-----:R-:W-:Y:S01]  /*55d0*/  IMAD R28, R48, 0x2, R8 ;  /* 0x00000002301c7824 */ /* 0x001fe200078e0208 */
[----:B------:R-:W-:Y:S02]  /*55e0*/  ISETP.LT.AND P3, PT, R10, R46, P0 ;  /* 0x0000002e0a00720c */ /* 0x000fe40000761270 */
[CC--:B------:R-:W-:Y:S01]  /*55f0*/  LEA R4, P5, R5.reuse, R3.reuse, 0x1 ;  /* 0x0000000305047211 */ /* 0x0c0fe200078a08ff */
[----:B------:R-:W-:Y:S01]  /*5600*/  IMAD R10, R48, 0x2, R28 ;  /* 0x00000002300a7824 */ /* 0x000fe200078e021c */
[----:B------:R-:W-:Y:S02]  /*5610*/  PRMT R43, RZ, 0x7610, R43 ;  /* 0x00007610ff2b7816 */ /* 0x000fe4000000002b */
[----:B------:R-:W-:Y:S02]  /*5620*/  LEA.HI.X.SX32 R5, R5, R0, 0x1, P5 ;  /* 0x0000000005057211 */ /* 0x000fe400028f0eff */
[----:B-1----:R-:W-:Y:S02]  /*5630*/  LEA R6, P5, R10, R3, 0x1 ;  /* 0x000000030a067211 */ /* 0x002fe400078a08ff */
[----:B------:R-:W-:Y:S01]  /*5640*/  PRMT R42, RZ, 0x7610, R42 ;  /* 0x00007610ff2a7816 */ /* 0x000fe2000000002a */
[----:B------:R0:W3:Y:S04]  /*5650*/  @P2 LDG.E.U16 R43, desc[UR22][R4.64] ;  /* 0x00000016042b2981 */ /* 0x0000e8000c1e1500 */
[----:B--2---:R1:W-:Y:S02]  /*5660*/  @P4 STL [R1+0x33c], R2 ;  /* 0x00033c0201004387 */ /* 0x0043e40000100800 */
[----:B-1----:R-:W1:Y:S02]  /*5670*/  S2R R2, SR_TID.X ;  /* 0x0000000000027919 */ /* 0x002e640000002100 */
[----:B-1----:R-:W-:-:S04]  /*5680*/  SHF.R.U32.HI R2, RZ, 0x6, R2 ;  /* 0x00000006ff027819 */ /* 0x002fc80000011602 */
[----:B------:R-:W-:-:S04]  /*5690*/  SGXT.U32 R2, R2, 0x1 ;  /* 0x000000010202781a */ /* 0x000fc80000000000 */
[----:B------:R-:W-:-:S04]  /*56a0*/  LOP3.LUT R7, R2, 0x42, RZ, 0xfc, !PT ;  /* 0x0000004202077812 */ /* 0x000fc800078efcff */
[----:B------:R-:W-:Y:S02]  /*56b0*/  ISETP.LT.AND P4, PT, R7, R46, P0 ;  /* 0x0000002e0700720c */ /* 0x000fe40000781270 */
[----:B------:R-:W-:-:S05]  /*56c0*/  LEA.HI.X.SX32 R7, R10, R0, 0x1, P5 ;  /* 0x000000000a077211 */ /* 0x000fca00028f0eff */
[----:B------:R1:W2:Y:S01]  /*56d0*/  @P3 LDG.E.U16 R42, desc[UR22][R6.64] ;  /* 0x00000016062a3981 */ /* 0x0002a2000c1e1500 */
[CC--:B0-----:R-:W-:Y:S02]  /*56e0*/  LEA R4, P2, R27.reuse, R3.reuse, 0x1 ;  /* 0x000000031b047211 */ /* 0x0c1fe400078408ff */
[----:B------:R-:W-:Y:S02]  /*56f0*/  PRMT R50, RZ, 0x7610, R50 ;  /* 0x00007610ff327816 */ /* 0x000fe40000000032 */
[C---:B------:R-:W-:Y:S02]  /*5700*/  LOP3.LUT R5, R2.reuse, 0x4a, RZ, 0xfc, !PT ;  /* 0x0000004a02057812 */ /* 0x040fe400078efcff */
[----:B------:R-:W-:Y:S02]  /*5710*/  LEA.HI.X.SX32 R5, R27, R0, 0x1, P2 ;  /* 0x000000001b057211 */ /* 0x000fe400010f0eff */
[----:B-1----:R-:W-:Y:S01]  /*5720*/  LOP3.LUT R7, R2, 0x4a, RZ, 0xfc, !PT ;  /* 0x0000004a02077812 */ /* 0x002fe200078efcff */
[----:B---3--:R0:W-:Y:S03]  /*5730*/  STL [R1+0x338], R43 ;  /* 0x0003382b01007387 */ /* 0x0081e60000100800 */
[----:B------:R-:W-:Y:S01]  /*5740*/  ISETP.LT.AND P3, PT, R7, R46, P0 ;  /* 0x0000002e0700720c */ /* 0x000fe20000761270 */
[----:B------:R1:W3:Y:S01]  /*5750*/  @P4 LDG.E.U16 R50, desc[UR22][R4.64] ;  /* 0x0000001604324981 */ /* 0x0002e2000c1e1500 */
[----:B------:R-:W-:-:S03]  /*5760*/  LEA R6, P4, R26, R3, 0x1 ;  /* 0x000000031a067211 */ /* 0x000fc600078808ff */
[----:B0-----:R-:W4:Y:S01]  /*5770*/  LDL.LU R43, [R1+0x910] ;  /* 0x00091000012b7983 */ /* 0x001f220000300800 */
[----:B------:R-:W-:Y:S02]  /*5780*/  PRMT R52, RZ, 0x7610, R52 ;  /* 0x00007610ff347816 */ /* 0x000fe40000000034 */
[----:B------:R-:W-:Y:S02]  /*5790*/  LOP3.LUT R7, R2, 0x5a, RZ, 0xfc, !PT ;  /* 0x0000005a02077812 */ /* 0x000fe400078efcff */
[----:B------:R-:W-:Y:S02]  /*57a0*/  LEA.HI.X.SX32 R7, R26, R0, 0x1, P4 ;  /* 0x000000001a077211 */ /* 0x000fe400020f0eff */
[----:B-1----:R-:W-:Y:S02]  /*57b0*/  LOP3.LUT R5, R2, 0x5a, RZ, 0xfc, !PT ;  /* 0x0000005a02057812 */ /* 0x002fe400078efcff */
[----:B------:R-:W-:Y:S01]  /*57c0*/  LEA R4, P5, R25, R3, 0x1 ;  /* 0x0000000319047211 */ /* 0x000fe200078a08ff */
[----:B------:R0:W3:Y:S01]  /*57d0*/  @P3 LDG.E.U16 R52, desc[UR22][R6.64] ;  /* 0x0000001606343981 */ /* 0x0000e2000c1e1500 */
[----:B------:R-:W-:-:S02]  /*57e0*/  ISETP.LT.AND P4, PT, R5, R46, P0 ;  /* 0x0000002e0500720c */ /* 0x000fc40000781270 */
[----:B------:R-:W-:Y:S02]  /*57f0*/  PRMT R41, RZ, 0x7610, R41 ;  /* 0x00007610ff297816 */ /* 0x000fe40000000029 */
[----:B------:R-:W-:Y:S02]  /*5800*/  LEA.HI.X.SX32 R5, R25, R0, 0x1, P5 ;  /* 0x0000000019057211 */ /* 0x000fe400028f0eff */
[----:B0-----:R-:W-:Y:S02]  /*5810*/  LOP3.LUT R7, R2, 0x62, RZ, 0xfc, !PT ;  /* 0x0000006202077812 */ /* 0x001fe400078efcff */
[----:B------:R-:W-:Y:S02]  /*5820*/  LEA R6, P5, R24, R3, 0x1 ;  /* 0x0000000318067211 */ /* 0x000fe400078a08ff */
[----:B------:R-:W-:Y:S02]  /*5830*/  ISETP.LT.AND P3, PT, R7, R46, P0 ;  /* 0x0000002e0700720c */ /* 0x000fe40000761270 */
[----:B------:R-:W-:-:S02]  /*5840*/  PRMT R45, RZ, 0x7610, R45 ;  /* 0x00007610ff2d7816 */ /* 0x000fc4000000002d */
[----:B------:R-:W-:Y:S02]  /*5850*/  LEA.HI.X.SX32 R7, R24, R0, 0x1, P5 ;  /* 0x0000000018077211 */ /* 0x000fe400028f0eff */
[----:B------:R-:W-:-:S03]  /*5860*/  PRMT R49, RZ, 0x7610, R49 ;  /* 0x00007610ff317816 */ /* 0x000fc60000000031 */
[----:B------:R-:W4:Y:S04]  /*5870*/  @P4 LDG.E.U16 R45, desc[UR22][R6.64] ;  /* 0x00000016062d4981 */ /* 0x000f28000c1e1500 */
[----:B--2---:R0:W-:Y:S02]  /*5880*/  STL [R1+0x328], R42 ;  /* 0x0003282a01007387 */ /* 0x0041e40000100800 */
[----:B0-----:R-:W-:-:S04]  /*5890*/  LOP3.LUT R42, R2, 0x52, RZ, 0xfc, !PT ;  /* 0x00000052022a7812 */ /* 0x001fc800078efcff */
[----:B------:R-:W-:-:S13]  /*58a0*/  ISETP.LT.AND P2, PT, R42, R46, P0 ;  /* 0x0000002e2a00720c */ /* 0x000fda0000741270 */
[----:B------:R0:W2:Y:S02]  /*58b0*/  @P2 LDG.E.U16 R41, desc[UR22][R4.64] ;  /* 0x0000001604292981 */ /* 0x0000a4000c1e1500 */
[C---:B0-----:R-:W-:Y:S02]  /*58c0*/  LEA R4, P2, R23.reuse, R3, 0x1 ;  /* 0x0000000317047211 */ /* 0x041fe400078408ff */
[----:B------:R-:W-:Y:S02]  /*58d0*/  LOP3.LUT R5, R2, 0x6a, RZ, 0xfc, !PT ;  /* 0x0000006a02057812 */ /* 0x000fe400078efcff */
[----:B------:R-:W-:-:S05]  /*58e0*/  LEA.HI.X.SX32 R5, R23, R0, 0x1, P2 ;  /* 0x0000000017057211 */ /* 0x000fca00010f0eff */
[----:B------:R0:W4:Y:S01]  /*58f0*/  @P3 LDG.E.U16 R49, desc[UR22][R4.64] ;  /* 0x0000001604313981 */ /* 0x000122000c1e1500 */
[----:B------:R-:W-:-:S03]  /*5900*/  LOP3.LUT R42, R2, 0x62, RZ, 0xfc, !PT ;  /* 0x00000062022a7812 */ /* 0x000fc600078efcff */
[----:B---3--:R1:W-:Y:S01]  /*5910*/  STL [R1+0x32c], R50 ;  /* 0x00032c3201007387 */ /* 0x0083e20000100800 */
[----:B------:R-:W-:-:S03]  /*5920*/  LOP3.LUT R7, R2, 0x6a, RZ, 0xfc, !PT ;  /* 0x0000006a02077812 */ /* 0x000fc600078efcff */
[----:B-1----:R-:W3:Y:S04]  /*5930*/  LDL.LU R50, [R1+0x90c] ;  /* 0x00090c0001327983 */ /* 0x002ee80000300800 */
[----:B------:R-:W3:Y:S04]  /*5940*/  LDL.LU R42, [R1+0x908] ;  /* 0x00090800012a7983 */ /* 0x000ee80000300800 */
[----:B------:R1:W-:Y:S01]  /*5950*/  STL [R1+0x31c], R52 ;  /* 0x00031c3401007387 */ /* 0x0003e20000100800 */
[----:B0-----:R-:W-:-:S03]  /*5960*/  PRMT R4, RZ, 0x7610, R4 ;  /* 0x00007610ff047816 */ /* 0x001fc60000000004 */
[----:B-1----:R-:W3:Y:S01]  /*5970*/  LDL R52, [R1+0x70] ;  /* 0x0000700001347983 */ /* 0x002ee20000100800 */
[----:B------:R-:W-:Y:S02]  /*5980*/  ISETP.LT.AND P4, PT, R7, R46, P0 ;  /* 0x0000002e0700720c */ /* 0x000fe40000781270 */
[C---:B------:R-:W-:Y:S02]  /*5990*/  LOP3.LUT R7, R2.reuse, 0x7a, RZ, 0xfc, !PT ;  /* 0x0000007a02077812 */ /* 0x040fe400078efcff */
[C---:B------:R-:W-:Y:S01]  /*59a0*/  LOP3.LUT R5, R2.reuse, 0x7a, RZ, 0xfc, !PT ;  /* 0x0000007a02057812 */ /* 0x040fe200078efcff */
[----:B--2---:R0:W-:Y:S04]  /*59b0*/  STL [R1+0x318], R41 ;  /* 0x0003182901007387 */ /* 0x0041e80000100800 */
[----:B0-----:R-:W2:Y:S04]  /*59c0*/  LDL.LU R41, [R1+0x904] ;  /* 0x0009040001297983 */ /* 0x001ea80000300800 */
[----:B----4-:R0:W-:Y:S04]  /*59d0*/  STL [R1+0x30c], R45 ;  /* 0x00030c2d01007387 */ /* 0x0101e80000100800 */
[----:B------:R1:W-:Y:S01]  /*59e0*/  STL [R1+0x308], R49 ;  /* 0x0003083101007387 */ /* 0x0003e20000100800 */
[----:B0-----:R-:W-:-:S04]  /*59f0*/  LOP3.LUT R45, R2, 0x72, RZ, 0xfc, !PT ;  /* 0x00000072022d7812 */ /* 0x001fc800078efcff */
[----:B------:R-:W-:Y:S01]  /*5a00*/  ISETP.LT.AND P2, PT, R45, R46, P0 ;  /* 0x0000002e2d00720c */ /* 0x000fe20000741270 */
[----:B-1----:R-:W2:Y:S01]  /*5a10*/  LDL.LU R49, [R1+0x900] ;  /* 0x0009000001317983 */ /* 0x002ea20000300800 */
[----:B------:R-:W-:-:S03]  /*5a20*/  LOP3.LUT R45, R2, 0xc, RZ, 0xfc, !PT ;  /* 0x0000000c022d7812 */ /* 0x000fc600078efcff */
[----:B------:R0:W-:Y:S04]  /*5a30*/  STL.S16 [R1+0x2ec], R4 ;  /* 0x0002ec0401007387 */ /* 0x0001e80000100600 */
[----:B------:R-:W4:Y:S01]  /*5a40*/  LDL R2, [R1+0x2ec] ;  /* 0x0002ec0001027983 */ /* 0x000f220000100800 */
[----:B------:R-:W-:-:S04]  /*5a50*/  LEA R6, P3, R22, R3, 0x1 ;  /* 0x0000000316067211 */ /* 0x000fc800078608ff */
[----:B------:R-:W-:-:S05]  /*5a60*/  LEA.HI.X.SX32 R7, R22, R0, 0x1, P3 ;  /* 0x0000000016077211 */ /* 0x000fca00018f0eff */
[----:B----4-:R1:W4:Y:S01]  /*5a70*/  @P4 LDG.E.U16 R2, desc[UR22][R6.64] ;  /* 0x0000001606024981 */ /* 0x010322000c1e1500 */
[-C--:B0-----:R-:W-:Y:S01]  /*5a80*/  LEA R4, P5, R21, R3.reuse, 0x1 ;  /* 0x0000000315047211 */ /* 0x081fe200078a08ff */
[----:B------:R-:W-:Y:S01]  /*5a90*/  IMAD R10, R48, 0x2, R10 ;  /* 0x00000002300a7824 */ /* 0x000fe200078e020a */
[----:B------:R-:W-:Y:S02]  /*5aa0*/  ISETP.LT.AND P3, PT, R5, R46, P0 ;  /* 0x0000002e0500720c */ /* 0x000fe40000761270 */
[----:B------:R-:W-:Y:S02]  /*5ab0*/  PRMT R47, RZ, 0x7610, R47 ;  /* 0x00007610ff2f7816 */ /* 0x000fe4000000002f */
[----:B------:R-:W-:Y:S02]  /*5ac0*/  LEA.HI.X.SX32 R5, R21, R0, 0x1, P5 ;  /* 0x0000000015057211 */ /* 0x000fe400028f0eff */
[----:B-1----:R-:W-:-:S03]  /*5ad0*/  LEA R6, P5, R10, R3, 0x1 ;  /* 0x000000030a067211 */ /* 0x002fc600078a08ff */
[----:B------:R3:W2:Y:S01]  /*5ae0*/  @P2 LDG.E.U16 R47, desc[UR22][R4.64] ;  /* 0x00000016042f2981 */ /* 0x0006a2000c1e1500 */
[----:B------:R-:W-:Y:S02]  /*5af0*/  PRMT R40, RZ, 0x7610, R40 ;  /* 0x00007610ff287816 */ /* 0x000fe40000000028 */
[----:B------:R-:W-:Y:S02]  /*5b00*/  LEA.HI.X.SX32 R7, R10, R0, 0x1, P5 ;  /* 0x000000000a077211 */ /* 0x000fe400028f0eff */
[----:B------:R-:W-:-:S03]  /*5b10*/  PRMT R44, RZ, 0x7610, R44 ;  /* 0x00007610ff2c7816 */ /* 0x000fc6000000002c */
[----:B------:R0:W2:Y:S01]  /*5b20*/  @P3 LDG.E.U16 R40, desc[UR22][R6.64] ;  /* 0x0000001606283981 */ /* 0x0000a2000c1e1500 */
[----:B---3--:R-:W-:-:S04]  /*5b30*/  LEA R4, P2, R52, R3, 0x1 ;  /* 0x0000000334047211 */ /* 0x008fc800078408ff */
[----:B------:R-:W-:Y:S01]  /*5b40*/  LEA.HI.X.SX32 R5, R52, R0, 0x1, P2 ;  /* 0x0000000034057211 */ /* 0x000fe200010f0eff */
[----:B----4-:R1:W-:Y:S01]  /*5b50*/  @P4 STL [R1+0x2ec], R2 ;  /* 0x0002ec0201004387 */ /* 0x0103e20000100800 */
[----:B------:R-:W-:-:S13]  /*5b60*/  ISETP.LT.AND P4, PT, R45, R46, P0 ;  /* 0x0000002e2d00720c */ /* 0x000fda0000781270 */
[----:B------:R3:W4:Y:S01]  /*5b70*/  @P4 LDG.E.U16 R44, desc[UR22][R4.64] ;  /* 0x00000016042c4981 */ /* 0x000722000c1e1500 */
[----:B-1----:R-:W1:Y:S03]  /*5b80*/  S2R R2, SR_TID.X ;  /* 0x0000000000027919 */ /* 0x002e660000002100 */
[----:B--2---:R-:W-:Y:S04]  /*5b90*/  STL [R1+0x740], R47 ;  /* 0x0007402f01007387 */ /* 0x004fe80000100800 */
[----:B------:R-:W-:Y:S01]  /*5ba0*/  STL [R1+0x868], R47 ;  /* 0x0008682f01007387 */ /* 0x000fe20000100800 */
[----:B0-----:R-:W-:-:S03]  /*5bb0*/  LEA R6, P4, R51, R3, 0x1 ;  /* 0x0000000333067211 */ /* 0x001fc600078808ff */
[----:B------:R0:W-:Y:S01]  /*5bc0*/  STL [R1+0x2d8], R40 ;  /* 0x0002d82801007387 */ /* 0x0001e20000100800 */
[----:B------:R-:W-:Y:S02]  /*5bd0*/  PRMT R43, RZ, 0x7610, R43 ;  /* 0x00007610ff2b7816 */ /* 0x000fe4000000002b */
[----:B-1----:R-:W-:-:S04]  /*5be0*/  SHF.R.U32.HI R2, RZ, 0x6, R2 ;  /* 0x00000006ff027819 */ /* 0x002fc80000011602 */
[----:B------:R-:W-:-:S04]  /*5bf0*/  SGXT.U32 R2, R2, 0x1 ;  /* 0x000000010202781a */ /* 0x000fc80000000000 */
[C---:B------:R-:W-:Y:S02]  /*5c00*/  LOP3.LUT R45, R2.reuse, 0x14, RZ, 0xfc, !PT ;  /* 0x00000014022d7812 */ /* 0x040fe400078efcff */
[----:B0-----:R-:W-:Y:S02]  /*5c10*/  LOP3.LUT R40, R2, 0x1c, RZ, 0xfc, !PT ;  /* 0x0000001c02287812 */ /* 0x001fe400078efcff */
[-C--:B------:R-:W-:Y:S02]  /*5c20*/  ISETP.LT.AND P3, PT, R45, R46.reuse, P0 ;  /* 0x0000002e2d00720c */ /* 0x080fe40000761270 */
[----:B------:R-:W-:Y:S02]  /*5c30*/  ISETP.LT.AND P2, PT, R40, R46, P0 ;  /* 0x0000002e2800720c */ /* 0x000fe40000741270 */
[----:B------:R-:W-:Y:S02]  /*5c40*/  LEA.HI.X.SX32 R7, R51, R0, 0x1, P4 ;  /* 0x0000000033077211 */ /* 0x000fe400020f0eff */
[----:B---3--:R-:W-:-:S02]  /*5c50*/  LEA R4, P5, R20, R3, 0x1 ;  /* 0x0000000314047211 */ /* 0x008fc400078a08ff */
[----:B------:R-:W-:Y:S02]  /*5c60*/  PRMT R27, RZ, 0x7610, R27 ;  /* 0x00007610ff1b7816 */ /* 0x000fe4000000001b */
[----:B------:R-:W-:-:S03]  /*5c70*/  LEA.HI.X.SX32 R5, R20, R0, 0x1, P5 ;  /* 0x0000000014057211 */ /* 0x000fc600028f0eff */
[----:B------:R0:W2:Y:S01]  /*5c80*/  @P3 LDG.E.U16 R43, desc[UR22][R6.64] ;  /* 0x00000016062b3981 */ /* 0x0000a2000c1e1500 */
[----:B------:R-:W-:-:S03]  /*5c90*/  PRMT R25, RZ, 0x7610, R25 ;  /* 0x00007610ff197816 */ /* 0x000fc60000000019 */
[----:B------:R1:W3:Y:S01]  /*5ca0*/  @P2 LDG.E.U16 R27, desc[UR22][R4.64] ;  /* 0x00000016041b2981 */ /* 0x0002e2000c1e1500 */
[----:B0-----:R-:W-:-:S04]  /*5cb0*/  LEA R6, P5, R19, R3, 0x1 ;  /* 0x0000000313067211 */ /* 0x001fc800078a08ff */
[----:B------:R-:W-:Y:S01]  /*5cc0*/  LEA.HI.X.SX32 R7, R19, R0, 0x1, P5 ;  /* 0x0000000013077211 */ /* 0x000fe200028f0eff */
[----:B----4-:R0:W-:Y:S02]  /*5cd0*/  STL [R1+0x2fc], R44 ;  /* 0x0002fc2c01007387 */ /* 0x0101e40000100800 */
[----:B0-----:R-:W-:-:S04]  /*5ce0*/  LOP3.LUT R44, R2, 0x24, RZ, 0xfc, !PT ;  /* 0x00000024022c7812 */ /* 0x001fc800078efcff */
[----:B------:R-:W-:-:S13]  /*5cf0*/  ISETP.LT.AND P4, PT, R44, R46, P0 ;  /* 0x0000002e2c00720c */ /* 0x000fda0000781270 */
[----:B------:R0:W4:Y:S01]  /*5d00*/  @P4 LDG.E.U16 R25, desc[UR22][R6.64] ;  /* 0x0000001606194981 */ /* 0x000122000c1e1500 */
[----:B------:R-:W-:-:S04]  /*5d10*/  LOP3.LUT R40, R2, 0x2c, RZ, 0xfc, !PT ;  /* 0x0000002c02287812 */ /* 0x000fc800078efcff */
[----:B------:R-:W-:Y:S01]  /*5d20*/  ISETP.LT.AND P3, PT, R40, R46, P0 ;  /* 0x0000002e2800720c */ /* 0x000fe20000761270 */
[----:B------:R0:W-:Y:S01]  /*5d30*/  STL [R1+0x700], R51 ;  /* 0x0007003301007387 */ /* 0x0001e20000100800 */
[----:B-1----:R-:W-:-:S04]  /*5d40*/  LEA R4, P2, R18, R3, 0x1 ;  /* 0x0000000312047211 */ /* 0x002fc800078408ff */
[----:B------:R-:W-:Y:S02]  /*5d50*/  LEA.HI.X.SX32 R5, R18, R0, 0x1, P2 ;  /* 0x0000000012057211 */ /* 0x000fe400010f0eff */
[----:B0-----:R-:W-:Y:S02]  /*5d60*/  PRMT R51, RZ, 0x7610, R51 ;  /* 0x00007610ff337816 */ /* 0x001fe40000000033 */
[----:B------:R-:W-:-:S04]  /*5d70*/  PRMT R26, RZ, 0x7610, R26 ;  /* 0x00007610ff1a7816 */ /* 0x000fc8000000001a */
[----:B------:R0:W2:Y:S01]  /*5d80*/  @P3 LDG.E.U16 R51, desc[UR22][R4.64] ;  /* 0x0000001604333981 */ /* 0x0000a2000c1e1500 */
[----:B------:R-:W-:-:S03]  /*5d90*/  LEA R6, P3, R17, R3, 0x1 ;  /* 0x0000000311067211 */ /* 0x000fc600078608ff */
[----:B---3--:R1:W-:Y:S02]  /*5da0*/  STL [R1+0x2dc], R27 ;  /* 0x0002dc1b01007387 */ /* 0x0083e40000100800 */
[----:B-1----:R-:W-:-:S04]  /*5db0*/  LOP3.LUT R27, R2, 0x34, RZ, 0xfc, !PT ;  /* 0x00000034021b7812 */ /* 0x002fc800078efcff */
[----:B------:R-:W-:Y:S02]  /*5dc0*/  ISETP.LT.AND P4, PT, R27, R46, P0 ;  /* 0x0000002e1b00720c */ /* 0x000fe40000781270 */
[----:B------:R-:W-:Y:S02]  /*5dd0*/  LOP3.LUT R27, R2, 0x44, RZ, 0xfc, !PT ;  /* 0x00000044021b7812 */ /* 0x000fe400078efcff */
[----:B0-----:R-:W-:Y:S02]  /*5de0*/  LEA R4, P5, R16, R3, 0x1 ;  /* 0x0000000310047211 */ /* 0x001fe400078a08ff */
[----:B------:R-:W-:Y:S02]  /*5df0*/  LEA.HI.X.SX32 R7, R17, R0, 0x1, P3 ;  /* 0x0000000011077211 */ /* 0x000fe400018f0eff */
[----:B------:R-:W-:Y:S02]  /*5e00*/  PRMT R53, RZ, 0x7610, R53 ;  /* 0x00007610ff357816 */ /* 0x000fe40000000035 */
[----:B------:R-:W-:-:S02]  /*5e10*/  ISETP.LT.AND P3, PT, R27, R46, P0 ;  /* 0x0000002e1b00720c */ /* 0x000fc40000761270 */
[----:B------:R-:W-:Y:S01]  /*5e20*/  LEA.HI.X.SX32 R5, R16, R0, 0x1, P5 ;  /* 0x0000000010057211 */ /* 0x000fe200028f0eff */
[----:B------:R0:W3:Y:S01]  /*5e30*/  @P4 LDG.E.U16 R26, desc[UR22][R6.64] ;  /* 0x00000016061a4981 */ /* 0x0000e2000c1e1500 */
[----:B------:R-:W-:Y:S02]  /*5e40*/  PRMT R22, RZ, 0x7610, R22 ;  /* 0x00007610ff167816 */ /* 0x000fe40000000016 */
[----:B------:R-:W-:Y:S02]  /*5e50*/  PRMT R24, RZ, 0x7610, R24 ;  /* 0x00007610ff187816 */ /* 0x000fe40000000018 */
[----:B0-----:R-:W-:-:S04]  /*5e60*/  LEA R6, P5, R15, R3, 0x1 ;  /* 0x000000030f067211 */ /* 0x001fc800078a08ff */
[----:B------:R-:W-:-:S05]  /*5e70*/  LEA.HI.X.SX32 R7, R15, R0, 0x1, P5 ;  /* 0x000000000f077211 */ /* 0x000fca00028f0eff */
[----:B------:R-:W3:Y:S04]  /*5e80*/  @P3 LDG.E.U16 R22, desc[UR22][R6.64] ;  /* 0x0000001606163981 */ /* 0x000ee8000c1e1500 */
[----:B----4-:R0:W-:Y:S02]  /*5e90*/  STL [R1+0x2cc], R25 ;  /* 0x0002cc1901007387 */ /* 0x0101e40000100800 */
[----:B0-----:R-:W-:-:S04]  /*5ea0*/  LOP3.LUT R25, R2, 0x3c, RZ, 0xfc, !PT ;  /* 0x0000003c02197812 */ /* 0x001fc800078efcff */
[----:B------:R-:W-:Y:S02]  /*5eb0*/  ISETP.LT.AND P2, PT, R25, R46, P0 ;  /* 0x0000002e1900720c */ /* 0x000fe40000741270 */
[----:B------:R-:W-:-:S04]  /*5ec0*/  LOP3.LUT R25, R2, 0x4c, RZ, 0xfc, !PT ;  /* 0x0000004c02197812 */ /* 0x000fc800078efcff */
[----:B------:R-:W-:-:S07]  /*5ed0*/  ISETP.LT.AND P4, PT, R25, R46, P0 ;  /* 0x0000002e1900720c */ /* 0x000fce0000781270 */
[----:B------:R0:W4:Y:S02]  /*5ee0*/  @P2 LDG.E.U16 R53, desc[UR22][R4.64] ;  /* 0x0000001604352981 */ /* 0x000124000c1e1500 */
[----:B0-----:R-:W-:-:S04]  /*5ef0*/  LEA R4, P2, R14, R3, 0x1 ;  /* 0x000000030e047211 */ /* 0x001fc800078408ff */
[----:B------:R-:W-:-:S05]  /*5f00*/  LEA.HI.X.SX32 R5, R14, R0, 0x1, P2 ;  /* 0x000000000e057211 */ /* 0x000fca00010f0eff */
[----:B------:R0:W3:Y:S01]  /*5f10*/  @P4 LDG.E.U16 R24, desc[UR22][R4.64] ;  /* 0x0000001604184981 */ /* 0x0000e2000c1e1500 */
[----:B------:R-:W-:-:S03]  /*5f20*/  LOP3.LUT R25, R2, 0x54, RZ, 0xfc, !PT ;  /* 0x0000005402197812 */ /* 0x000fc600078efcff */
[----:B--2---:R-:W-:Y:S01]  /*5f30*/  STL [R1+0x708], R51 ;  /* 0x0007083301007387 */ /* 0x004fe20000100800 */
[----:B------:R-:W-:-:S03]  /*5f40*/  ISETP.LT.AND P3, PT, R25, R46, P0 ;  /* 0x0000002e1900720c */ /* 0x000fc60000761270 */
[----:B------:R-:W-:Y:S01]  /*5f50*/  STL [R1+0x86c], R51 ;  /* 0x00086c3301007387 */ /* 0x000fe20000100800 */
[----:B------:R-:W-:-:S03]  /*5f60*/  LEA R6, P4, R13, R3, 0x1 ;  /* 0x000000030d067211 */ /* 0x000fc600078808ff */
[----:B------:R-:W-:Y:S01]  /*5f70*/  STL [R1+0x2e8], R43 ;  /* 0x0002e82b01007387 */ /* 0x000fe20000100800 */
[----:B------:R-:W-:Y:S02]  /*5f80*/  PRMT R23, RZ, 0x7610, R23 ;  /* 0x00007610ff177816 */ /* 0x000fe40000000017 */
[----:B------:R-:W-:Y:S02]  /*5f90*/  LEA.HI.X.SX32 R7, R13, R0, 0x1, P4 ;  /* 0x000000000d077211 */ /* 0x000fe400020f0eff */
[----:B0-----:R-:W-:-:S03]  /*5fa0*/  LEA R4, P5, R12, R3, 0x1 ;  /* 0x000000030c047211 */ /* 0x001fc600078a08ff */
[----:B------:R0:W2:Y:S01]  /*5fb0*/  @P3 LDG.E.U16 R23, desc[UR22][R6.64] ;  /* 0x0000001606173981 */ /* 0x0000a2000c1e1500 */
[----:B------:R-:W-:Y:S02]  /*5fc0*/  LEA.HI.X.SX32 R5, R12, R0, 0x1, P5 ;  /* 0x000000000c057211 */ /* 0x000fe400028f0eff */
[----:B------:R-:W-:Y:S02]  /*5fd0*/  PRMT R21, RZ, 0x7610, R21 ;  /* 0x00007610ff157816 */ /* 0x000fe40000000015 */
[----:B------:R-:W-:Y:S02]  /*5fe0*/  PRMT R18, RZ, 0x7610, R18 ;  /* 0x00007610ff127816 */ /* 0x000fe40000000012 */
[----:B0-----:R-:W-:-:S04]  /*5ff0*/  LEA R6, P5, R11, R3, 0x1 ;  /* 0x000000030b067211 */ /* 0x001fc800078a08ff */
[----:B------:R-:W-:Y:S02]  /*6000*/  LEA.HI.X.SX32 R7, R11, R0, 0x1, P5 ;  /* 0x000000000b077211 */ /* 0x000fe400028f0eff */
[----:B------:R-:W-:Y:S01]  /*6010*/  PRMT R20, RZ, 0x7610, R20 ;  /* 0x00007610ff147816 */ /* 0x000fe20000000014 */
[----:B----4-:R0:W-:Y:S04]  /*6020*/  STL [R1+0x704], R53 ;  /* 0x0007043501007387 */ /* 0x0101e80000100800 */
[----:B---3--:R1:W-:Y:S04]  /*6030*/  STL [R1+0x18c], R22 ;  /* 0x00018c1601007387 */ /* 0x0083e80000100800 */
[----:B0-----:R-:W3:Y:S01]  /*6040*/  LDL.LU R53, [R1+0x6c] ;  /* 0x00006c0001357983 */ /* 0x001ee20000300800 */
[----:B-1----:R-:W-:-:S03]  /*6050*/  LOP3.LUT R22, R2, 0x5c, RZ, 0xfc, !PT ;  /* 0x0000005c02167812 */ /* 0x002fc600078efcff */
[----:B------:R0:W-:Y:S01]  /*6060*/  STL [R1+0x188], R24 ;  /* 0x0001881801007387 */ /* 0x0001e20000100800 */
[----:B------:R-:W-:Y:S02]  /*6070*/  ISETP.LT.AND P2, PT, R22, R46, P0 ;  /* 0x0000002e1600720c */ /* 0x000fe40000741270 */
[----:B0-----:R-:W-:-:S04]  /*6080*/  LOP3.LUT R24, R2, 0x64, RZ, 0xfc, !PT ;  /* 0x0000006402187812 */ /* 0x001fc800078efcff */
[----:B------:R-:W-:-:S07]  /*6090*/  ISETP.LT.AND P4, PT, R24, R46, P0 ;  /* 0x0000002e1800720c */ /* 0x000fce0000781270 */
[----:B------:R0:W4:Y:S01]  /*60a0*/  @P2 LDG.E.U16 R21, desc[UR22][R4.64] ;  /* 0x0000001604152981 */ /* 0x000122000c1e1500 */
[----:B------:R-:W-:-:S04]  /*60b0*/  LOP3.LUT R22, R2, 0x6c, RZ, 0xfc, !PT ;  /* 0x0000006c02167812 */ /* 0x000fc800078efcff */
[----:B------:R-:W-:Y:S01]  /*60c0*/  ISETP.LT.AND P3, PT, R22, R46, P0 ;  /* 0x0000002e1600720c */ /* 0x000fe20000761270 */
[----:B------:R1:W2:Y:S01]  /*60d0*/  @P4 LDG.E.U16 R18, desc[UR22][R6.64] ;  /* 0x0000001606124981 */ /* 0x0002a2000c1e1500 */
[----:B0-----:R-:W-:-:S04]  /*60e0*/  LEA R4, P2, R9, R3, 0x1 ;  /* 0x0000000309047211 */ /* 0x001fc800078408ff */
[----:B------:R-:W-:-:S07]  /*60f0*/  LEA.HI.X.SX32 R5, R9, R0, 0x1, P2 ;  /* 0x0000000009057211 */ /* 0x000fce00010f0eff */
[----:B------:R0:W3:Y:S04]  /*6100*/  @P3 LDG.E.U16 R20, desc[UR22][R4.64] ;  /* 0x0000001604143981 */ /* 0x0000e8000c1e1500 */
[----:B------:R-:W-:Y:S01]  /*6110*/  STL [R1+0x2bc], R26 ;  /* 0x0002bc1a01007387 */ /* 0x000fe20000100800 */
[----:B------:R-:W-:Y:S01]  /*6120*/  IMAD R10, R48, 0x2, R10 ;  /* 0x00000002300a7824 */ /* 0x000fe200078e020a */
[----:B------:R-:W-:-:S04]  /*6130*/  PRMT R17, RZ, 0x7610, R17 ;  /* 0x00007610ff117816 */ /* 0x000fc80000000011 */
[-C--:B-1----:R-:W-:Y:S02]  /*6140*/  LEA R6, P3, R10, R3.reuse, 0x1 ;  /* 0x000000030a067211 */ /* 0x082fe400078608ff */
[----:B0-----:R-:W-:Y:S02]  /*6150*/  LEA R4, P2, R8, R3, 0x1 ;  /* 0x0000000308047211 */ /* 0x001fe400078408ff */
[-C--:B------:R-:W-:Y:S02]  /*6160*/  LEA.HI.X.SX32 R7, R10, R0.reuse, 0x1, P3 ;  /* 0x000000000a077211 */ /* 0x080fe400018f0eff */
[----:B------:R-:W-:Y:S02]  /*6170*/  PRMT R19, RZ, 0x7610, R19 ;  /* 0x00007610ff137816 */ /* 0x000fe40000000013 */
[----:B------:R-:W-:Y:S02]  /*6180*/  LEA.HI.X.SX32 R5, R8, R0, 0x1, P2 ;  /* 0x0000000008057211 */ /* 0x000fe400010f0eff */
[----:B------:R-:W-:-:S02]  /*6190*/  PRMT R9, RZ, 0x7610, R9 ;  /* 0x00007610ff097816 */ /* 0x000fc40000000009 */
[----:B------:R-:W-:Y:S01]  /*61a0*/  PRMT R8, RZ, 0x7610, R8 ;  /* 0x00007610ff087816 */ /* 0x000fe20000000008 */
[----:B----4-:R0:W-:Y:S04]  /*61b0*/  STL [R1+0x180], R21 ;  /* 0x0001801501007387 */ /* 0x0101e80000100800 */
[----:B--2---:R1:W-:Y:S01]  /*61c0*/  STL [R1+0x178], R18 ;  /* 0x0001781201007387 */ /* 0x0043e20000100800 */
[C---:B0-----:R-:W-:Y:S02]  /*61d0*/  LOP3.LUT R21, R2.reuse, 0x74, RZ, 0xfc, !PT ;  /* 0x0000007402157812 */ /* 0x041fe400078efcff */
[----:B-1----:R-:W-:-:S04]  /*61e0*/  LOP3.LUT R18, R2, 0x7c, RZ, 0xfc, !PT ;  /* 0x0000007c02127812 */ /* 0x002fc800078efcff */
[-C--:B------:R-:W-:Y:S02]  /*61f0*/  ISETP.LT.AND P4, PT, R18, R46.reuse, P0 ;  /* 0x0000002e1200720c */ /* 0x080fe40000781270 */
[----:B------:R-:W-:Y:S01]  /*6200*/  ISETP.LT.AND P5, PT, R21, R46, P0 ;  /* 0x0000002e1500720c */ /* 0x000fe200007a1270 */
[----:B---3--:R0:W-:Y:S01]  /*6210*/  STL [R1+0x17c], R20 ;  /* 0x00017c1401007387 */ /* 0x0081e20000100800 */
[----:B------:R-:W-:-:S04]  /*6220*/  LOP3.LUT R18, R2, 0x16, RZ, 0xfc, !PT ;  /* 0x0000001602127812 */ /* 0x000fc800078efcff */
[----:B------:R-:W-:Y:S02]  /*6230*/  ISETP.LT.AND P3, PT, R18, R46, P0 ;  /* 0x0000002e1200720c */ /* 0x000fe40000761270 */
[----:B0-----:R-:W-:-:S03]  /*6240*/  LOP3.LUT R20, R2, 0xe, RZ, 0xfc, !PT ;  /* 0x0000000e02147812 */ /* 0x001fc600078efcff */
[----:B------:R0:W2:Y:S01]  /*6250*/  @P4 LDG.E.U16 R17, desc[UR22][R6.64] ;  /* 0x0000001606114981 */ /* 0x0000a2000c1e1500 */
[----:B------:R-:W-:-:S03]  /*6260*/  ISETP.LT.AND P2, PT, R20, R46, P0 ;  /* 0x0000002e1400720c */ /* 0x000fc60000741270 */
[----:B------:R1:W3:Y:S01]  /*6270*/  @P5 LDG.E.U16 R19, desc[UR22][R4.64] ;  /* 0x0000001604135981 */ /* 0x0002e2000c1e1500 */
[CC--:B0-----:R-:W-:Y:S02]  /*6280*/  LEA R6, P6, R50.reuse, R3.reuse, 0x1 ;  /* 0x0000000332067211 */ /* 0x0c1fe400078c08ff */
[C---:B-1----:R-:W-:Y:S02]  /*6290*/  LEA R4, P5, R53.reuse, R3, 0x1 ;  /* 0x0000000335047211 */ /* 0x042fe400078a08ff */
[-C--:B------:R-:W-:Y:S02]  /*62a0*/  LEA.HI.X.SX32 R7, R50, R0.reuse, 0x1, P6 ;  /* 0x0000000032077211 */ /* 0x080fe400030f0eff */
[----:B------:R-:W-:-:S03]  /*62b0*/  LEA.HI.X.SX32 R5, R53, R0, 0x1, P5 ;  /* 0x0000000035057211 */ /* 0x000fc600028f0eff */
[----:B------:R-:W4:Y:S04]  /*62c0*/  @P3 LDG.E.U16 R8, desc[UR22][R6.64] ;  /* 0x0000001606083981 */ /* 0x000f28000c1e1500 */
[----:B------:R0:W3:Y:S04]  /*62d0*/  @P2 LDG.E.U16 R9, desc[UR22][R4.64] ;  /* 0x0000001604092981 */ /* 0x0000e8000c1e1500 */
[----:B------:R-:W-:Y:S01]  /*62e0*/  STL [R1+0x184], R23 ;  /* 0x0001841701007387 */ /* 0x000fe20000100800 */
[----:B------:R-:W-:Y:S02]  /*62f0*/  PRMT R16, RZ, 0x7610, R16 ;  /* 0x00007610ff107816 */ /* 0x000fe40000000010 */
[----:B0-----:R-:W-:-:S04]  /*6300*/  LEA R4, P2, R29, R3, 0x1 ;  /* 0x000000031d047211 */ /* 0x001fc800078408ff */
[-C--:B------:R-:W-:Y:S02]  /*6310*/  LEA.HI.X.SX32 R5, R29, R0.reuse, 0x1, P2 ;  /* 0x000000001d057211 */ /* 0x080fe400010f0eff */
[C---:B------:R-:W-:Y:S02]  /*6320*/  LEA R6, P5, R35.reuse, R3, 0x1 ;  /* 0x0000000323067211 */ /* 0x040fe400078a08ff */
[----:B------:R-:W-:Y:S02]  /*6330*/  PRMT R14, RZ, 0x7610, R14 ;  /* 0x00007610ff0e7816 */ /* 0x000fe4000000000e */
[----:B------:R-:W-:Y:S02]  /*6340*/  LEA.HI.X.SX32 R7, R35, R0, 0x1, P5 ;  /* 0x0000000023077211 */ /* 0x000fe400028f0eff */
[----:B------:R-:W-:Y:S02]  /*6350*/  PRMT R13, RZ, 0x7610, R13 ;  /* 0x00007610ff0d7816 */ /* 0x000fe4000000000d */
[----:B------:R-:W-:Y:S01]  /*6360*/  PRMT R15, RZ, 0x7610, R15 ;  /* 0x00007610ff0f7816 */ /* 0x000fe2000000000f */
[----:B--2---:R0:W-:Y:S04]  /*6370*/  STL [R1+0x170], R17 ;  /* 0x0001701101007387 */ /* 0x0041e80000100800 */
[----:B------:R-:W-:Y:S01]  /*6380*/  STL [R1+0x750], R53 ;  /* 0x0007503501007387 */ /* 0x000fe20000100800 */
[----:B0-----:R-:W-:-:S03]  /*6390*/  LOP3.LUT R17, R2, 0x1e, RZ, 0xfc, !PT ;  /* 0x0000001e02117812 */ /* 0x001fc600078efcff */
[----:B------:R-:W-:Y:S01]  /*63a0*/  STL [R1+0x870], R53 ;  /* 0x0008703501007387 */ /* 0x000fe20000100800 */
[----:B------:R-:W-:-:S03]  /*63b0*/  ISETP.LT.AND P4, PT, R17, R46, P0 ;  /* 0x0000002e1100720c */ /* 0x000fc60000781270 */
[----:B------:R-:W-:Y:S04]  /*63c0*/  STL [R1+0x898], R53 ;  /* 0x0008983501007387 */ /* 0x000fe80000100800 */
[----:B------:R-:W-:Y:S04]  /*63d0*/  STL [R1+0x754], R50 ;  /* 0x0007543201007387 */ /* 0x000fe80000100800 */
[----:B------:R-:W-:Y:S04]  /*63e0*/  STL [R1+0x880], R50 ;  /* 0x0008803201007387 */ /* 0x000fe80000100800 */
[----:B------:R-:W-:Y:S04]  /*63f0*/  STL [R1+0x89c], R50 ;  /* 0x00089c3201007387 */ /* 0x000fe80000100800 */
[----:B------:R-:W-:Y:S04]  /*6400*/  STL [R1+0x8a8], R50 ;  /* 0x0008a83201007387 */ /* 0x000fe80000100800 */
[----:B------:R-:W-:Y:S04]  /*6410*/  STL [R1+0x8b8], R50 ;  /* 0x0008b83201007387 */ /* 0x000fe80000100800 */
[----:B---3--:R0:W-:Y:S04]  /*6420*/  STL [R1+0x16c], R9 ;  /* 0x00016c0901007387 */ /* 0x0081e80000100800 */
[----:B----4-:R1:W-:Y:S04]  /*6430*/  STL [R1+0x168], R8 ;  /* 0x0001680801007387 */ /* 0x0103e80000100800 */
[----:B------:R2:W3:Y:S01]  /*6440*/  @P4 LDG.E.U16 R16, desc[UR22][R4.64] ;  /* 0x0000001604104981 */ /* 0x0004e2000c1e1500 */
[----:B0-----:R-:W-:-:S02]  /*6450*/  LOP3.LUT R9, R2, 0x2e, RZ, 0xfc, !PT ;  /* 0x0000002e02097812 */ /* 0x001fc400078efcff */
[----:B-1----:R-:W-:Y:S02]  /*6460*/  LOP3.LUT R8, R2, 0x36, RZ, 0xfc, !PT ;  /* 0x0000003602087812 */ /* 0x002fe400078efcff */
[-C--:B------:R-:W-:Y:S02]  /*6470*/  ISETP.LT.AND P4, PT, R9, R46.reuse, P0 ;  /* 0x0000002e0900720c */ /* 0x080fe40000781270 */
[CC--:B--2---:R-:W-:Y:S02]  /*6480*/  LEA R4, P6, R33.reuse, R3.reuse, 0x1 ;  /* 0x0000000321047211 */ /* 0x0c4fe400078c08ff */
[----:B------:R-:W-:Y:S02]  /*6490*/  ISETP.LT.AND P3, PT, R8, R46, P0 ;  /* 0x0000002e0800720c */ /* 0x000fe40000761270 */
[----:B------:R-:W-:Y:S02]  /*64a0*/  LEA.HI.X.SX32 R5, R33, R0, 0x1, P6 ;  /* 0x0000000021057211 */ /* 0x000fe400030f0eff */
[----:B------:R-:W-:-:S04]  /*64b0*/  LEA R8, P6, R34, R3, 0x1 ;  /* 0x0000000322087211 */ /* 0x000fc800078c08ff */
[----:B------:R-:W-:Y:S01]  /*64c0*/  LEA.HI.X.SX32 R9, R34, R0, 0x1, P6 ;  /* 0x0000000022097211 */ /* 0x000fe200030f0eff */
[----:B------:R-:W2:Y:S04]  /*64d0*/  @P4 LDG.E.U16 R14, desc[UR22][R6.64] ;  /* 0x00000016060e4981 */ /* 0x000ea8000c1e1500 */
[----:B------:R-:W4:Y:S01]  /*64e0*/  @P3 LDG.E.U16 R13, desc[UR22][R8.64] ;  /* 0x00000016080d3981 */ /* 0x000f22000c1e1500 */
[----:B------:R-:W-:-:S04]  /*64f0*/  LOP3.LUT R17, R2, 0x26, RZ, 0xfc, !PT ;  /* 0x0000002602117812 */ /* 0x000fc800078efcff */
[----:B------:R-:W-:-:S13]  /*6500*/  ISETP.LT.AND P2, PT, R17, R46, P0 ;  /* 0x0000002e1100720c */ /* 0x000fda0000741270 */
[----:B------:R0:W3:Y:S01]  /*6510*/  @P2 LDG.E.U16 R15, desc[UR22][R4.64] ;  /* 0x00000016040f2981 */ /* 0x0000e2000c1e1500 */
[CC--:B------:R-:W-:Y:S02]  /*6520*/  IMAD R40, R2.reuse, R48.reuse, RZ ;  /* 0x0000003002287224 */ /* 0x0c0fe400078e02ff */
[-C--:B------:R-:W-:Y:S02]  /*6530*/  IMAD R43, R2, R48.reuse, RZ ;  /* 0x00000030022b7224 */ /* 0x080fe400078e02ff */
[C---:B------:R-:W-:Y:S02]  /*6540*/  IMAD R40, R48.reuse, 0x2, R40 ;  /* 0x0000000230287824 */ /* 0x040fe400078e0228 */
[----:B------:R-:W-:Y:S01]  /*6550*/  IMAD R43, R48, 0x2, R43 ;  /* 0x00000002302b7824 */ /* 0x000fe200078e022b */
[----:B------:R-:W-:Y:S01]  /*6560*/  STL [R1+0x174], R19 ;  /* 0x0001741301007387 */ /* 0x000fe20000100800 */
[C---:B------:R-:W-:Y:S01]  /*6570*/  IMAD R44, R2.reuse, R48, RZ ;  /* 0x00000030022c7224 */ /* 0x040fe200078e02ff */
[----:B0-----:R-:W-:Y:S01]  /*6580*/  LOP3.LUT R4, R2, 0x3e, RZ, 0xfc, !PT ;  /* 0x0000003e02047812 */ /* 0x001fe200078efcff */
[----:B------:R-:W-:-:S03]  /*6590*/  IMAD R40, R48, 0x2, R40 ;  /* 0x0000000230287824 */ /* 0x000fc600078e0228 */
[----:B------:R-:W-:Y:S02]  /*65a0*/  ISETP.LT.AND P5, PT, R4, R46, P0 ;  /* 0x0000002e0400720c */ /* 0x000fe400007a1270 */
[CC--:B------:R-:W-:Y:S02]  /*65b0*/  LEA R4, P6, R43.reuse, R3.reuse, 0x1 ;  /* 0x000000032b047211 */ /* 0x0c0fe400078c08ff */
[CC--:B------:R-:W-:Y:S02]  /*65c0*/  LEA R6, P2, R40.reuse, R3.reuse, 0x1 ;  /* 0x0000000328067211 */ /* 0x0c0fe400078408ff */
[-C--:B------:R-:W-:Y:S02]  /*65d0*/  LEA.HI.X.SX32 R5, R43, R0.reuse, 0x1, P6 ;  /* 0x000000002b057211 */ /* 0x080fe400030f0eff */
[----:B------:R-:W-:Y:S02]  /*65e0*/  LEA.HI.X.SX32 R7, R40, R0, 0x1, P2 ;  /* 0x0000000028077211 */ /* 0x000fe400010f0eff */
[----:B------:R-:W-:-:S04]  /*65f0*/  LEA R8, P6, R37, R3, 0x1 ;  /* 0x0000000325087211 */ /* 0x000fc800078c08ff */
[----:B------:R-:W-:Y:S01]  /*6600*/  LEA.HI.X.SX32 R9, R37, R0, 0x1, P6 ;  /* 0x0000000025097211 */ /* 0x000fe200030f0eff */
[----:B------:R-:W-:-:S04]  /*6610*/  IMAD R43, R2, R48, RZ ;  /* 0x00000030022b7224 */ /* 0x000fc800078e02ff */
[----:B------:R-:W-:-:S04]  /*6620*/  IMAD R43, R48, 0x2, R43 ;  /* 0x00000002302b7824 */ /* 0x000fc800078e022b */
[C---:B------:R-:W-:Y:S02]  /*6630*/  IMAD R43, R48.reuse, 0x2, R43 ;  /* 0x00000002302b7824 */ /* 0x040fe400078e022b */
[C---:B------:R-:W-:Y:S02]  /*6640*/  IMAD R10, R48.reuse, 0x2, R10 ;  /* 0x00000002300a7824 */ /* 0x040fe400078e020a */
[----:B------:R-:W-:Y:S01]  /*6650*/  IMAD R43, R48, 0x2, R43 ;  /* 0x00000002302b7824 */ /* 0x000fe200078e022b */
[----:B------:R-:W-:Y:S01]  /*6660*/  PRMT R12, RZ, 0x7610, R12 ;  /* 0x00007610ff0c7816 */ /* 0x000fe2000000000c */
[----:B--2---:R-:W-:Y:S04]  /*6670*/  STL [R1+0x15c], R14 ;  /* 0x00015c0e01007387 */ /* 0x004fe80000100800 */
[----:B----4-:R-:W-:Y:S04]  /*6680*/  STL [R1+0x158], R13 ;  /* 0x0001580d01007387 */ /* 0x010fe80000100800 */
[----:B---3--:R0:W-:Y:S02]  /*6690*/  STL [R1+0x164], R16 ;  /* 0x0001641001007387 */ /* 0x0081e40000100800 */
[----:B0-----:R-:W-:-:S04]  /*66a0*/  LEA R16, P3, R44, R3, 0x1 ;  /* 0x000000032c107211 */ /* 0x001fc800078608ff */
[----:B------:R-:W-:Y:S01]  /*66b0*/  LEA.HI.X.SX32 R17, R44, R0, 0x1, P3 ;  /* 0x000000002c117211 */ /* 0x000fe200018f0eff */
[----:B------:R0:W-:Y:S04]  /*66c0*/  STL.64 [R1+0x320], R4 ;  /* 0x0003200401007387 */ /* 0x0001e80000100a00 */
[----:B------:R-:W-:Y:S04]  /*66d0*/  STL.64 [R1+0x330], R16 ;  /* 0x0003301001007387 */ /* 0x000fe80000100a00 */
[----:B------:R1:W-:Y:S01]  /*66e0*/  STL.64 [R1+0x310], R6 ;  /* 0x0003100601007387 */ /* 0x0003e20000100a00 */
[----:B------:R-:W-:-:S02]  /*66f0*/  LOP3.LUT R14, R2, 0x46, RZ, 0xfc, !PT ;  /* 0x00000046020e7812 */ /* 0x000fc400078efcff */
[CC--:B0-----:R-:W-:Y:S02]  /*6700*/  LEA R4, P3, R39.reuse, R3.reuse, 0x1 ;  /* 0x0000000327047211 */ /* 0x0c1fe400078608ff */
[CC--:B-1----:R-:W-:Y:S02]  /*6710*/  LEA R6, P2, R38.reuse, R3.reuse, 0x1 ;  /* 0x0000000326067211 */ /* 0x0c2fe400078408ff */
[-C--:B------:R-:W-:Y:S02]  /*6720*/  LEA.HI.X.SX32 R5, R39, R0.reuse, 0x1, P3 ;  /* 0x0000000027057211 */ /* 0x080fe400018f0eff */
[----:B------:R-:W-:Y:S02]  /*6730*/  LEA.HI.X.SX32 R7, R38, R0, 0x1, P2 ;  /* 0x0000000026077211 */ /* 0x000fe400010f0eff */
[-C--:B------:R-:W-:Y:S01]  /*6740*/  LEA R16, P2, R32, R3.reuse, 0x1 ;  /* 0x0000000320107211 */ /* 0x080fe200078408ff */
[----:B------:R0:W-:Y:S01]  /*6750*/  STL [R1+0x160], R15 ;  /* 0x0001600f01007387 */ /* 0x0001e20000100800 */
[----:B------:R-:W-:-:S02]  /*6760*/  LEA R18, P3, R36, R3, 0x1 ;  /* 0x0000000324127211 */ /* 0x000fc400078608ff */
[----:B------:R-:W-:Y:S01]  /*6770*/  ISETP.LT.AND P4, PT, R14, R46, P0 ;  /* 0x0000002e0e00720c */ /* 0x000fe20000781270 */
[----:B------:R-:W2:Y:S01]  /*6780*/  @P5 LDG.E.U16 R12, desc[UR22][R4.64] ;  /* 0x00000016040c5981 */ /* 0x000ea2000c1e1500 */
[C---:B------:R-:W-:Y:S02]  /*6790*/  LEA R14, P6, R31.reuse, R3, 0x1 ;  /* 0x000000031f0e7211 */ /* 0x040fe400078c08ff */
[-C--:B------:R-:W-:Y:S02]  /*67a0*/  LEA.HI.X.SX32 R17, R32, R0.reuse, 0x1, P2 ;  /* 0x0000000020117211 */ /* 0x080fe400010f0eff */
[-C--:B------:R-:W-:Y:S02]  /*67b0*/  LEA.HI.X.SX32 R19, R36, R0.reuse, 0x1, P3 ;  /* 0x0000000024137211 */ /* 0x080fe400018f0eff */
[----:B0-----:R-:W-:Y:S01]  /*67c0*/  LEA.HI.X.SX32 R15, R31, R0, 0x1, P6 ;  /* 0x000000001f0f7211 */ /* 0x001fe200030f0eff */
[----:B------:R0:W-:Y:S01]  /*67d0*/  STL.64 [R1+0x20], R16 ;  /* 0x0000201001007387 */ /* 0x0001e20000100a00 */
[----:B------:R-:W-:-:S03]  /*67e0*/  LOP3.LUT R13, R2, 0x4e, RZ, 0xfc, !PT ;  /* 0x0000004e020d7812 */ /* 0x000fc600078efcff */
[----:B------:R-:W-:Y:S04]  /*67f0*/  STL.64 [R1+0x30], R18 ;  /* 0x0000301201007387 */ /* 0x000fe80000100a00 */
[----:B------:R-:W3:Y:S01]  /*6800*/  LDL.LU R40, [R1+0x1a0] ;  /* 0x0001a00001287983 */ /* 0x000ee20000300800 */
[----:B0-----:R-:W-:-:S03]  /*6810*/  LEA R16, P2, R30, R3, 0x1 ;  /* 0x000000031e107211 */ /* 0x001fc600078408ff */
[----:B------:R0:W-:Y:S01]  /*6820*/  STL.64 [R1+0x28], R14 ;  /* 0x0000280e01007387 */ /* 0x0001e20000100a00 */
[----:B------:R-:W-:Y:S02]  /*6830*/  LEA.HI.X.SX32 R17, R30, R0, 0x1, P2 ;  /* 0x000000001e117211 */ /* 0x000fe400010f0eff */
[----:B------:R-:W-:Y:S02]  /*6840*/  ISETP.LT.AND P3, PT, R13, R46, P0 ;  /* 0x0000002e0d00720c */ /* 0x000fe40000761270 */
[CC--:B0-----:R-:W-:Y:S01]  /*6850*/  LEA R14, P6, R28.reuse, R3.reuse, 0x1 ;  /* 0x000000031c0e7211 */ /* 0x0c1fe200078c08ff */
[----:B------:R0:W-:Y:S03]  /*6860*/  STL.64 [R1+0x18], R16 ;  /* 0x0000181001007387 */ /* 0x0001e60000100a00 */
[----:B------:R-:W-:Y:S01]  /*6870*/  LEA.HI.X.SX32 R15, R28, R0, 0x1, P6 ;  /* 0x000000001c0f7211 */ /* 0x000fe200030f0eff */
[----:B------:R-:W4:Y:S04]  /*6880*/  LDL.LU R27, [R1+0x19c] ;  /* 0x00019c00011b7983 */ /* 0x000f280000300800 */
[----:B------:R-:W2:Y:S04]  /*6890*/  LDL.LU R52, [R1+0x198] ;  /* 0x0001980001347983 */ /* 0x000ea80000300800 */
[----:B------:R1:W-:Y:S01]  /*68a0*/  STL.64 [R1+0x10], R14 ;  /* 0x0000100e01007387 */ /* 0x0003e20000100a00 */
[----:B0-----:R-:W-:-:S02]  /*68b0*/  LEA R16, P2, R43, R3, 0x1 ;  /* 0x000000032b107211 */ /* 0x001fc400078408ff */
[----:B------:R-:W-:Y:S01]  /*68c0*/  PRMT R11, RZ, 0x7610, R11 ;  /* 0x00007610ff0b7816 */ /* 0x000fe2000000000b */
[----:B------:R-:W2:Y:S01]  /*68d0*/  LDL.LU R45, [R1+0x194] ;  /* 0x00019400012d7983 */ /* 0x000ea20000300800 */
[----:B-1----:R-:W-:-:S04]  /*68e0*/  LEA R14, P6, R10, R3, 0x1 ;  /* 0x000000030a0e7211 */ /* 0x002fc800078c08ff */
[----:B------:R-:W2:Y:S01]  /*68f0*/  @P4 LDG.E.U16 R11, desc[UR22][R6.64] ;  /* 0x00000016060b4981 */ /* 0x000ea2000c1e1500 */
[----:B------:R-:W-:-:S06]  /*6900*/  PRMT R3, RZ, 0x7610, R3 ;  /* 0x00007610ff037816 */ /* 0x000fcc0000000003 */
[----:B------:R-:W2:Y:S01]  /*6910*/  @P3 LDG.E.U16 R3, desc[UR22][R8.64] ;  /* 0x0000001608033981 */ /* 0x000ea2000c1e1500 */
[-C--:B------:R-:W-:Y:S02]  /*6920*/  LEA.HI.X.SX32 R17, R43, R0.reuse, 0x1, P2 ;  /* 0x000000002b117211 */ /* 0x080fe400010f0eff */
[----:B------:R-:W-:Y:S02]  /*6930*/  LEA.HI.X.SX32 R15, R10, R0, 0x1, P6 ;  /* 0x000000000a0f7211 */ /* 0x000fe400030f0eff */
[----:B------:R-:W-:Y:S01]  /*6940*/  SHF.R.U32.HI R42, RZ, 0x5, R42 ;  /* 0x00000005ff2a7819 */ /* 0x000fe2000001162a */
[----:B------:R-:W-:Y:S04]  /*6950*/  STL.64 [R1+0x300], R16 ;  /* 0x0003001001007387 */ /* 0x000fe80000100a00 */
[----:B------:R-:W-:Y:S01]  /*6960*/  STL.64 [R1+0x8], R14 ;  /* 0x0000080e01007387 */ /* 0x000fe20000100a00 */
[----:B------:R-:W-:-:S03]  /*6970*/  ISETP.NE.U32.AND P2, PT, R42, RZ, PT ;  /* 0x000000ff2a00720c */ /* 0x000fc60003f45070 */
[----:B------:R-:W3:Y:S04]  /*6980*/  LDL.LU R44, [R1+0x190] ;  /* 0x00019000012c7983 */ /* 0x000ee80000300800 */
[----:B------:R-:W3:Y:S04]  /*6990*/  LDL.LU R43, [R1+0x144] ;  /* 0x00014400012b7983 */ /* 0x000ee80000300800 */
[----:B------:R-:W3:Y:S01]  /*69a0*/  LDL.LU R42, [R1+0x140] ;  /* 0x00014000012a7983 */ /* 0x000ee20000300800 */
[----:B------:R-:W-:-:S03]  /*69b0*/  IMAD R0, R41, R49, RZ ;  /* 0x0000003129007224 */ /* 0x000fc600078e02ff */
[----:B------:R-:W-:Y:S04]  /*69c0*/  STL [R1+0x5b8], R49 ;  /* 0x0005b83101007387 */ /* 0x000fe80000100800 */
[----:B------:R-:W-:Y:S04]  /*69d0*/  STL [R1+0x710], R48 ;  /* 0x0007103001007387 */ /* 0x000fe80000100800 */
[----:B--2---:R-:W-:Y:S04]  /*69e0*/  STL [R1+0x14c], R3 ;  /* 0x00014c0301007387 */ /* 0x004fe80000100800 */
[----:B------:R-:W2:Y:S04]  /*69f0*/  LDL.LU R41, [R1+0x13c] ;  /* 0x00013c0001297983 */ /* 0x000ea80000300800 */
[----:B------:R-:W-:Y:S04]  /*6a00*/  STL [R1+0x8c0], R46 ;  /* 0x0008c02e01007387 */ /* 0x000fe80000100800 */
[----:B------:R3:W-:Y:S02]  /*6a10*/  STL [R1+0x154], R12 ;  /* 0x0001540c01007387 */ /* 0x0007e40000100800 */
[----:B---3--:R-:W-:-:S02]  /*6a20*/  IMAD R12, R40, UR4, RZ ;  /* 0x00000004280c7c24 */ /* 0x008fc4000f8e02ff */
[----:B------:R-:W3:Y:S01]  /*6a30*/  LDL.LU R40, [R1+0x138] ;  /* 0x0001380001287983 */ /* 0x000ee20000300800 */
[----:B------:R-:W-:-:S05]  /*6a40*/  LOP3.LUT R51, R2, 0x66, RZ, 0xfc, !PT ;  /* 0x0000006602337812 */ /* 0x000fca00078efcff */
[----:B------:R-:W-:Y:S04]  /*6a50*/  STL [R1+0x8bc], R51 ;  /* 0x0008bc3301007387 */ /* 0x000fe80000100800 */
[----:B------:R4:W-:Y:S04]  /*6a60*/  STL [R1+0x150], R11 ;  /* 0x0001500b01007387 */ /* 0x0009e80000100800 */
[----:B------:R-:W3:Y:S04]  /*6a70*/  LDL.LU R13, [R1+0x134] ;  /* 0x00013400010d7983 */ /* 0x000ee80000300800 */
[----:B------:R-:W3:Y:S04]  /*6a80*/  LDL.LU R14, [R1+0x130] ;  /* 0x00013000010e7983 */ /* 0x000ee80000300800 */
[----:B------:R-:W3:Y:S04]  /*6a90*/  LDL.LU R15, [R1+0x12c] ;  /* 0x00012c00010f7983 */ /* 0x000ee80000300800 */
[----:B------:R-:W3:Y:S04]  /*6aa0*/  LDL.LU R16, [R1+0x128] ;  /* 0x0001280001107983 */ /* 0x000ee80000300800 */
[----:B------:R-:W3:Y:S04]  /*6ab0*/  LDL.LU R17, [R1+0x124] ;  /* 0x0001240001117983 */ /* 0x000ee80000300800 */
[----:B------:R-:W3:Y:S04]  /*6ac0*/  LDL.LU R18, [R1+0x120] ;  /* 0x0001200001127983 */ /* 0x000ee80000300800 */
[----:B------:R-:W3:Y:S01]  /*6ad0*/  LDL.LU R19, [R1+0x11c] ;  /* 0x00011c0001137983 */ /* 0x000ee20000300800 */
[----:B------:R-:W-:-:S03]  /*6ae0*/  IMAD R7, R43, UR4, RZ ;  /* 0x000000042b077c24 */ /* 0x000fc6000f8e02ff */
[----:B------:R-:W3:Y:S01]  /*6af0*/  LDL.LU R20, [R1+0x118] ;  /* 0x0001180001147983 */ /* 0x000ee20000300800 */
[----:B------:R-:W-:-:S03]  /*6b00*/  IMAD R6, R42, UR4, RZ ;  /* 0x000000042a067c24 */ /* 0x000fc6000f8e02ff */
[----:B------:R-:W3:Y:S04]  /*6b10*/  LDL.LU R21, [R1+0x114] ;  /* 0x0001140001157983 */ /* 0x000ee80000300800 */
[----:B------:R-:W3:Y:S01]  /*6b20*/  LDL.LU R22, [R1+0x110] ;  /* 0x0001100001167983 */ /* 0x000ee20000300800 */
[----:B----4-:R-:W-:-:S03]  /*6b30*/  IMAD R11, R27, UR4, RZ ;  /* 0x000000041b0b7c24 */ /* 0x010fc6000f8e02ff */
[----:B------:R-:W4:Y:S04]  /*6b40*/  LDL.LU R23, [R1+0x10c] ;  /* 0x00010c0001177983 */ /* 0x000f280000300800 */
[----:B------:R-:W4:Y:S04]  /*6b50*/  LDL.LU R24, [R1+0x108] ;  /* 0x0001080001187983 */ /* 0x000f280000300800 */
[----:B------:R-:W4:Y:S04]  /*6b60*/  LDL.LU R25, [R1+0x104] ;  /* 0x0001040001197983 */ /* 0x000f280000300800 */
[----:B------:R-:W4:Y:S01]  /*6b70*/  LDL.LU R26, [R1+0x100] ;  /* 0x00010000011a7983 */ /* 0x000f220000300800 */
[----:B------:R-:W-:-:S03]  /*6b80*/  LEA R4, P3, R0, UR26, 0x1 ;  /* 0x0000001a00047c11 */ /* 0x000fc6000f8608ff */
[----:B------:R-:W4:Y:S01]  /*6b90*/  LDL.LU R27, [R1+0xfc] ;  /* 0x0000fc00011b7983 */ /* 0x000f220000300800 */
[----:B------:R-:W-:-:S03]  /*6ba0*/  IMAD R10, R52, UR4, RZ ;  /* 0x00000004340a7c24 */ /* 0x000fc6000f8e02ff */
[----:B------:R-:W-:Y:S01]  /*6bb0*/  STL.64 [R1+0x8f8], R6 ;  /* 0x0008f80601007387 */ /* 0x000fe20000100a00 */
[----:B------:R-:W-:Y:S01]  /*6bc0*/  LOP3.LUT R3, R2, 0x56, RZ, 0xfc, !PT ;  /* 0x0000005602037812 */ /* 0x000fe200078efcff */
[----:B------:R-:W-:Y:S02]  /*6bd0*/  IMAD R9, R45, UR4, RZ ;  /* 0x000000042d097c24 */ /* 0x000fe4000f8e02ff */
[----:B------:R-:W4:Y:S01]  /*6be0*/  LDL.LU R53, [R1+0xf8] ;  /* 0x0000f80001357983 */ /* 0x000f220000300800 */
[----:B------:R-:W-:-:S03]  /*6bf0*/  IMAD R8, R44, UR4, RZ ;  /* 0x000000042c087c24 */ /* 0x000fc6000f8e02ff */
[----:B------:R-:W4:Y:S01]  /*6c00*/  LDL.LU R47, [R1+0xf4] ;  /* 0x0000f400012f7983 */ /* 0x000f220000300800 */
[----:B------:R-:W-:-:S03]  /*6c10*/  LOP3.LUT R5, R2, 0x5e, RZ, 0xfc, !PT ;  /* 0x0000005e02057812 */ /* 0x000fc600078efcff */
[----:B------:R-:W4:Y:S01]  /*6c20*/  LDL.LU R52, [R1+0xf0] ;  /* 0x0000f00001347983 */ /* 0x000f220000300800 */
[----:B------:R-:W-:-:S03]  /*6c30*/  LEA.HI.X.SX32 R0, R0, UR27, 0x1, P3 ;  /* 0x0000001b00007c11 */ /* 0x000fc600098f0eff */
[----:B------:R-:W4:Y:S01]  /*6c40*/  LDL.LU R45, [R1+0xec] ;  /* 0x0000ec00012d7983 */ /* 0x000f220000300800 */
[----:B------:R-:W-:-:S03]  /*6c50*/  ISETP.LT.AND P3, PT, R3, R46, P0 ;  /* 0x0000002e0300720c */ /* 0x000fc60000761270 */
[----:B------:R-:W4:Y:S04]  /*6c60*/  LDL.LU R44, [R1+0xe8] ;  /* 0x0000e800012c7983 */ /* 0x000f280000300800 */
[----:B------:R-:W4:Y:S04]  /*6c70*/  LDL.LU R43, [R1+0xe4] ;  /* 0x0000e400012b7983 */ /* 0x000f280000300800 */
[----:B------:R-:W4:Y:S01]  /*6c80*/  LDL.LU R42, [R1+0xe0] ;  /* 0x0000e000012a7983 */ /* 0x000f220000300800 */
[----:B--2---:R-:W-:-:S03]  /*6c90*/  IMAD R5, R41, UR4, RZ ;  /* 0x0000000429057c24 */ /* 0x004fc6000f8e02ff */
[----:B------:R-:W2:Y:S01]  /*6ca0*/  LDL.LU R41, [R1+0xdc] ;  /* 0x0000dc0001297983 */ /* 0x000ea20000300800 */
[----:B---3--:R-:W-:-:S03]  /*6cb0*/  IMAD R3, R40, UR4, RZ ;  /* 0x0000000428037c24 */ /* 0x008fc6000f8e02ff */
[----:B------:R-:W3:Y:S01]  /*6cc0*/  LDL.LU R40, [R1+0xd8] ;  /* 0x0000d80001287983 */ /* 0x000ee20000300800 */
[----:B------:R-:W-:Y:S02]  /*6cd0*/  IMAD R16, R16, UR4, RZ ;  /* 0x0000000410107c24 */ /* 0x000fe4000f8e02ff */
[----:B------:R-:W-:Y:S02]  /*6ce0*/  IMAD R17, R17, UR4, RZ ;  /* 0x0000000411117c24 */ /* 0x000fe4000f8e02ff */
[----:B------:R-:W-:Y:S02]  /*6cf0*/  IMAD R18, R18, UR4, RZ ;  /* 0x0000000412127c24 */ /* 0x000fe4000f8e02ff */
[----:B------:R-:W-:Y:S01]  /*6d00*/  IMAD R19, R19, UR4, RZ ;  /* 0x0000000413137c24 */ /* 0x000fe2000f8e02ff */
[----:B------:R-:W-:Y:S01]  /*6d10*/  STL.64 [R1+0x8e8], R16 ;  /* 0x0008e81001007387 */ /* 0x000fe20000100a00 */
[----:B------:R-:W-:Y:S02]  /*6d20*/  IMAD R20, R20, UR4, RZ ;  /* 0x0000000414147c24 */ /* 0x000fe4000f8e02ff */
[----:B------:R-:W-:Y:S01]  /*6d30*/  IMAD R21, R21, UR4, RZ ;  /* 0x0000000415157c24 */ /* 0x000fe2000f8e02ff */
[----:B------:R0:W-:Y:S01]  /*6d40*/  STL.64 [R1+0x8d8], R18 ;  /* 0x0008d81201007387 */ /* 0x0001e20000100a00 */
[----:B------:R-:W-:-:S02]  /*6d50*/  IMAD R22, R22, UR4, RZ ;  /* 0x0000000416167c24 */ /* 0x000fc4000f8e02ff */
[----:B----4-:R-:W-:Y:S01]  /*6d60*/  IMAD R23, R23, UR4, RZ ;  /* 0x0000000417177c24 */ /* 0x010fe2000f8e02ff */
[----:B------:R-:W-:Y:S01]  /*6d70*/  STL.64 [R1+0x8c8], R20 ;  /* 0x0008c81401007387 */ /* 0x000fe20000100a00 */
[----:B------:R-:W-:Y:S02]  /*6d80*/  IMAD R24, R24, UR4, RZ ;  /* 0x0000000418187c24 */ /* 0x000fe4000f8e02ff */
[----:B------:R-:W-:Y:S01]  /*6d90*/  IMAD R25, R25, UR4, RZ ;  /* 0x0000000419197c24 */ /* 0x000fe2000f8e02ff */
[----:B------:R1:W-:Y:S01]  /*6da0*/  STL.64 [R1+0x8d0], R22 ;  /* 0x0008d01601007387 */ /* 0x0003e20000100a00 */
[----:B------:R-:W-:Y:S02]  /*6db0*/  IMAD R26, R26, UR4, RZ ;  /* 0x000000041a1a7c24 */ /* 0x000fe4000f8e02ff */
[----:B------:R-:W-:Y:S01]  /*6dc0*/  IMAD R27, R27, UR4, RZ ;  /* 0x000000041b1b7c24 */ /* 0x000fe2000f8e02ff */
[----:B------:R4:W-:Y:S04]  /*6dd0*/  STL.64 [R1+0x8e0], R24 ;  /* 0x0008e01801007387 */ /* 0x0009e80000100a00 */
[----:B------:R0:W-:Y:S01]  /*6de0*/  STL.64 [R1+0x8f0], R26 ;  /* 0x0008f01a01007387 */ /* 0x0001e20000100a00 */
[----:B------:R-:W-:-:S03]  /*6df0*/  IMAD R29, R47, UR4, RZ ;  /* 0x000000042f1d7c24 */ /* 0x000fc6000f8e02ff */
[----:B------:R-:W4:Y:S04]  /*6e00*/  LDL.LU R47, [R1+0xd4] ;  /* 0x0000d400012f7983 */ /* 0x000f280000300800 */
[----:B------:R-:W4:Y:S04]  /*6e10*/  LDL.LU R38, [R1+0xd0] ;  /* 0x0000d00001267983 */ /* 0x000f280000300800 */
[----:B------:R-:W4:Y:S01]  /*6e20*/  LDL.LU R39, [R1+0xcc] ;  /* 0x0000cc0001277983 */ /* 0x000f220000300800 */
[----:B------:R-:W-:Y:S02]  /*6e30*/  IMAD R31, R45, UR4, RZ ;  /* 0x000000042d1f7c24 */ /* 0x000fe4000f8e02ff */
[----:B------:R-:W-:-:S02]  /*6e40*/  IMAD R32, R44, UR4, RZ ;  /* 0x000000042c207c24 */ /* 0x000fc4000f8e02ff */
[----:B------:R-:W-:Y:S02]  /*6e50*/  IMAD R33, R43, UR4, RZ ;  /* 0x000000042b217c24 */ /* 0x000fe4000f8e02ff */
[----:B------:R-:W-:Y:S02]  /*6e60*/  IMAD R34, R42, UR4, RZ ;  /* 0x000000042a227c24 */ /* 0x000fe4000f8e02ff */
[----:B------:R-:W-:Y:S02]  /*6e70*/  IMAD R30, R52, UR4, RZ ;  /* 0x00000004341e7c24 */ /* 0x000fe4000f8e02ff */
[----:B------:R-:W-:Y:S02]  /*6e80*/  IMAD R28, R53, UR4, RZ ;  /* 0x00000004351c7c24 */ /* 0x000fe4000f8e02ff */
[----:B--2---:R-:W-:Y:S02]  /*6e90*/  IMAD R35, R41, UR4, RZ ;  /* 0x0000000429237c24 */ /* 0x004fe4000f8e02ff */
[----:B---3--:R-:W-:-:S02]  /*6ea0*/  IMAD R36, R40, UR4, RZ ;  /* 0x0000000428247c24 */ /* 0x008fc4000f8e02ff */
[----:B------:R-:W2:Y:S04]  /*6eb0*/  LDL.LU R40, [R1+0xc8] ;  /* 0x0000c80001287983 */ /* 0x000ea80000300800 */
[----:B------:R-:W3:Y:S04]  /*6ec0*/  LDL.LU R41, [R1+0xc4] ;  /* 0x0000c40001297983 */ /* 0x000ee80000300800 */
[----:B------:R-:W2:Y:S04]  /*6ed0*/  LDL.LU R42, [R1+0xa4] ;  /* 0x0000a400012a7983 */ /* 0x000ea80000300800 */
[----:B------:R-:W2:Y:S04]  /*6ee0*/  LDL.LU R43, [R1+0xa0] ;  /* 0x0000a000012b7983 */ /* 0x000ea80000300800 */
[----:B------:R-:W2:Y:S04]  /*6ef0*/  LDL.LU R44, [R1+0x9c] ;  /* 0x00009c00012c7983 */ /* 0x000ea80000300800 */
[----:B------:R-:W2:Y:S04]  /*6f00*/  LDL.LU R45, [R1+0x98] ;  /* 0x00009800012d7983 */ /* 0x000ea80000300800 */
[----:B------:R-:W2:Y:S04]  /*6f10*/  LDL.LU R52, [R1+0x94] ;  /* 0x0000940001347983 */ /* 0x000ea80000300800 */
[----:B0-----:R-:W2:Y:S04]  /*6f20*/  LDL.LU R18, [R1+0x4] ;  /* 0x0000040001127983 */ /* 0x001ea80000300800 */
[----:B-1----:R-:W2:Y:S04]  /*6f30*/  LDL.LU R22, [R1+0x38] ;  /* 0x0000380001167983 */ /* 0x002ea80000300800 */
[----:B------:R-:W2:Y:S04]  /*6f40*/  LDL.LU R20, [R1+0x3c] ;  /* 0x00003c0001147983 */ /* 0x000ea80000300800 */
[----:B----4-:R-:W4:Y:S04]  /*6f50*/  LDL.LU R25, [R1+0x40] ;  /* 0x0000400001197983 */ /* 0x010f280000300800 */
[----:B------:R-:W2:Y:S04]  /*6f60*/  LDL.LU R6, [R1+0x44] ;  /* 0x0000440001067983 */ /* 0x000ea80000300800 */
[----:B------:R-:W3:Y:S04]  /*6f70*/  LDL.LU R26, [R1+0x48] ;  /* 0x00004800011a7983 */ /* 0x000ee80000300800 */
[----:B------:R-:W3:Y:S04]  /*6f80*/  LDL.LU R19, [R1+0x4c] ;  /* 0x00004c0001137983 */ /* 0x000ee80000300800 */
[----:B------:R-:W3:Y:S04]  /*6f90*/  LDL.LU R24, [R1+0x50] ;  /* 0x0000500001187983 */ /* 0x000ee80000300800 */
[----:B------:R-:W3:Y:S04]  /*6fa0*/  LDL.LU R21, [R1+0x54] ;  /* 0x0000540001157983 */ /* 0x000ee80000300800 */
[----:B------:R-:W3:Y:S04]  /*6fb0*/  LDL.LU R27, [R1+0x58] ;  /* 0x00005800011b7983 */ /* 0x000ee80000300800 */
[----:B------:R-:W4:Y:S04]  /*6fc0*/  LDL.LU R16, [R1+0x5c] ;  /* 0x00005c0001107983 */ /* 0x000f280000300800 */
        /* <DEDUP_REMOVED lines=8> */
[----:B------:R-:W4:Y:S01]  /*7050*/  LDL.LU R49, [R1+0x1a8] ;  /* 0x0001a80001317983 */ /* 0x000f220000300800 */
[----:B------:R-:W-:-:S03]  /*7060*/  IMAD R37, R47, UR4, RZ ;  /* 0x000000042f257c24 */ /* 0x000fc6000f8e02ff */
[----:B------:R-:W4:Y:S01]  /*7070*/  LDL.LU R47, [R1+0x1a4] ;  /* 0x0001a400012f7983 */ /* 0x000f220000300800 */
[----:B--2---:R-:W-:Y:S02]  /*7080*/  IMAD R6, R6, UR4, RZ ;  /* 0x0000000406067c24 */ /* 0x004fe4000f8e02ff */
[----:B---3--:R-:W-:Y:S02]  /*7090*/  IMAD R27, R27, UR4, RZ ;  /* 0x000000041b1b7c24 */ /* 0x008fe4000f8e02ff */
[----:B----4-:R-:W-:-:S03]  /*70a0*/  IMAD R16, R16, UR4, RZ ;  /* 0x0000000410107c24 */ /* 0x010fc6000f8e02ff */
[----:B------:R0:W-:Y:S04]  /*70b0*/  STL [R1+0x58], R27 ;  /* 0x0000581b01007387 */ /* 0x0001e80000100800 */
[----:B------:R1:W-:Y:S01]  /*70c0*/  STL [R1+0x5c], R16 ;  /* 0x00005c1001007387 */ /* 0x0003e20000100800 */
[----:B0-----:R-:W-:Y:S02]  /*70d0*/  IMAD R27, R17, UR4, RZ ;  /* 0x00000004111b7c24 */ /* 0x001fe4000f8e02ff */
[----:B------:R-:W-:Y:S02]  /*70e0*/  IMAD R17, R7, UR4, RZ ;  /* 0x0000000407117c24 */ /* 0x000fe4000f8e02ff */
[----:B-1----:R-:W-:Y:S01]  /*70f0*/  IMAD R16, R51, UR4, RZ ;  /* 0x0000000433107c24 */ /* 0x002fe2000f8e02ff */
[----:B------:R-:W-:Y:S04]  /*7100*/  STL [R1+0x60], R27 ;  /* 0x0000601b01007387 */ /* 0x000fe80000100800 */
[----:B------:R-:W-:Y:S04]  /*7110*/  STL [R1+0x64], R17 ;  /* 0x0000641101007387 */ /* 0x000fe80000100800 */
[----:B------:R0:W-:Y:S01]  /*7120*/  STL [R1+0x78], R16 ;  /* 0x0000781001007387 */ /* 0x0001e20000100800 */
[----:B------:R-:W-:-:S02]  /*7130*/  IMAD R7, R46, UR4, RZ ;  /* 0x000000042e077c24 */ /* 0x000fc4000f8e02ff */
[----:B------:R-:W-:Y:S01]  /*7140*/  IMAD R51, R48, UR4, RZ ;  /* 0x0000000430337c24 */ /* 0x000fe2000f8e02ff */
[-C--:B------:R-:W-:Y:S02]  /*7150*/  LEA R48, P5, R11, R4.reuse, 0x1 ;  /* 0x000000040b307211 */ /* 0x080fe400078a08ff */
[----:B0-----:R-:W-:Y:S01]  /*7160*/  LEA R16, P4, R12, R4, 0x1 ;  /* 0x000000040c107211 */ /* 0x001fe200078808ff */
[----:B------:R-:W-:-:S03]  /*7170*/  IMAD R46, R2, UR4, RZ ;  /* 0x00000004022e7c24 */ /* 0x000fc6000f8e02ff */
[----:B------:R-:W-:Y:S01]  /*7180*/  LEA.HI.X.SX32 R17, R12, R0, 0x1, P4 ;  /* 0x000000000c117211 */ /* 0x000fe200020f0eff */
[----:B------:R-:W-:Y:S01]  /*7190*/  IMAD.MOV.U32 R12, RZ, RZ, R6 ;  /* 0x000000ffff0c7224 */ /* 0x000fe200078e0006 */
[----:B------:R-:W-:Y:S01]  /*71a0*/  LEA R6, P6, R10, R4, 0x1 ;  /* 0x000000040a067211 */ /* 0x000fe200078c08ff */
[----:B------:R-:W-:Y:S01]  /*71b0*/  IMAD R2, R49, UR4, RZ ;  /* 0x0000000431027c24 */ /* 0x000fe2000f8e02ff */
[----:B------:R0:W-:Y:S01]  /*71c0*/  STL [R1+0x7c], R7 ;  /* 0x00007c0701007387 */ /* 0x0001e20000100800 */
[----:B------:R-:W-:-:S03]  /*71d0*/  LEA.HI.X.SX32 R49, R11, R0, 0x1, P5 ;  /* 0x000000000b317211 */ /* 0x000fc600028f0eff */
[----:B------:R-:W-:Y:S01]  /*71e0*/  STL.64 [R1+0x2f0], R16 ;  /* 0x0002f01001007387 */ /* 0x000fe20000100a00 */
[----:B0-----:R-:W-:-:S03]  /*71f0*/  LEA.HI.X.SX32 R7, R10, R0, 0x1, P6 ;  /* 0x000000000a077211 */ /* 0x001fc600030f0eff */
[----:B------:R-:W-:Y:S04]  /*7200*/  STL.64 [R1+0x2e0], R48 ;  /* 0x0002e03001007387 */ /* 0x000fe80000100a00 */
[----:B------:R0:W-:Y:S04]  /*7210*/  STL.64 [R1+0x2d0], R6 ;  /* 0x0002d00601007387 */ /* 0x0001e80000100a00 */
[----:B0-----:R-:W2:Y:S01]  /*7220*/  LDL.LU.64 R6, [R1+0x8f8] ;  /* 0x0008f80001067983 */ /* 0x001ea20000300a00 */
[----:B------:R-:W-:Y:S01]  /*7230*/  LEA R16, P4, R9, R4, 0x1 ;  /* 0x0000000409107211 */ /* 0x000fe200078808ff */
[----:B------:R-:W-:-:S03]  /*7240*/  IMAD R24, R24, UR4, RZ ;  /* 0x0000000418187c24 */ /* 0x000fc6000f8e02ff */
[----:B------:R-:W-:Y:S02]  /*7250*/  LEA.HI.X.SX32 R17, R9, R0, 0x1, P4 ;  /* 0x0000000009117211 */ /* 0x000fe400020f0eff */
[C---:B------:R-:W-:Y:S01]  /*7260*/  LEA R48, P5, R8.reuse, R4, 0x1 ;  /* 0x0000000408307211 */ /* 0x040fe200078a08ff */
[----:B------:R-:W-:Y:S02]  /*7270*/  IMAD R25, R25, UR4, RZ ;  /* 0x0000000419197c24 */ /* 0x000fe4000f8e02ff */
[----:B------:R-:W-:Y:S01]  /*7280*/  STL.64 [R1+0x2c0], R16 ;  /* 0x0002c01001007387 */ /* 0x000fe20000100a00 */
[----:B------:R-:W-:Y:S01]  /*7290*/  IMAD.MOV.U32 R10, RZ, RZ, R24 ;  /* 0x000000ffff0a7224 */ /* 0x000fe200078e0018 */
[----:B------:R-:W-:Y:S01]  /*72a0*/  LEA.HI.X.SX32 R49, R8, R0, 0x1, P5 ;  /* 0x0000000008317211 */ /* 0x000fe200028f0eff */
[----:B------:R-:W-:Y:S02]  /*72b0*/  IMAD R26, R26, UR4, RZ ;  /* 0x000000041a1a7c24 */ /* 0x000fe4000f8e02ff */
[----:B------:R-:W-:-:S02]  /*72c0*/  IMAD.MOV.U32 R11, RZ, RZ, R25 ;  /* 0x000000ffff0b7224 */ /* 0x000fc400078e0019 */
[----:B------:R-:W-:Y:S02]  /*72d0*/  IMAD R13, R13, UR4, RZ ;  /* 0x000000040d0d7c24 */ /* 0x000fe4000f8e02ff */
[----:B------:R-:W-:Y:S01]  /*72e0*/  IMAD.MOV.U32 R8, RZ, RZ, R26 ;  /* 0x000000ffff087224 */ /* 0x000fe200078e001a */
[----:B------:R0:W-:Y:S02]  /*72f0*/  STL.64 [R1+0x2b0], R48 ;  /* 0x0002b03001007387 */ /* 0x0001e40000100a00 */
[----:B0-----:R-:W-:-:S04]  /*7300*/  LEA R48, P5, R5, R4, 0x1 ;  /* 0x0000000405307211 */ /* 0x001fc800078a08ff */
[----:B------:R-:W-:Y:S02]  /*7310*/  LEA.HI.X.SX32 R49, R5, R0, 0x1, P5 ;  /* 0x0000000005317211 */ /* 0x000fe400028f0eff */
[CC--:B--2---:R-:W-:Y:S02]  /*7320*/  LEA R16, P4, R6.reuse, R4.reuse, 0x1 ;  /* 0x0000000406107211 */ /* 0x0c4fe400078808ff */
[C---:B------:R-:W-:Y:S02]  /*7330*/  LEA R24, P6, R7.reuse, R4, 0x1 ;  /* 0x0000000407187211 */ /* 0x040fe400078c08ff */
[-C--:B------:R-:W-:Y:S02]  /*7340*/  LEA.HI.X.SX32 R17, R6, R0.reuse, 0x1, P4 ;  /* 0x0000000006117211 */ /* 0x080fe400020f0eff */
[----:B------:R-:W-:Y:S02]  /*7350*/  LEA.HI.X.SX32 R25, R7, R0, 0x1, P6 ;  /* 0x0000000007197211 */ /* 0x000fe400030f0eff */
[C---:B------:R-:W-:Y:S01]  /*7360*/  LEA R26, P6, R3.reuse, R4, 0x1 ;  /* 0x00000004031a7211 */ /* 0x040fe200078c08ff */
[----:B------:R0:W-:Y:S03]  /*7370*/  STL.64 [R1+0x2a0], R16 ;  /* 0x0002a01001007387 */ /* 0x0001e60000100a00 */
[----:B------:R-:W-:Y:S01]  /*7380*/  LEA.HI.X.SX32 R27, R3, R0, 0x1, P6 ;  /* 0x00000000031b7211 */ /* 0x000fe200030f0eff */
[----:B------:R-:W-:Y:S01]  /*7390*/  STL.64 [R1+0x2a8], R24 ;  /* 0x0002a81801007387 */ /* 0x000fe20000100a00 */
[----:B0-----:R-:W-:-:S03]  /*73a0*/  LEA R16, P4, R13, R4, 0x1 ;  /* 0x000000040d107211 */ /* 0x001fc600078808ff */
[----:B------:R0:W-:Y:S01]  /*73b0*/  STL.64 [R1+0x290], R26 ;  /* 0x0002901a01007387 */ /* 0x0001e20000100a00 */
[----:B------:R-:W-:-:S03]  /*73c0*/  LEA.HI.X.SX32 R17, R13, R0, 0x1, P4 ;  /* 0x000000000d117211 */ /* 0x000fc600020f0eff */
[----:B0-----:R-:W2:Y:S04]  /*73d0*/  LDL.LU.64 R26, [R1+0x8f0] ;  /* 0x0008f000011a7983 */ /* 0x001ea80000300a00 */
[----:B------:R-:W-:Y:S04]  /*73e0*/  STL.64 [R1+0x298], R48 ;  /* 0x0002983001007387 */ /* 0x000fe80000100a00 */
[----:B------:R-:W-:Y:S04]  /*73f0*/  STL.64 [R1+0x718], R48 ;  /* 0x0007183001007387 */ /* 0x000fe80000100a00 */
[----:B------:R0:W-:Y:S04]  /*7400*/  STL.64 [R1+0x288], R16 ;  /* 0x0002881001007387 */ /* 0x0001e80000100a00 */
[----:B0-----:R-:W3:Y:S01]  /*7410*/  LDL.LU.64 R16, [R1+0x8e8] ;  /* 0x0008e80001107983 */ /* 0x001ee20000300a00 */
[----:B------:R-:W-:-:S02]  /*7420*/  IMAD R14, R14, UR4, RZ ;  /* 0x000000040e0e7c24 */ /* 0x000fc4000f8e02ff */
[----:B------:R-:W-:Y:S02]  /*7430*/  IMAD R15, R15, UR4, RZ ;  /* 0x000000040f0f7c24 */ /* 0x000fe4000f8e02ff */
[----:B------:R-:W-:Y:S01]  /*7440*/  IMAD R18, R18, UR4, RZ ;  /* 0x0000000412127c24 */ /* 0x000fe2000f8e02ff */
[-C--:B------:R-:W-:Y:S01]  /*7450*/  LEA R24, P5, R14, R4.reuse, 0x1 ;  /* 0x000000040e187211 */ /* 0x080fe200078a08ff */
[----:B------:R-:W-:Y:S02]  /*7460*/  IMAD R22, R22, UR4, RZ ;  /* 0x0000000416167c24 */ /* 0x000fe4000f8e02ff */
[----:B------:R-:W-:Y:S02]  /*7470*/  IMAD R19, R19, UR4, RZ ;  /* 0x0000000413137c24 */ /* 0x000fe4000f8e02ff */
[----:B------:R-:W-:Y:S01]  /*7480*/  IMAD.MOV.U32 R9, RZ, RZ, R18 ;  /* 0x000000ffff097224 */ /* 0x000fe200078e0012 */
[----:B------:R-:W-:Y:S01]  /*7490*/  LEA R18, P6, R15, R4, 0x1 ;  /* 0x000000040f127211 */ /* 0x000fe200078c08ff */
[----:B------:R-:W-:Y:S01]  /*74a0*/  IMAD R20, R20, UR4, RZ ;  /* 0x0000000414147c24 */ /* 0x000fe2000f8e02ff */
[----:B------:R-:W-:Y:S01]  /*74b0*/  LEA.HI.X.SX32 R25, R14, R0, 0x1, P5 ;  /* 0x000000000e197211 */ /* 0x000fe200028f0eff */
[----:B------:R-:W-:-:S02]  /*74c0*/  IMAD.MOV.U32 R49, RZ, RZ, R10 ;  /* 0x000000ffff317224 */ /* 0x000fc400078e000a */
[----:B------:R-:W-:Y:S02]  /*74d0*/  IMAD.MOV.U32 R10, RZ, RZ, R22 ;  /* 0x000000ffff0a7224 */ /* 0x000fe400078e0016 */
[----:B------:R-:W-:Y:S01]  /*74e0*/  IMAD.MOV.U32 R5, RZ, RZ, R19 ;  /* 0x000000ffff057224 */ /* 0x000fe200078e0013 */
[----:B------:R-:W-:Y:S01]  /*74f0*/  LEA.HI.X.SX32 R19, R15, R0, 0x1, P6 ;  /* 0x000000000f137211 */ /* 0x000fe200030f0eff */
[----:B------:R-:W-:Y:S01]  /*7500*/  IMAD.MOV.U32 R13, RZ, RZ, R12 ;  /* 0x000000ffff0d7224 */ /* 0x000fe200078e000c */
[----:B------:R0:W-:Y:S01]  /*7510*/  STL.64 [R1+0x280], R24 ;  /* 0x0002801801007387 */ /* 0x0001e20000100a00 */
[----:B------:R-:W-:Y:S02]  /*7520*/  IMAD R21, R21, UR4, RZ ;  /* 0x0000000415157c24 */ /* 0x000fe4000f8e02ff */
[----:B------:R-:W-:Y:S02]  /*7530*/  IMAD.MOV.U32 R12, RZ, RZ, R20 ;  /* 0x000000ffff0c7224 */ /* 0x000fe400078e0014 */
[----:B------:R-:W-:-:S02]  /*7540*/  IMAD.MOV.U32 R48, RZ, RZ, R8 ;  /* 0x000000ffff307224 */ /* 0x000fc400078e0008 */
[----:B------:R-:W-:Y:S02]  /*7550*/  IMAD.MOV.U32 R15, RZ, RZ, R23 ;  /* 0x000000ffff0f7224 */ /* 0x000fe400078e0017 */
[----:B------:R-:W-:Y:S01]  /*7560*/  IMAD.MOV.U32 R8, RZ, RZ, R21 ;  /* 0x000000ffff087224 */ /* 0x000fe200078e0015 */
[----:B0-----:R-:W4:Y:S01]  /*7570*/  LDL.LU.64 R24, [R1+0x8e0] ;  /* 0x0008e00001187983 */ /* 0x001f220000300a00 */
[CC--:B---3--:R-:W-:Y:S02]  /*7580*/  LEA R22, P4, R16.reuse, R4.reuse, 0x1 ;  /* 0x0000000410167211 */ /* 0x0c8fe400078808ff */
[C---:B------:R-:W-:Y:S02]  /*7590*/  LEA R20, P5, R17.reuse, R4, 0x1 ;  /* 0x0000000411147211 */ /* 0x040fe400078a08ff */
[-C--:B------:R-:W-:Y:S01]  /*75a0*/  LEA.HI.X.SX32 R15, R16, R0.reuse, 0x1, P4 ;  /* 0x00000000100f7211 */ /* 0x080fe200020f0eff */
[----:B------:R-:W-:Y:S01]  /*75b0*/  STL [R1+0x270], R22 ;  /* 0x0002701601007387 */ /* 0x000fe20000100800 */
[----:B------:R-:W-:-:S03]  /*75c0*/  LEA.HI.X.SX32 R21, R17, R0, 0x1, P5 ;  /* 0x0000000011157211 */ /* 0x000fc600028f0eff */
[----:B------:R0:W-:Y:S01]  /*75d0*/  STL.64 [R1+0x278], R18 ;  /* 0x0002781201007387 */ /* 0x0001e20000100a00 */
[----:B------:R-:W-:-:S03]  /*75e0*/  IMAD.MOV.U32 R14, RZ, RZ, R22 ;  /* 0x000000ffff0e7224 */ /* 0x000fc600078e0016 */
[----:B0-----:R-:W3:Y:S04]  /*75f0*/  LDL.LU.64 R18, [R1+0x8d8] ;  /* 0x0008d80001127983 */ /* 0x001ee80000300a00 */
[----:B------:R-:W2:Y:S04]  /*7600*/  LDL.LU.64 R22, [R1+0x8d0] ;  /* 0x0008d00001167983 */ /* 0x000ea80000300a00 */
[----:B------:R-:W-:Y:S04]  /*7610*/  STL [R1+0x274], R15 ;  /* 0x0002740f01007387 */ /* 0x000fe80000100800 */
[----:B------:R0:W-:Y:S04]  /*7620*/  STL.64 [R1+0x268], R20 ;  /* 0x0002681401007387 */ /* 0x0001e80000100a00 */
[----:B0-----:R-:W4:Y:S01]  /*7630*/  LDL.LU.64 R20, [R1+0x8c8] ;  /* 0x0008c80001147983 */ /* 0x001f220000300a00 */
[----:B------:R-:W-:-:S02]  /*7640*/  IMAD.MOV.U32 R17, RZ, RZ, R7 ;  /* 0x000000ffff117224 */ /* 0x000fc400078e0007 */
[----:B------:R-:W-:Y:S02]  /*7650*/  IMAD R38, R38, UR4, RZ ;  /* 0x0000000426267c24 */ /* 0x000fe4000f8e02ff */
[----:B------:R-:W-:Y:S02]  /*7660*/  IMAD R39, R39, UR4, RZ ;  /* 0x0000000427277c24 */ /* 0x000fe4000f8e02ff */
[----:B------:R-:W-:Y:S02]  /*7670*/  IMAD R40, R40, UR4, RZ ;  /* 0x0000000428287c24 */ /* 0x000fe4000f8e02ff */
[----:B------:R-:W-:Y:S02]  /*7680*/  IMAD R41, R41, UR4, RZ ;  /* 0x0000000429297c24 */ /* 0x000fe4000f8e02ff */
[----:B------:R-:W-:Y:S02]  /*7690*/  IMAD R42, R42, UR4, RZ ;  /* 0x000000042a2a7c24 */ /* 0x000fe4000f8e02ff */
[----:B------:R-:W-:-:S02]  /*76a0*/  IMAD R43, R43, UR4, RZ ;  /* 0x000000042b2b7c24 */ /* 0x000fc4000f8e02ff */
[----:B------:R-:W-:Y:S02]  /*76b0*/  IMAD R44, R44, UR4, RZ ;  /* 0x000000042c2c7c24 */ /* 0x000fe4000f8e02ff */
[----:B------:R-:W-:Y:S02]  /*76c0*/  IMAD R45, R45, UR4, RZ ;  /* 0x000000042d2d7c24 */ /* 0x000fe4000f8e02ff */
[----:B------:R-:W-:Y:S01]  /*76d0*/  IMAD R52, R52, UR4, RZ ;  /* 0x0000000434347c24 */ /* 0x000fe2000f8e02ff */
[CC--:B---3--:R-:W-:Y:S02]  /*76e0*/  LEA R6, P6, R18.reuse, R4.reuse, 0x1 ;  /* 0x0000000412067211 */ /* 0x0c8fe400078c08ff */
[C---:B------:R-:W-:Y:S02]  /*76f0*/  LEA R14, P4, R19.reuse, R4, 0x1 ;  /* 0x00000004130e7211 */ /* 0x040fe400078808ff */
[-C--:B------:R-:W-:Y:S01]  /*7700*/  LEA.HI.X.SX32 R17, R18, R0.reuse, 0x1, P6 ;  /* 0x0000000012117211 */ /* 0x080fe200030f0eff */
[----:B------:R4:W-:Y:S01]  /*7710*/  STL [R1+0x260], R6 ;  /* 0x0002600601007387 */ /* 0x0009e20000100800 */
[----:B------:R-:W-:Y:S01]  /*7720*/  IMAD.MOV.U32 R16, RZ, RZ, R6 ;  /* 0x000000ffff107224 */ /* 0x000fe200078e0006 */
[----:B------:R-:W-:-:S02]  /*7730*/  LEA.HI.X.SX32 R15, R19, R0, 0x1, P4 ;  /* 0x00000000130f7211 */ /* 0x000fc400020f0eff */
[----:B------:R-:W-:Y:S01]  /*7740*/  STL [R1+0x264], R17 ;  /* 0x0002641101007387 */ /* 0x000fe20000100800 */
[----:B--2---:R-:W-:-:S03]  /*7750*/  LEA R18, P4, R22, R4, 0x1 ;  /* 0x0000000416127211 */ /* 0x004fc600078808ff */
[----:B------:R0:W-:Y:S01]  /*7760*/  STL.64 [R1+0x258], R14 ;  /* 0x0002580e01007387 */ /* 0x0001e20000100a00 */
[----:B------:R-:W-:Y:S02]  /*7770*/  LEA.HI.X.SX32 R19, R22, R0, 0x1, P4 ;  /* 0x0000000016137211 */ /* 0x000fe400020f0eff */
[CC--:B----4-:R-:W-:Y:S02]  /*7780*/  LEA R6, P5, R20.reuse, R4.reuse, 0x1 ;  /* 0x0000000414067211 */ /* 0x0d0fe400078a08ff */
[----:B------:R-:W-:Y:S02]  /*7790*/  LEA R16, P6, R21, R4, 0x1 ;  /* 0x0000000415107211 */ /* 0x000fe400078c08ff */
[----:B------:R-:W-:Y:S02]  /*77a0*/  LEA.HI.X.SX32 R7, R20, R0, 0x1, P5 ;  /* 0x0000000014077211 */ /* 0x000fe400028f0eff */
[----:B0-----:R-:W-:Y:S02]  /*77b0*/  LEA R14, P5, R23, R4, 0x1 ;  /* 0x00000004170e7211 */ /* 0x001fe400078a08ff */
[----:B------:R-:W-:-:S02]  /*77c0*/  LEA.HI.X.SX32 R17, R21, R0, 0x1, P6 ;  /* 0x0000000015117211 */ /* 0x000fc400030f0eff */
[----:B------:R-:W-:-:S03]  /*77d0*/  LEA.HI.X.SX32 R15, R23, R0, 0x1, P5 ;  /* 0x00000000170f7211 */ /* 0x000fc600028f0eff */
[----:B------:R0:W-:Y:S04]  /*77e0*/  STL.64 [R1+0x248], R16 ;  /* 0x0002481001007387 */ /* 0x0001e80000100a00 */
[----:B------:R-:W-:Y:S04]  /*77f0*/  STL.64 [R1+0x250], R6 ;  /* 0x0002500601007387 */ /* 0x000fe80000100a00 */
[----:B------:R1:W-:Y:S01]  /*7800*/  STL.64 [R1+0x240], R18 ;  /* 0x0002401201007387 */ /* 0x0003e20000100a00 */
[----:B0-----:R-:W-:-:S03]  /*7810*/  LEA R16, P6, R24, R4, 0x1 ;  /* 0x0000000418107211 */ /* 0x001fc600078c08ff */
[----:B------:R0:W-:Y:S01]  /*7820*/  STL.64 [R1+0x238], R14 ;  /* 0x0002380e01007387 */ /* 0x0001e20000100a00 */
[----:B------:R-:W-:Y:S02]  /*7830*/  LEA.HI.X.SX32 R17, R24, R0, 0x1, P6 ;  /* 0x0000000018117211 */ /* 0x000fe400030f0eff */
[CC--:B-1----:R-:W-:Y:S02]  /*7840*/  LEA R18, P4, R25.reuse, R4.reuse, 0x1 ;  /* 0x0000000419127211 */ /* 0x0c2fe400078808ff */
[C---:B0-----:R-:W-:Y:S02]  /*7850*/  LEA R14, P5, R26.reuse, R4, 0x1 ;  /* 0x000000041a0e7211 */ /* 0x041fe400078a08ff */
[-C--:B------:R-:W-:Y:S02]  /*7860*/  LEA.HI.X.SX32 R19, R25, R0.reuse, 0x1, P4 ;  /* 0x0000000019137211 */ /* 0x080fe400020f0eff */
[----:B------:R-:W-:Y:S01]  /*7870*/  LEA.HI.X.SX32 R15, R26, R0, 0x1, P5 ;  /* 0x000000001a0f7211 */ /* 0x000fe200028f0eff */
[----:B------:R0:W-:Y:S04]  /*7880*/  STL.64 [R1+0x230], R16 ;  /* 0x0002301001007387 */ /* 0x0001e80000100a00 */
[----:B------:R1:W-:Y:S04]  /*7890*/  STL.64 [R1+0x228], R18 ;  /* 0x0002281201007387 */ /* 0x0003e80000100a00 */
[----:B------:R2:W-:Y:S01]  /*78a0*/  STL.64 [R1+0x220], R14 ;  /* 0x0002200e01007387 */ /* 0x0005e20000100a00 */
[----:B0-----:R-:W-:-:S02]  /*78b0*/  LEA R16, P6, R27, R4, 0x1 ;  /* 0x000000041b107211 */ /* 0x001fc400078c08ff */
[C---:B-1----:R-:W-:Y:S02]  /*78c0*/  LEA R18, P4, R28.reuse, R4, 0x1 ;  /* 0x000000041c127211 */ /* 0x042fe400078808ff */
[----:B------:R-:W-:Y:S02]  /*78d0*/  LEA.HI.X.SX32 R17, R27, R0, 0x1, P6 ;  /* 0x000000001b117211 */ /* 0x000fe400030f0eff */
[C---:B--2---:R-:W-:Y:S02]  /*78e0*/  LEA R14, P5, R29.reuse, R4, 0x1 ;  /* 0x000000041d0e7211 */ /* 0x044fe400078a08ff */
[-C--:B------:R-:W-:Y:S02]  /*78f0*/  LEA.HI.X.SX32 R19, R28, R0.reuse, 0x1, P4 ;  /* 0x000000001c137211 */ /* 0x080fe400020f0eff */
[----:B------:R-:W-:Y:S01]  /*7900*/  LEA.HI.X.SX32 R15, R29, R0, 0x1, P5 ;  /* 0x000000001d0f7211 */ /* 0x000fe200028f0eff */
[----:B------:R0:W-:Y:S01]  /*7910*/  STL.64 [R1+0x218], R16 ;  /* 0x0002181001007387 */ /* 0x0001e20000100a00 */
[----:B------:R-:W-:-:S03]  /*7920*/  LEA R20, P4, R31, R4, 0x1 ;  /* 0x000000041f147211 */ /* 0x000fc600078808ff */
[----:B------:R-:W-:Y:S01]  /*7930*/  STL.64 [R1+0x208], R14 ;  /* 0x0002080e01007387 */ /* 0x000fe20000100a00 */
[----:B------:R-:W-:-:S03]  /*7940*/  LEA.HI.X.SX32 R21, R31, R0, 0x1, P4 ;  /* 0x000000001f157211 */ /* 0x000fc600020f0eff */
[----:B------:R1:W-:Y:S01]  /*7950*/  STL.64 [R1+0x210], R18 ;  /* 0x0002101201007387 */ /* 0x0003e20000100a00 */
[----:B0-----:R-:W-:-:S04]  /*7960*/  LEA R16, P6, R30, R4, 0x1 ;  /* 0x000000041e107211 */ /* 0x001fc800078c08ff */
[----:B------:R-:W-:Y:S02]  /*7970*/  LEA.HI.X.SX32 R17, R30, R0, 0x1, P6 ;  /* 0x000000001e117211 */ /* 0x000fe400030f0eff */
[----:B-1----:R-:W-:-:S03]  /*7980*/  LEA R18, P5, R32, R4, 0x1 ;  /* 0x0000000420127211 */ /* 0x002fc600078a08ff */
[----:B------:R-:W-:Y:S01]  /*7990*/  STL.64 [R1+0x200], R16 ;  /* 0x0002001001007387 */ /* 0x000fe20000100a00 */
[----:B------:R-:W-:-:S03]  /*79a0*/  LEA.HI.X.SX32 R19, R32, R0, 0x1, P5 ;  /* 0x0000000020137211 */ /* 0x000fc600028f0eff */
[----:B------:R0:W-:Y:S01]  /*79b0*/  STL.64 [R1+0x1f8], R20 ;  /* 0x0001f81401007387 */ /* 0x0001e20000100a00 */
[----:B------:R-:W-:-:S03]  /*79c0*/  LEA R22, P6, R33, R4, 0x1 ;  /* 0x0000000421167211 */ /* 0x000fc600078c08ff */
[----:B------:R1:W-:Y:S01]  /*79d0*/  STL.64 [R1+0x1f0], R18 ;  /* 0x0001f01201007387 */ /* 0x0003e20000100a00 */
[----:B------:R-:W-:Y:S02]  /*79e0*/  LEA.HI.X.SX32 R23, R33, R0, 0x1, P6 ;  /* 0x0000000021177211 */ /* 0x000fe400030f0eff */
[CC--:B0-----:R-:W-:Y:S02]  /*79f0*/  LEA R20, P4, R34.reuse, R4.reuse, 0x1 ;  /* 0x0000000422147211 */ /* 0x0c1fe400078808ff */
[C---:B-1----:R-:W-:Y:S02]  /*7a00*/  LEA R18, P5, R35.reuse, R4, 0x1 ;  /* 0x0000000423127211 */ /* 0x042fe400078a08ff */
        /* <DEDUP_REMOVED lines=12> */
[----:B------:R-:W-:-:S03]  /*7ad0*/  IMAD.MOV.U32 R14, RZ, RZ, R13 ;  /* 0x000000ffff0e7224 */ /* 0x000fc600078e000d */
[----:B------:R1:W-:Y:S01]  /*7ae0*/  STL.64 [R1+0x1c8], R20 ;  /* 0x0001c81401007387 */ /* 0x0003e20000100a00 */
[----:B------:R-:W-:-:S03]  /*7af0*/  IMAD.MOV.U32 R16, RZ, RZ, R48 ;  /* 0x000000ffff107224 */ /* 0x000fc600078e0030 */
[----:B------:R2:W-:Y:S01]  /*7b00*/  STL.64 [R1+0x1c0], R18 ;  /* 0x0001c01201007387 */ /* 0x0005e20000100a00 */
[CC--:B0-----:R-:W-:Y:S02]  /*7b10*/  LEA R22, P6, R39.reuse, R4.reuse, 0x1 ;  /* 0x0000000427167211 */ /* 0x0c1fe400078c08ff */
[C---:B-1----:R-:W-:Y:S01]  /*7b20*/  LEA R20, P4, R40.reuse, R4, 0x1 ;  /* 0x0000000428147211 */ /* 0x042fe200078808ff */
[----:B------:R-:W-:Y:S01]  /*7b30*/  IMAD.MOV.U32 R17, RZ, RZ, R14 ;  /* 0x000000ffff117224 */ /* 0x000fe200078e000e */
[----:B------:R-:W-:Y:S02]  /*7b40*/  LEA.HI.X.SX32 R23, R39, R0, 0x1, P6 ;  /* 0x0000000027177211 */ /* 0x000fe400030f0eff */
[----:B--2---:R-:W-:Y:S02]  /*7b50*/  LEA R18, P5, R41, R4, 0x1 ;  /* 0x0000000429127211 */ /* 0x004fe400078a08ff */
[----:B------:R-:W-:Y:S02]  /*7b60*/  LEA.HI.X.SX32 R21, R40, R0, 0x1, P4 ;  /* 0x0000000028157211 */ /* 0x000fe400020f0eff */
[----:B------:R-:W-:-:S02]  /*7b70*/  LEA R48, P6, R42, R4, 0x1 ;  /* 0x000000042a307211 */ /* 0x000fc400078c08ff */
[----:B------:R-:W-:Y:S02]  /*7b80*/  LEA R14, P4, R43, R4, 0x1 ;  /* 0x000000042b0e7211 */ /* 0x000fe400078808ff */
[-C--:B------:R-:W-:Y:S01]  /*7b90*/  LEA.HI.X.SX32 R19, R41, R0.reuse, 0x1, P5 ;  /* 0x0000000029137211 */ /* 0x080fe200028f0eff */
[----:B------:R-:W-:Y:S01]  /*7ba0*/  IMAD.MOV.U32 R13, RZ, RZ, R49 ;  /* 0x000000ffff0d7224 */ /* 0x000fe200078e0031 */
[----:B------:R0:W-:Y:S01]  /*7bb0*/  STL.64 [R1+0x1b8], R22 ;  /* 0x0001b81601007387 */ /* 0x0001e20000100a00 */
[-C--:B------:R-:W-:Y:S02]  /*7bc0*/  LEA.HI.X.SX32 R49, R42, R0.reuse, 0x1, P6 ;  /* 0x000000002a317211 */ /* 0x080fe400030f0eff */
[----:B------:R-:W-:Y:S01]  /*7bd0*/  LEA.HI.X.SX32 R15, R43, R0, 0x1, P4 ;  /* 0x000000002b0f7211 */ /* 0x000fe200020f0eff */
[----:B------:R1:W-:Y:S04]  /*7be0*/  STL.64 [R1+0x1b0], R20 ;  /* 0x0001b01401007387 */ /* 0x0003e80000100a00 */
[----:B------:R2:W-:Y:S01]  /*7bf0*/  STL.64 [R1+0x1a8], R18 ;  /* 0x0001a81201007387 */ /* 0x0005e20000100a00 */
[----:B0-----:R-:W-:-:S02]  /*7c00*/  LEA R22, P5, R44, R4, 0x1 ;  /* 0x000000042c167211 */ /* 0x001fc400078a08ff */
[----:B-1----:R-:W-:Y:S01]  /*7c10*/  LEA R20, P6, R45, R4, 0x1 ;  /* 0x000000042d147211 */ /* 0x002fe200078c08ff */
[----:B------:R0:W-:Y:S01]  /*7c20*/  STL.64 [R1+0x198], R14 ;  /* 0x0001980e01007387 */ /* 0x0001e20000100a00 */
[----:B------:R-:W-:Y:S02]  /*7c30*/  LEA.HI.X.SX32 R23, R44, R0, 0x1, P5 ;  /* 0x000000002c177211 */ /* 0x000fe400028f0eff */
[CC--:B--2---:R-:W-:Y:S01]  /*7c40*/  LEA R18, P4, R52.reuse, R4.reuse, 0x1 ;  /* 0x0000000434127211 */ /* 0x0c4fe200078808ff */
[----:B------:R-:W-:Y:S01]  /*7c50*/  STL.64 [R1+0x1a0], R48 ;  /* 0x0001a03001007387 */ /* 0x000fe20000100a00 */
[----:B------:R-:W-:Y:S02]  /*7c60*/  LEA R44, P5, R9, R4, 0x1 ;  /* 0x00000004092c7211 */ /* 0x000fe400078a08ff */
[-C--:B------:R-:W-:Y:S01]  /*7c70*/  LEA.HI.X.SX32 R21, R45, R0.reuse, 0x1, P6 ;  /* 0x000000002d157211 */ /* 0x080fe200030f0eff */
[----:B------:R-:W-:Y:S01]  /*7c80*/  STL.64 [R1+0x720], R48 ;  /* 0x0007203001007387 */ /* 0x000fe20000100a00 */
[----:B------:R-:W-:-:S02]  /*7c90*/  LEA.HI.X.SX32 R19, R52, R0, 0x1, P4 ;  /* 0x0000000034137211 */ /* 0x000fc400020f0eff */
[----:B------:R-:W-:Y:S01]  /*7ca0*/  LEA.HI.X.SX32 R45, R9, R0, 0x1, P5 ;  /* 0x00000000092d7211 */ /* 0x000fe200028f0eff */
[----:B------:R-:W-:Y:S01]  /*7cb0*/  STL.64 [R1+0x878], R48 ;  /* 0x0008783001007387 */ /* 0x000fe20000100a00 */
[----:B0-----:R-:W-:Y:S01]  /*7cc0*/  IMAD.MOV.U32 R15, RZ, RZ, R5 ;  /* 0x000000ffff0f7224 */ /* 0x001fe200078e0005 */
[----:B------:R-:W-:Y:S02]  /*7cd0*/  LEA R42, P6, R10, R4, 0x1 ;  /* 0x000000040a2a7211 */ /* 0x000fe400078c08ff */
[----:B------:R-:W-:Y:S01]  /*7ce0*/  STL.64 [R1+0x190], R22 ;  /* 0x0001901601007387 */ /* 0x000fe20000100a00 */
[----:B------:R-:W-:-:S03]  /*7cf0*/  IMAD.MOV.U32 R14, RZ, RZ, R13 ;  /* 0x000000ffff0e7224 */ /* 0x000fc600078e000d */
[----:B------:R0:W-:Y:S01]  /*7d00*/  STL.64 [R1+0xa0], R20 ;  /* 0x0000a01401007387 */ /* 0x0001e20000100a00 */
[----:B------:R-:W-:-:S03]  /*7d10*/  IMAD.MOV.U32 R13, RZ, RZ, R8 ;  /* 0x000000ffff0d7224 */ /* 0x000fc600078e0008 */
[----:B------:R-:W2:Y:S01]  /*7d20*/  LDL.LU R5, [R1+0x58] ;  /* 0x0000580001057983 */ /* 0x000ea20000300800 */
[----:B------:R-:W-:-:S03]  /*7d30*/  LEA.HI.X.SX32 R43, R10, R0, 0x1, P6 ;  /* 0x000000000a2b7211 */ /* 0x000fc600030f0eff */
[----:B------:R1:W-:Y:S04]  /*7d40*/  STL.64 [R1+0x98], R18 ;  /* 0x0000981201007387 */ /* 0x0003e80000100a00 */
[----:B------:R-:W3:Y:S04]  /*7d50*/  LDL.LU R8, [R1+0x5c] ;  /* 0x00005c0001087983 */ /* 0x000ee80000300800 */
[----:B------:R-:W-:Y:S04]  /*7d60*/  STL.64 [R1+0x798], R44 ;  /* 0x0007982c01007387 */ /* 0x000fe80000100a00 */
[----:B------:R-:W4:Y:S04]  /*7d70*/  LDL.LU R9, [R1+0x60] ;  /* 0x0000600001097983 */ /* 0x000f280000300800 */
[----:B------:R-:W0:Y:S01]  /*7d80*/  LDL.LU R10, [R1+0x64] ;  /* 0x00006400010a7983 */ /* 0x000e220000300800 */
[----:B------:R-:W-:-:S02]  /*7d90*/  LEA R40, P4, R12, R4, 0x1 ;  /* 0x000000040c287211 */ /* 0x000fc400078808ff */
[C---:B------:R-:W-:Y:S02]  /*7da0*/  LEA R38, P5, R11.reuse, R4, 0x1 ;  /* 0x000000040b267211 */ /* 0x040fe400078a08ff */
[-C--:B------:R-:W-:Y:S01]  /*7db0*/  LEA.HI.X.SX32 R41, R12, R0.reuse, 0x1, P4 ;  /* 0x000000000c297211 */ /* 0x080fe200020f0eff */
[----:B------:R-:W-:Y:S01]  /*7dc0*/  STL.64 [R1+0x768], R42 ;  /* 0x0007682a01007387 */ /* 0x000fe20000100a00 */
[----:B------:R-:W-:-:S03]  /*7dd0*/  LEA.HI.X.SX32 R39, R11, R0, 0x1, P5 ;  /* 0x000000000b277211 */ /* 0x000fc600028f0eff */
[----:B------:R-:W-:Y:S04]  /*7de0*/  STL.64 [R1+0x888], R42 ;  /* 0x0008882a01007387 */ /* 0x000fe80000100a00 */
[----:B------:R-:W1:Y:S04]  /*7df0*/  LDL.LU R12, [R1+0x78] ;  /* 0x00007800010c7983 */ /* 0x000e680000300800 */
[----:B------:R-:W-:Y:S04]  /*7e00*/  STL.64 [R1+0x728], R40 ;  /* 0x0007282801007387 */ /* 0x000fe80000100a00 */
[----:B------:R-:W4:Y:S01]  /*7e10*/  LDL.LU R11, [R1+0x7c] ;  /* 0x00007c00010b7983 */ /* 0x000f220000300800 */
[----:B------:R-:W-:-:S02]  /*7e20*/  LEA R32, P5, R15, R4, 0x1 ;  /* 0x000000040f207211 */ /* 0x000fc400078a08ff */
[----:B------:R-:W-:Y:S02]  /*7e30*/  LEA R36, P6, R17, R4, 0x1 ;  /* 0x0000000411247211 */ /* 0x000fe400078c08ff */
[-C--:B------:R-:W-:Y:S01]  /*7e40*/  LEA.HI.X.SX32 R33, R15, R0.reuse, 0x1, P5 ;  /* 0x000000000f217211 */ /* 0x080fe200028f0eff */
[----:B------:R-:W-:Y:S01]  /*7e50*/  IMAD R53, R53, UR4, RZ ;  /* 0x0000000435357c24 */ /* 0x000fe2000f8e02ff */
[----:B------:R-:W-:Y:S02]  /*7e60*/  LEA.HI.X.SX32 R37, R17, R0, 0x1, P6 ;  /* 0x0000000011257211 */ /* 0x000fe400030f0eff */
[----:B------:R-:W-:-:S04]  /*7e70*/  LEA R30, P6, R14, R4, 0x1 ;  /* 0x000000040e1e7211 */ /* 0x000fc800078c08ff */
[----:B------:R-:W-:Y:S02]  /*7e80*/  LEA.HI.X.SX32 R31, R14, R0, 0x1, P6 ;  /* 0x000000000e1f7211 */ /* 0x000fe400030f0eff */
[C---:B------:R-:W-:Y:S01]  /*7e90*/  LEA R34, P4, R16.reuse, R4, 0x1 ;  /* 0x0000000410227211 */ /* 0x040fe200078808ff */
[----:B------:R-:W-:Y:S03]  /*7ea0*/  STL.64 [R1+0x730], R38 ;  /* 0x0007302601007387 */ /* 0x000fe60000100a00 */
[----:B------:R-:W-:Y:S02]  /*7eb0*/  LEA.HI.X.SX32 R35, R16, R0, 0x1, P4 ;  /* 0x0000000010237211 */ /* 0x000fe400020f0eff */
[C---:B------:R-:W-:Y:S01]  /*7ec0*/  LEA R28, P4, R13.reuse, R4, 0x1 ;  /* 0x000000040d1c7211 */ /* 0x040fe200078808ff */
[----:B------:R-:W-:Y:S03]  /*7ed0*/  STL.64 [R1+0x890], R38 ;  /* 0x0008902601007387 */ /* 0x000fe60000100a00 */
[----:B------:R-:W-:Y:S01]  /*7ee0*/  LEA.HI.X.SX32 R29, R13, R0, 0x1, P4 ;  /* 0x000000000d1d7211 */ /* 0x000fe200020f0eff */
[----:B------:R-:W-:Y:S04]  /*7ef0*/  STL.64 [R1+0x738], R36 ;  /* 0x0007382401007387 */ /* 0x000fe80000100a00 */
[----:B------:R-:W-:Y:S04]  /*7f00*/  STL.64 [R1+0x8a0], R36 ;  /* 0x0008a02401007387 */ /* 0x000fe80000100a00 */
[----:B------:R-:W-:Y:S04]  /*7f10*/  STL [R1+0x84c], R35 ;  /* 0x00084c2301007387 */ /* 0x000fe80000100800 */
[----:B------:R0:W-:Y:S04]  /*7f20*/  STL.64 [R1+0x8b0], R34 ;  /* 0x0008b02201007387 */ /* 0x0001e80000100a00 */
[----:B------:R-:W-:Y:S04]  /*7f30*/  STL.64 [R1+0x810], R32 ;  /* 0x0008102001007387 */ /* 0x000fe80000100a00 */
[----:B------:R0:W-:Y:S04]  /*7f40*/  STL.64 [R1+0x7b8], R30 ;  /* 0x0007b81e01007387 */ /* 0x0001e80000100a00 */
[----:B------:R-:W-:Y:S04]  /*7f50*/  STL [R1+0x7b0], R28 ;  /* 0x0007b01c01007387 */ /* 0x000fe80000100800 */
[----:B------:R-:W-:Y:S01]  /*7f60*/  STL [R1+0x7a0], R29 ;  /* 0x0007a01d01007387 */ /* 0x000fe20000100800 */
[----:B------:R-:W-:Y:S01]  /*7f70*/  IMAD R50, R50, UR4, RZ ;  /* 0x0000000432327c24 */ /* 0x000fe2000f8e02ff */
[----:B--2---:R-:W-:-:S04]  /*7f80*/  LEA R26, P5, R5, R4, 0x1 ;  /* 0x00000004051a7211 */ /* 0x004fc800078a08ff */
[----:B------:R-:W-:Y:S02]  /*7f90*/  LEA.HI.X.SX32 R27, R5, R0, 0x1, P5 ;  /* 0x00000000051b7211 */ /* 0x000fe400028f0eff */
[----:B0-----:R-:W-:-:S04]  /*7fa0*/  LEA R20, P5, R10, R4, 0x1 ;  /* 0x000000040a147211 */ /* 0x001fc800078a08ff */
[----:B------:R-:W-:Y:S02]  /*7fb0*/  LEA.HI.X.SX32 R21, R10, R0, 0x1, P5 ;  /* 0x000000000a157211 */ /* 0x000fe400028f0eff */
[----:B------:R-:W-:-:S04]  /*7fc0*/  LEA R14, P5, R53, R4, 0x1 ;  /* 0x00000004350e7211 */ /* 0x000fc800078a08ff */
[----:B------:R-:W-:Y:S02]  /*7fd0*/  LEA.HI.X.SX32 R15, R53, R0, 0x1, P5 ;  /* 0x00000000350f7211 */ /* 0x000fe400028f0eff */
[----:B------:R-:W0:Y:S01]  /*7fe0*/  S2R R53, SR_TID.X ;  /* 0x0000000000357919 */ /* 0x000e220000002100 */
[CC--:B---3--:R-:W-:Y:S02]  /*7ff0*/  LEA R24, P6, R8.reuse, R4.reuse, 0x1 ;  /* 0x0000000408187211 */ /* 0x0c8fe400078c08ff */
[C---:B----4-:R-:W-:Y:S02]  /*8000*/  LEA R22, P4, R9.reuse, R4, 0x1 ;  /* 0x0000000409167211 */ /* 0x050fe400078808ff */
[----:B------:R-:W-:Y:S02]  /*8010*/  LEA.HI.X.SX32 R25, R8, R0, 0x1, P6 ;  /* 0x0000000008197211 */ /* 0x000fe400030f0eff */
[----:B-1----:R-:W-:Y:S02]  /*8020*/  LEA R18, P6, R12, R4, 0x1 ;  /* 0x000000040c127211 */ /* 0x002fe400078c08ff */
[----:B------:R-:W-:Y:S01]  /*8030*/  LEA.HI.X.SX32 R23, R9, R0, 0x1, P4 ;  /* 0x0000000009177211 */ /* 0x000fe200020f0eff */
[----:B------:R-:W-:Y:S01]  /*8040*/  STL [R1+0x770], R26 ;  /* 0x0007701a01007387 */ /* 0x000fe20000100800 */
[----:B------:R-:W-:-:S02]  /*8050*/  LEA R16, P4, R11, R4, 0x1 ;  /* 0x000000040b107211 */ /* 0x000fc400078808ff */
[-C--:B------:R-:W-:Y:S01]  /*8060*/  LEA.HI.X.SX32 R19, R12, R0.reuse, 0x1, P6 ;  /* 0x000000000c137211 */ /* 0x080fe200030f0eff */
[----:B------:R-:W-:Y:S01]  /*8070*/  STL [R1+0x760], R27 ;  /* 0x0007601b01007387 */ /* 0x000fe20000100800 */
[----:B------:R-:W-:-:S03]  /*8080*/  LEA.HI.X.SX32 R17, R11, R0, 0x1, P4 ;  /* 0x000000000b117211 */ /* 0x000fc600020f0eff */
[----:B------:R-:W-:Y:S01]  /*8090*/  STL.64 [R1+0x748], R24 ;  /* 0x0007481801007387 */ /* 0x000fe20000100a00 */
[----:B------:R-:W-:-:S03]  /*80a0*/  LEA R12, P6, R46, R4, 0x1 ;  /* 0x000000042e0c7211 */ /* 0x000fc600078c08ff */
[----:B------:R-:W-:Y:S04]  /*80b0*/  STL [R1+0x75c], R22 ;  /* 0x00075c1601007387 */ /* 0x000fe80000100800 */
[----:B------:R-:W-:Y:S01]  /*80c0*/  STL [R1+0x758], R23 ;  /* 0x0007581701007387 */ /* 0x000fe20000100800 */
[----:B------:R-:W-:-:S03]  /*80d0*/  LEA R10, P4, R51, R4, 0x1 ;  /* 0x00000004330a7211 */ /* 0x000fc600078808ff */
[----:B------:R-:W-:Y:S01]  /*80e0*/  STL.64 [R1+0x778], R20 ;  /* 0x0007781401007387 */ /* 0x000fe20000100a00 */
[----:B------:R-:W-:-:S03]  /*80f0*/  LEA.HI.X.SX32 R13, R46, R0, 0x1, P6 ;  /* 0x000000002e0d7211 */ /* 0x000fc600030f0eff */
[----:B------:R-:W-:Y:S01]  /*8100*/  STL [R1+0x848], R19 ;  /* 0x0008481301007387 */ /* 0x000fe20000100800 */
[----:B0-----:R-:W-:-:S03]  /*8110*/  SHF.R.U32.HI R53, RZ, 0x6, R53 ;  /* 0x00000006ff357819 */ /* 0x001fc60000011635 */
[----:B------:R-:W-:Y:S04]  /*8120*/  STL [R1+0x828], R16 ;  /* 0x0008281001007387 */ /* 0x000fe80000100800 */
[----:B------:R-:W-:Y:S01]  /*8130*/  STL [R1+0x818], R17 ;  /* 0x0008181101007387 */ /* 0x000fe20000100800 */
[----:B------:R-:W-:-:S03]  /*8140*/  LEA.HI.X.SX32 R11, R51, R0, 0x1, P4 ;  /* 0x00000000330b7211 */ /* 0x000fc600020f0eff */
[----:B------:R-:W-:Y:S01]  /*8150*/  STL.64 [R1+0x7c8], R14 ;  /* 0x0007c80e01007387 */ /* 0x000fe20000100a00 */
[----:B------:R-:W-:-:S03]  /*8160*/  LEA R8, P5, R50, R4, 0x1 ;  /* 0x0000000432087211 */ /* 0x000fc600078a08ff */
[----:B------:R-:W2:Y:S01]  /*8170*/  LDL.LU R46, [R1+0x8c0] ;  /* 0x0008c000012e7983 */ /* 0x000ea20000300800 */
[----:B------:R-:W-:-:S03]  /*8180*/  SGXT.U32 R5, R53, 0x1 ;  /* 0x000000013505781a */ /* 0x000fc60000000000 */
[----:B------:R-:W3:Y:S04]  /*8190*/  LDL.LU.64 R34, [R1+0x30] ;  /* 0x0000300001227983 */ /* 0x000ee80000300a00 */
[----:B------:R-:W-:Y:S04]  /*81a0*/  STL [R1+0x790], R12 ;  /* 0x0007900c01007387 */ /* 0x000fe80000100800 */
[----:B------:R-:W-:Y:S01]  /*81b0*/  STL [R1+0x78c], R13 ;  /* 0x00078c0d01007387 */ /* 0x000fe20000100800 */
[----:B------:R-:W-:-:S03]  /*81c0*/  LEA.HI.X.SX32 R9, R50, R0, 0x1, P5 ;  /* 0x0000000032097211 */ /* 0x000fc600028f0eff */
[----:B------:R-:W4:Y:S04]  /*81d0*/  LDL.LU R51, [R1+0x8bc] ;  /* 0x0008bc0001337983 */ /* 0x000f280000300800 */
[----:B------:R-:W2:Y:S04]  /*81e0*/  LDL.LU.64 R52, [R1+0x20] ;  /* 0x0000200001347983 */ /* 0x000ea80000300a00 */
[----:B------:R-:W-:Y:S04]  /*81f0*/  STL [R1+0x784], R10 ;  /* 0x0007840a01007387 */ /* 0x000fe80000100800 */
[----:B------:R-:W-:Y:S04]  /*8200*/  STL [R1+0x780], R11 ;  /* 0x0007800b01007387 */ /* 0x000fe80000100800 */
[----:B------:R-:W2:Y:S01]  /*8210*/  LDL.LU R50, [R1+0x8b8] ;  /* 0x0008b80001327983 */ /* 0x000ea20000300800 */
[----:B------:R-:W-:Y:S01]  /*8220*/  IMAD.MOV.U32 R48, RZ, RZ, R6 ;  /* 0x000000ffff307224 */ /* 0x000fe200078e0006 */
[C---:B------:R-:W-:Y:S01]  /*8230*/  LEA R6, P6, R2.reuse, R4, 0x1 ;  /* 0x0000000402067211 */ /* 0x040fe200078c08ff */
[----:B------:R-:W-:Y:S01]  /*8240*/  IMAD.MOV.U32 R49, RZ, RZ, R7 ;  /* 0x000000ffff317224 */ /* 0x000fe200078e0007 */
[----:B------:R-:W3:Y:S01]  /*8250*/  LDL.LU.64 R36, [R1+0x28] ;  /* 0x0000280001247983 */ /* 0x000ee20000300a00 */
[----:B------:R-:W-:Y:S01]  /*8260*/  IMAD R47, R47, UR4, RZ ;  /* 0x000000042f2f7c24 */ /* 0x000fe2000f8e02ff */
[----:B------:R-:W-:-:S02]  /*8270*/  LEA.HI.X.SX32 R7, R2, R0, 0x1, P6 ;  /* 0x0000000002077211 */ /* 0x000fc400030f0eff */
[----:B------:R-:W-:Y:S01]  /*8280*/  STL [R1+0x7c0], R8 ;  /* 0x0007c00801007387 */ /* 0x000fe20000100800 */
[----:B--2---:R-:W-:-:S06]  /*8290*/  PRMT R50, RZ, 0x7610, R50 ;  /* 0x00007610ff327816 */ /* 0x004fcc0000000032 */
[----:B---3--:R-:W2:Y:S01]  /*82a0*/  @P3 LDG.E.U16 R50, desc[UR22][R34.64] ;  /* 0x0000001622323981 */ /* 0x008ea2000c1e1500 */
[----:B------:R-:W-:Y:S02]  /*82b0*/  LOP3.LUT R5, R5, 0x5e, RZ, 0xfc, !PT ;  /* 0x0000005e05057812 */ /* 0x000fe400078efcff */
[----:B------:R-:W-:Y:S01]  /*82c0*/  LEA R4, P5, R47, R4, 0x1 ;  /* 0x000000042f047211 */ /* 0x000fe200078a08ff */
[----:B------:R-:W-:Y:S01]  /*82d0*/  STL [R1+0x788], R9 ;  /* 0x0007880901007387 */ /* 0x000fe20000100800 */
[----:B------:R-:W-:-:S03]  /*82e0*/  IMAD.MOV.U32 R40, RZ, RZ, R48 ;  /* 0x000000ffff287224 */ /* 0x000fc600078e0030 */
[----:B------:R-:W-:Y:S01]  /*82f0*/  STL.64 [R1+0x7a8], R6 ;  /* 0x0007a80601007387 */ /* 0x000fe20000100a00 */
[----:B------:R-:W-:Y:S01]  /*8300*/  IMAD.MOV.U32 R41, RZ, RZ, R49 ;  /* 0x000000ffff297224 */ /* 0x000fe200078e0031 */
[-C--:B------:R-:W-:Y:S02]  /*8310*/  ISETP.LT.AND P4, PT, R5, R46.reuse, P0 ;  /* 0x0000002e0500720c */ /* 0x080fe40000781270 */
[----:B------:R-:W3:Y:S01]  /*8320*/  LDL.LU.64 R38, [R1+0x18] ;  /* 0x0000180001267983 */ /* 0x000ee20000300a00 */
[----:B----4-:R-:W-:-:S03]  /*8330*/  ISETP.LT.AND P6, PT, R51, R46, P0 ;  /* 0x0000002e3300720c */ /* 0x010fc600007c1270 */
[----:B------:R-:W4:Y:S01]  /*8340*/  LDL.LU.64 R42, [R1+0x10] ;  /* 0x00001000012a7983 */ /* 0x000f220000300a00 */
[----:B------:R-:W-:-:S03]  /*8350*/  LEA.HI.X.SX32 R5, R47, R0, 0x1, P5 ;  /* 0x000000002f057211 */ /* 0x000fc600028f0eff */
[----:B------:R-:W3:Y:S04]  /*8360*/  LDL.LU.64 R48, [R1+0x8] ;  /* 0x0000080001307983 */ /* 0x000ee80000300a00 */
[----:B------:R-:W3:Y:S04]  /*8370*/  LDL.LU R51, [R1+0xc0] ;  /* 0x0000c00001337983 */ /* 0x000ee80000300800 */
[----:B------:R-:W3:Y:S04]  /*8380*/  LDL.LU R47, [R1+0xbc] ;  /* 0x0000bc00012f7983 */ /* 0x000ee80000300800 */
[----:B------:R-:W3:Y:S04]  /*8390*/  LDL.LU R31, [R1+0xb4] ;  /* 0x0000b400011f7983 */ /* 0x000ee80000300800 */
[----:B------:R-:W3:Y:S04]  /*83a0*/  LDL.LU R32, [R1+0xb0] ;  /* 0x0000b00001207983 */ /* 0x000ee80000300800 */
[----:B------:R-:W3:Y:S04]  /*83b0*/  LDL.LU R33, [R1+0xac] ;  /* 0x0000ac0001217983 */ /* 0x000ee80000300800 */
[----:B------:R-:W3:Y:S04]  /*83c0*/  LDL.LU R44, [R1+0xa8] ;  /* 0x0000a800012c7983 */ /* 0x000ee80000300800 */
[----:B------:R-:W-:Y:S04]  /*83d0*/  STL [R1+0x7e0], R4 ;  /* 0x0007e00401007387 */ /* 0x000fe80000100800 */
[----:B------:R-:W-:Y:S04]  /*83e0*/  STL [R1+0x7d0], R5 ;  /* 0x0007d00501007387 */ /* 0x000fe80000100800 */
[----:B------:R-:W3:Y:S04]  /*83f0*/  LDL.LU.64 R34, [R1+0x8b0] ;  /* 0x0008b00001227983 */ /* 0x000ee80000300a00 */
[----:B--2---:R0:W-:Y:S04]  /*8400*/  STL [R1+0x144], R50 ;  /* 0x0001443201007387 */ /* 0x0041e80000100800 */
[----:B0-----:R-:W2:Y:S01]  /*8410*/  LDL.LU R50, [R1+0x8a8] ;  /* 0x0008a80001327983 */ /* 0x001ea20000300800 */
[----:B------:R-:W-:-:S06]  /*8420*/  PRMT R45, RZ, 0x7610, R45 ;  /* 0x00007610ff2d7816 */ /* 0x000fcc000000002d */
[----:B------:R-:W3:Y:S01]  /*8430*/  @P4 LDG.E.U16 R45, desc[UR22][R52.64] ;  /* 0x00000016342d4981 */ /* 0x000ee2000c1e1500 */
[----:B------:R-:W0:Y:S02]  /*8440*/  S2R R2, SR_TID.X ;  /* 0x0000000000027919 */ /* 0x000e240000002100 */
[----:B0-----:R-:W-:-:S04]  /*8450*/  SHF.R.U32.HI R2, RZ, 0x6, R2 ;  /* 0x00000006ff027819 */ /* 0x001fc80000011602 */
[----:B------:R-:W-:Y:S02]  /*8460*/  SGXT.U32 R2, R2, 0x1 ;  /* 0x000000010202781a */ /* 0x000fe40000000000 */
[----:B--2---:R-:W-:-:S06]  /*8470*/  PRMT R50, RZ, 0x7610, R50 ;  /* 0x00007610ff327816 */ /* 0x004fcc0000000032 */
[----:B------:R-:W2:Y:S01]  /*8480*/  @P6 LDG.E.U16 R50, desc[UR22][R36.64] ;  /* 0x0000001624326981 */ /* 0x000ea2000c1e1500 */
[----:B------:R-:W-:-:S04]  /*8490*/  LOP3.LUT R2, R2, 0x6e, RZ, 0xfc, !PT ;  /* 0x0000006e02027812 */ /* 0x000fc800078efcff */
[----:B------:R-:W-:Y:S02]  /*84a0*/  ISETP.LT.AND P3, PT, R2, R46, P0 ;  /* 0x0000002e0200720c */ /* 0x000fe40000761270 */
[----:B------:R-:W0:Y:S01]  /*84b0*/  S2R R2, SR_TID.X ;  /* 0x0000000000027919 */ /* 0x000e220000002100 */
[----:B---3--:R-:W-:Y:S01]  /*84c0*/  STL [R1+0x140], R45 ;  /* 0x0001402d01007387 */ /* 0x008fe20000100800 */
[----:B------:R-:W-:-:S09]  /*84d0*/  PRMT R3, RZ, 0x7610, R3 ;  /* 0x00007610ff037816 */ /* 0x000fd20000000003 */
[----:B------:R-:W3:Y:S01]  /*84e0*/  @P3 LDG.E.U16 R3, desc[UR22][R38.64] ;  /* 0x0000001626033981 */ /* 0x000ee2000c1e1500 */
[----:B0-----:R-:W-:-:S04]  /*84f0*/  SHF.R.U32.HI R2, RZ, 0x6, R2 ;  /* 0x00000006ff027819 */ /* 0x001fc80000011602 */
[----:B------:R-:W-:-:S04]  /*8500*/  SGXT.U32 R2, R2, 0x1 ;  /* 0x000000010202781a */ /* 0x000fc80000000000 */
[C---:B------:R-:W-:Y:S02]  /*8510*/  LOP3.LUT R52, R2.reuse, 0x76, RZ, 0xfc, !PT ;  /* 0x0000007602347812 */ /* 0x040fe400078efcff */
[----:B------:R-:W-:Y:S02]  /*8520*/  LOP3.LUT R53, R2, 0x7e, RZ, 0xfc, !PT ;  /* 0x0000007e02357812 */ /* 0x000fe400078efcff */
[----:B------:R-:W4:Y:S04]  /*8530*/  LDL.LU R2, [R1+0xb8] ;  /* 0x0000b80001027983 */ /* 0x000f280000300800 */
[----:B------:R-:W4:Y:S01]  /*8540*/  LDL.LU.64 R36, [R1+0x8a0] ;  /* 0x0008a00001247983 */ /* 0x000f220000300a00 */
[----:B------:R-:W-:-:S03]  /*8550*/  ISETP.LT.AND P5, PT, R53, R46, P0 ;  /* 0x0000002e3500720c */ /* 0x000fc600007a1270 */
[----:B--2---:R0:W-:Y:S04]  /*8560*/  STL [R1+0x13c], R50 ;  /* 0x00013c3201007387 */ /* 0x0041e80000100800 */
[----:B0-----:R-:W2:Y:S04]  /*8570*/  LDL.LU R50, [R1+0x89c] ;  /* 0x00089c0001327983 */ /* 0x001ea80000300800 */
[----:B------:R-:W4:Y:S01]  /*8580*/  LDL.LU R53, [R1+0x898] ;  /* 0x0008980001357983 */ /* 0x000f220000300800 */
[----:B------:R-:W-:-:S03]  /*8590*/  ISETP.LT.AND P4, PT, R52, R46, P0 ;  /* 0x0000002e3400720c */ /* 0x000fc60000781270 */
[----:B------:R-:W4:Y:S04]  /*85a0*/  LDL.LU.64 R38, [R1+0x890] ;  /* 0x0008900001267983 */ /* 0x000f280000300a00 */
[----:B---3--:R0:W-:Y:S01]  /*85b0*/  STL [R1+0x138], R3 ;  /* 0x0001380301007387 */ /* 0x0081e20000100800 */
[----:B------:R-:W1:Y:S01]  /*85c0*/  S2R R45, SR_TID.X ;  /* 0x00000000002d7919 */ /* 0x000e620000002100 */
[----:B0-----:R-:W0:Y:S01]  /*85d0*/  S2R R3, SR_TID.X ;  /* 0x0000000000037919 */ /* 0x001e220000002100 */
[----:B--2---:R-:W-:Y:S02]  /*85e0*/  PRMT R50, RZ, 0x7610, R50 ;  /* 0x00007610ff327816 */ /* 0x004fe40000000032 */
[----:B----4-:R-:W-:-:S04]  /*85f0*/  PRMT R53, RZ, 0x7610, R53 ;  /* 0x00007610ff357816 */ /* 0x010fc80000000035 */
[----:B------:R-:W2:Y:S04]  /*8600*/  @P4 LDG.E.U16 R50, desc[UR22][R42.64] ;  /* 0x000000162a324981 */ /* 0x000ea8000c1e1500 */
[----:B------:R-:W3:Y:S04]  /*8610*/  @P5 LDG.E.U16 R53, desc[UR22][R48.64] ;  /* 0x0000001630355981 */ /* 0x000ee8000c1e1500 */
[----:B------:R-:W4:Y:S01]  /*8620*/  LDL.LU.64 R42, [R1+0x888] ;  /* 0x00088800012a7983 */ /* 0x000f220000300a00 */
[----:B0-----:R-:W-:Y:S02]  /*8630*/  LOP3.LUT R3, R3, 0x3f, RZ, 0xc0, !PT ;  /* 0x0000003f03037812 */ /* 0x001fe400078ec0ff */
[----:B-1----:R-:W-:Y:S01]  /*8640*/  SHF.R.S32.HI R52, RZ, 0x6, R45 ;  /* 0x00000006ff347819 */ /* 0x002fe2000001142d */
[----:B------:R-:W-:-:S04]  /*8650*/  @!UP1 UIADD3 UR4, UPT, UPT, -UR7, 0x100000, URZ ;  /* 0x0010000007049890 */ /* 0x000fc8000fffe1ff */
[----:B------:R-:W-:Y:S02]  /*8660*/  @!UP1 USHF.L.U32 UR5, UR4, 0xb, URZ ;  /* 0x0000000b04059899 */ /* 0x000fe400080006ff */
[----:B------:R-:W-:Y:S01]  /*8670*/  @!UP1 USHF.L.U32 UR4, UR4, 0x1, URZ ;  /* 0x0000000104049899 */ /* 0x000fe200080006ff */
[----:B------:R-:W-:Y:S01]  /*8680*/  IMAD.SHL.U32 R3, R3, 0x2, RZ ;  /* 0x0000000203037824 */ /* 0x000fe200078e00ff */
[----:B------:R-:W-:Y:S01]  /*8690*/  SGXT R52, R52, 0x1 ;  /* 0x000000013434781a */ /* 0x000fe20000000200 */
[----:B------:R-:W-:-:S03]  /*86a0*/  VOTEU.ALL UP1, P1 ;  /* 0x0000000000ff7886 */ /* 0x000fc60000820000 */
[----:B------:R-:W-:Y:S02]  /*86b0*/  LOP3.LUT R52, R3, 0x90, R52, 0x78, !PT ;  /* 0x0000009003347812 */ /* 0x000fe400078e7834 */
[----:B------:R-:W-:Y:S02]  /*86c0*/  PRMT R8, RZ, 0x7610, R8 ;  /* 0x00007610ff087816 */ /* 0x000fe40000000008 */
[----:B------:R-:W-:Y:S02]  /*86d0*/  PRMT R15, RZ, 0x7610, R15 ;  /* 0x00007610ff0f7816 */ /* 0x000fe4000000000f */
[----:B------:R0:W1:Y:S01]  /*86e0*/  @!UP1 SYNCS.EXCH.64 URZ, [UR10+0x10008], UR4 ;  /* 0x010008040aff95b2 */ /* 0x0000620008000100 */
[----:B------:R-:W-:Y:S01]  /*86f0*/  STS.U16 [R52+UR10+0x400], R51 ;  /* 0x0004003334007988 */ /* 0x000fe2000800040a */
[----:B------:R-:W-:-:S03]  /*8700*/  PRMT R14, RZ, 0x7610, R14 ;  /* 0x00007610ff0e7816 */ /* 0x000fc6000000000e */
[----:B------:R-:W-:Y:S01]  /*8710*/  STS.U16 [R52+UR10+0x800], R47 ;  /* 0x0008002f34007988 */ /* 0x000fe2000800040a */
[----:B------:R-:W-:Y:S02]  /*8720*/  PRMT R30, RZ, 0x7610, R30 ;  /* 0x00007610ff1e7816 */ /* 0x000fe4000000001e */
[----:B------:R-:W-:Y:S02]  /*8730*/  PRMT R19, RZ, 0x7610, R19 ;  /* 0x00007610ff137816 */ /* 0x000fe40000000013 */
[----:B------:R-:W-:Y:S01]  /*8740*/  PRMT R7, RZ, 0x7610, R7 ;  /* 0x00007610ff077816 */ /* 0x000fe20000000007 */
[----:B------:R-:W-:Y:S01]  /*8750*/  STS.U16 [R52+UR10+0x1400], R32 ;  /* 0x0014002034007988 */ /* 0x000fe2000800040a */
[----:B------:R-:W-:-:S03]  /*8760*/  PRMT R16, RZ, 0x7610, R16 ;  /* 0x00007610ff107816 */ /* 0x000fc60000000010 */
[----:B------:R-:W-:Y:S01]  /*8770*/  STS.U16 [R52+UR10+0x1800], R33 ;  /* 0x0018002134007988 */ /* 0x000fe2000800040a */
[----:B------:R-:W-:Y:S02]  /*8780*/  PRMT R17, RZ, 0x7610, R17 ;  /* 0x00007610ff117816 */ /* 0x000fe40000000011 */
[----:B------:R-:W-:Y:S02]  /*8790*/  PRMT R21, RZ, 0x7610, R21 ;  /* 0x00007610ff157816 */ /* 0x000fe40000000015 */
[----:B------:R-:W-:Y:S02]  /*87a0*/  PRMT R20, RZ, 0x7610, R20 ;  /* 0x00007610ff147816 */ /* 0x000fe40000000014 */
[----:B------:R-:W-:Y:S02]  /*87b0*/  PRMT R4, RZ, 0x7610, R4 ;  /* 0x00007610ff047816 */ /* 0x000fe40000000004 */
[----:B------:R-:W-:Y:S02]  /*87c0*/  PRMT R5, RZ, 0x7610, R5 ;  /* 0x00007610ff057816 */ /* 0x000fe40000000005 */
[----:B------:R-:W-:-:S02]  /*87d0*/  PRMT R37, RZ, 0x7610, R37 ;  /* 0x00007610ff257816 */ /* 0x000fc40000000025 */
[----:B------:R-:W-:Y:S02]  /*87e0*/  PRMT R36, RZ, 0x7610, R36 ;  /* 0x00007610ff247816 */ /* 0x000fe40000000024 */
[----:B------:R-:W-:Y:S02]  /*87f0*/  PRMT R25, RZ, 0x7610, R25 ;  /* 0x00007610ff197816 */ /* 0x000fe40000000019 */
[----:B------:R-:W-:Y:S02]  /*8800*/  PRMT R24, RZ, 0x7610, R24 ;  /* 0x00007610ff187816 */ /* 0x000fe40000000018 */
[----:B------:R-:W-:Y:S02]  /*8810*/  PRMT R28, RZ, 0x7610, R28 ;  /* 0x00007610ff1c7816 */ /* 0x000fe4000000001c */
[----:B------:R-:W-:Y:S02]  /*8820*/  PRMT R29, RZ, 0x7610, R29 ;  /* 0x00007610ff1d7816 */ /* 0x000fe4000000001d */
[----:B------:R-:W-:-:S02]  /*8830*/  PRMT R12, RZ, 0x7610, R12 ;  /* 0x00007610ff0c7816 */ /* 0x000fc4000000000c */
[----:B------:R-:W-:Y:S01]  /*8840*/  PRMT R13, RZ, 0x7610, R13 ;  /* 0x00007610ff0d7816 */ /* 0x000fe2000000000d */
[----:B--2---:R2:W-:Y:S04]  /*8850*/  STL [R1+0x134], R50 ;  /* 0x0001343201007387 */ /* 0x0045e80000100800 */
[----:B--2---:R-:W2:Y:S01]  /*8860*/  LDL.LU R50, [R1+0x880] ;  /* 0x0008800001327983 */ /* 0x004ea20000300800 */
[----:B----4-:R-:W-:-:S03]  /*8870*/  PRMT R43, RZ, 0x7610, R43 ;  /* 0x00007610ff2b7816 */ /* 0x010fc6000000002b */
[----:B------:R-:W4:Y:S01]  /*8880*/  LDL.LU.64 R48, [R1+0x878] ;  /* 0x0008780001307983 */ /* 0x000f220000300a00 */
[----:B------:R-:W-:-:S03]  /*8890*/  PRMT R42, RZ, 0x7610, R42 ;  /* 0x00007610ff2a7816 */ /* 0x000fc6000000002a */
[----:B---3--:R3:W-:Y:S04]  /*88a0*/  STL [R1+0x130], R53 ;  /* 0x0001303501007387 */ /* 0x0087e80000100800 */
[----:B---3--:R-:W3:Y:S04]  /*88b0*/  LDL.LU R53, [R1+0x870] ;  /* 0x0008700001357983 */ /* 0x008ee80000300800 */
[----:B------:R-:W2:Y:S04]  /*88c0*/  LDL.LU R51, [R1+0x86c] ;  /* 0x00086c0001337983 */ /* 0x000ea80000300800 */
[----:B------:R-:W3:Y:S04]  /*88d0*/  LDL.LU R47, [R1+0x868] ;  /* 0x00086800012f7983 */ /* 0x000ee80000300800 */
[----:B------:R-:W-:Y:S04]  /*88e0*/  STL [R1+0x7f0], R52 ;  /* 0x0007f03401007387 */ /* 0x000fe80000100800 */
[----:B------:R-:W-:Y:S04]  /*88f0*/  STL [R1+0x800], R8 ;  /* 0x0008000801007387 */ /* 0x000fe80000100800 */
[----:B------:R-:W-:Y:S04]  /*8900*/  STL.64 [R1+0x860], R42 ;  /* 0x0008602a01007387 */ /* 0x000fe80000100a00 */
[----:B------:R0:W-:Y:S04]  /*8910*/  STL.64 [R1+0x858], R14 ;  /* 0x0008580e01007387 */ /* 0x0001e80000100a00 */
[----:B------:R-:W-:Y:S04]  /*8920*/  STL.S16 [R1+0x94], R30 ;  /* 0x0000941e01007387 */ /* 0x000fe80000100600 */
[----:B------:R-:W-:Y:S01]  /*8930*/  STL.64 [R1+0x850], R18 ;  /* 0x0008501201007387 */ /* 0x000fe20000100a00 */
[----:B0-----:R-:W-:-:S03]  /*8940*/  PRMT R15, RZ, 0x7610, R15 ;  /* 0x00007610ff0f7816 */ /* 0x001fc6000000000f */
[----:B------:R-:W3:Y:S01]  /*8950*/  LDL.64 R32, [R1+0x330] ;  /* 0x0003300001207983 */ /* 0x000ee20000100a00 */
[----:B------:R-:W-:-:S03]  /*8960*/  PRMT R14, RZ, 0x7610, R14 ;  /* 0x00007610ff0e7816 */ /* 0x000fc6000000000e */
[----:B------:R-:W-:Y:S04]  /*8970*/  STL.S16 [R1+0xd0], R15 ;  /* 0x0000d00f01007387 */ /* 0x000fe80000100600 */
[----:B------:R0:W-:Y:S04]  /*8980*/  STL [R1+0x838], R7 ;  /* 0x0008380701007387 */ /* 0x0001e80000100800 */
[----:B------:R-:W-:Y:S01]  /*8990*/  STL.64 [R1+0x840], R16 ;  /* 0x0008401001007387 */ /* 0x000fe20000100a00 */
[----:B0-----:R-:W-:-:S03]  /*89a0*/  PRMT R7, RZ, 0x7610, R7 ;  /* 0x00007610ff077816 */ /* 0x001fc60000000007 */
[----:B------:R-:W-:Y:S04]  /*89b0*/  STL.S16 [R1+0x3c], R14 ;  /* 0x00003c0e01007387 */ /* 0x000fe80000100600 */
[----:B------:R-:W-:Y:S04]  /*89c0*/  STL.S16 [R1+0x28], R7 ;  /* 0x0000280701007387 */ /* 0x000fe80000100600 */
[----:B------:R-:W-:Y:S04]  /*89d0*/  STL.64 [R1+0x820], R20 ;  /* 0x0008201401007387 */ /* 0x000fe80000100a00 */
[----:B------:R-:W-:Y:S04]  /*89e0*/  STL.64 [R1+0x7f8], R4 ;  /* 0x0007f80401007387 */ /* 0x000fe80000100a00 */
[----:B------:R0:W-:Y:S04]  /*89f0*/  STL.64 [R1+0x7d8], R36 ;  /* 0x0007d82401007387 */ /* 0x0001e80000100a00 */
[----:B------:R0:W-:Y:S04]  /*8a00*/  STL.64 [R1+0x7e8], R24 ;  /* 0x0007e81801007387 */ /* 0x0001e80000100a00 */
[----:B------:R-:W-:Y:S04]  /*8a10*/  STL.64 [R1+0x808], R28 ;  /* 0x0008081c01007387 */ /* 0x000fe80000100a00 */
[----:B------:R-:W-:Y:S04]  /*8a20*/  STL.64 [R1+0x830], R12 ;  /* 0x0008300c01007387 */ /* 0x000fe80000100a00 */
[----:B------:R-:W4:Y:S04]  /*8a30*/  LDL.64 R42, [R1+0x320] ;  /* 0x00032000012a7983 */ /* 0x000f280000100a00 */
[----:B------:R1:W-:Y:S01]  /*8a40*/  STS.U16 [R52+UR10+0xc00], R2 ;  /* 0x000c000234007988 */ /* 0x0003e2000800040a */
[----:B------:R-:W-:-:S02]  /*8a50*/  PRMT R0, RZ, 0x7610, R0 ;  /* 0x00007610ff007816 */ /* 0x000fc40000000000 */
[----:B------:R-:W-:Y:S01]  /*8a60*/  LOP3.LUT R45, R45, 0x7f, RZ, 0xc0, !PT ;  /* 0x0000007f2d2d7812 */ /* 0x000fe200078ec0ff */
[----:B------:R1:W-:Y:S01]  /*8a70*/  STS.U16 [R52+UR10+0x1000], R31 ;  /* 0x0010001f34007988 */ /* 0x0003e2000800040a */
[----:B0-----:R-:W-:Y:S02]  /*8a80*/  IMAD.MOV.U32 R37, RZ, RZ, R30 ;  /* 0x000000ffff257224 */ /* 0x001fe400078e001e */
[----:B------:R-:W-:Y:S01]  /*8a90*/  IMAD.MOV.U32 R24, RZ, RZ, R40 ;  /* 0x000000ffff187224 */ /* 0x000fe200078e0028 */
[----:B------:R0:W-:Y:S01]  /*8aa0*/  STS.U16 [R52+UR10+0x1c00], R44 ;  /* 0x001c002c34007988 */ /* 0x0001e2000800040a */
[----:B-1----:R-:W1:Y:S01]  /*8ab0*/  S2R R2, SR_TID.X ;  /* 0x0000000000027919 */ /* 0x002e620000002100 */
[----:B------:R-:W-:Y:S01]  /*8ac0*/  ISETP.LT.AND P5, PT, R45, R46, P0 ;  /* 0x0000002e2d00720c */ /* 0x000fe200007a1270 */
[----:B------:R-:W-:Y:S01]  /*8ad0*/  IMAD.MOV.U32 R25, RZ, RZ, R41 ;  /* 0x000000ffff197224 */ /* 0x000fe200078e0029 */
[----:B------:R-:W4:Y:S04]  /*8ae0*/  LDL.64 R14, [R1+0x2f0] ;  /* 0x0002f000010e7983 */ /* 0x000f280000100a00 */
[----:B------:R-:W4:Y:S04]  /*8af0*/  LDL.64 R28, [R1+0x290] ;  /* 0x00029000011c7983 */ /* 0x000f280000100a00 */
[----:B------:R-:W4:Y:S04]  /*8b00*/  LDL.64 R4, [R1+0x210] ;  /* 0x0002100001047983 */ /* 0x000f280000100a00 */
[----:B------:R-:W4:Y:S04]  /*8b10*/  LDL.64 R30, [R1+0x1d0] ;  /* 0x0001d000011e7983 */ /* 0x000f280000100a00 */
[----:B------:R-:W4:Y:S04]  /*8b20*/  LDL.64 R18, [R1+0x190] ;  /* 0x0001900001127983 */ /* 0x000f280000100a00 */
[----:B------:R-:W4:Y:S04]  /*8b30*/  LDL.64 R40, [R1+0x310] ;  /* 0x0003100001287983 */ /* 0x000f280000100a00 */
[----:B------:R-:W4:Y:S01]  /*8b40*/  LDL.64 R16, [R1+0x2e0] ;  /* 0x0002e00001107983 */ /* 0x000f220000100a00 */
[----:B-1----:R-:W-:-:S03]  /*8b50*/  SHF.R.U32.HI R2, RZ, 0x6, R2 ;  /* 0x00000006ff027819 */ /* 0x002fc60000011602 */
[----:B0-----:R-:W4:Y:S01]  /*8b60*/  LDL.64 R44, [R1+0x248] ;  /* 0x00024800012c7983 */ /* 0x001f220000100a00 */
[----:B------:R-:W-:-:S03]  /*8b70*/  SGXT.U32 R2, R2, 0x1 ;  /* 0x000000010202781a */ /* 0x000fc60000000000 */
[----:B------:R-:W4:Y:S01]  /*8b80*/  LDL.64 R20, [R1+0x1c8] ;  /* 0x0001c80001147983 */ /* 0x000f220000100a00 */
[----:B------:R-:W-:-:S03]  /*8b90*/  ISETP.LT.AND P3, PT, R2, R46, P0 ;  /* 0x0000002e0200720c */ /* 0x000fc60000761270 */
[----:B------:R-:W4:Y:S01]  /*8ba0*/  @P5 LDG.E.U16 R37, desc[UR22][R24.64] ;  /* 0x0000001618255981 */ /* 0x000f22000c1e1500 */
[C---:B------:R-:W-:Y:S02]  /*8bb0*/  LOP3.LUT R13, R2.reuse, 0x2, RZ, 0xfc, !PT ;  /* 0x00000002020d7812 */ /* 0x040fe400078efcff */
[C---:B------:R-:W-:Y:S02]  /*8bc0*/  LOP3.LUT R7, R2.reuse, 0x4, RZ, 0xfc, !PT ;  /* 0x0000000402077812 */ /* 0x040fe400078efcff */
[----:B------:R-:W-:Y:S02]  /*8bd0*/  LOP3.LUT R12, R2, 0x6, RZ, 0xfc, !PT ;  /* 0x00000006020c7812 */ /* 0x000fe400078efcff */
[----:B------:R-:W-:Y:S01]  /*8be0*/  ISETP.LT.AND P4, PT, R7, R46, P0 ;  /* 0x0000002e0700720c */ /* 0x000fe20000781270 */
[----:B------:R-:W4:Y:S04]  /*8bf0*/  LDL R2, [R1+0x3c] ;  /* 0x00003c0001027983 */ /* 0x000f280000100800 */
[----:B------:R-:W4:Y:S01]  /*8c00*/  LDL R7, [R1+0xd0] ;  /* 0x0000d00001077983 */ /* 0x000f220000100800 */
[----:B--2---:R-:W-:-:S03]  /*8c10*/  PRMT R51, RZ, 0x7610, R51 ;  /* 0x00007610ff337816 */ /* 0x004fc60000000033 */
[----:B---3--:R-:W2:Y:S01]  /*8c20*/  @P3 LDG.E.U16 R0, desc[UR22][R32.64] ;  /* 0x0000001620003981 */ /* 0x008ea2000c1e1500 */
[-C--:B------:R-:W-:Y:S02]  /*8c30*/  ISETP.LT.AND P3, PT, R13, R46.reuse, P0 ;  /* 0x0000002e0d00720c */ /* 0x080fe40000761270 */
[----:B------:R-:W-:Y:S02]  /*8c40*/  ISETP.LT.AND P0, PT, R12, R46, P0 ;  /* 0x0000002e0c00720c */ /* 0x000fe40000701270 */
[----:B------:R-:W3:Y:S04]  /*8c50*/  LDL.64 R12, [R1+0x208] ;  /* 0x00020800010c7983 */ /* 0x000ee80000100a00 */
[----:B------:R-:W2:Y:S04]  /*8c60*/  LDL.64 R32, [R1+0xa0] ;  /* 0x0000a00001207983 */ /* 0x000ea80000100a00 */
[----:B------:R0:W-:Y:S04]  /*8c70*/  STL [R1+0x5a8], R46 ;  /* 0x0005a82e01007387 */ /* 0x0001e80000100800 */
[----:B0-----:R-:W3:Y:S04]  /*8c80*/  LDL R46, [R1+0x28] ;  /* 0x00002800012e7983 */ /* 0x001ee80000100800 */
[----:B----4-:R-:W4:Y:S04]  /*8c90*/  @P3 LDG.E.U16 R51, desc[UR22][R42.64] ;  /* 0x000000162a333981 */ /* 0x010f28000c1e1500 */
[----:B------:R-:W3:Y:S01]  /*8ca0*/  LDL.LU.64 R42, [R1+0x860] ;  /* 0x00086000012a7983 */ /* 0x000ee20000300a00 */
[----:B------:R-:W-:-:S06]  /*8cb0*/  PRMT R35, RZ, 0x7610, R35 ;  /* 0x00007610ff237816 */ /* 0x000fcc0000000023 */
[----:B------:R-:W4:Y:S01]  /*8cc0*/  @P5 LDG.E.U16 R35, desc[UR22][R18.64] ;  /* 0x0000001612235981 */ /* 0x000f22000c1e1500 */
[----:B------:R-:W-:Y:S02]  /*8cd0*/  PRMT R38, RZ, 0x7610, R38 ;  /* 0x00007610ff267816 */ /* 0x000fe40000000026 */
[----:B------:R-:W-:-:S06]  /*8ce0*/  PRMT R39, RZ, 0x7610, R39 ;  /* 0x00007610ff277816 */ /* 0x000fcc0000000027 */
[----:B------:R-:W4:Y:S04]  /*8cf0*/  @P4 LDG.E.U16 R39, desc[UR22][R40.64] ;  /* 0x0000001628274981 */ /* 0x000f28000c1e1500 */
[----:B------:R-:W4:Y:S01]  /*8d00*/  @P5 LDG.E.U16 R7, desc[UR22][R16.64] ;  /* 0x0000001610075981 */ /* 0x000f22000c1e1500 */
[----:B------:R-:W-:-:S06]  /*8d10*/  PRMT R6, RZ, 0x7610, R6 ;  /* 0x00007610ff067816 */ /* 0x000fcc0000000006 */
[----:B------:R-:W4:Y:S01]  /*8d20*/  @P5 LDG.E.U16 R6, desc[UR22][R44.64] ;  /* 0x000000162c065981 */ /* 0x000f22000c1e1500 */
[----:B------:R-:W-:-:S03]  /*8d30*/  PRMT R8, RZ, 0x7610, R8 ;  /* 0x00007610ff087816 */ /* 0x000fc60000000008 */
[----:B--2---:R-:W2:Y:S04]  /*8d40*/  @P5 LDG.E.U16 R2, desc[UR22][R32.64] ;  /* 0x0000001620025981 */ /* 0x004ea8000c1e1500 */
[----:B---3--:R-:W3:Y:S04]  /*8d50*/  @P5 LDG.E.U16 R43, desc[UR22][R14.64] ;  /* 0x000000160e2b5981 */ /* 0x008ee8000c1e1500 */
[----:B------:R-:W2:Y:S04]  /*8d60*/  @P5 LDG.E.U16 R42, desc[UR22][R28.64] ;  /* 0x000000161c2a5981 */ /* 0x000ea8000c1e1500 */
[----:B------:R-:W2:Y:S04]  /*8d70*/  LDL.LU.64 R14, [R1+0x858] ;  /* 0x00085800010e7983 */ /* 0x000ea80000300a00 */
[----:B--2---:R-:W2:Y:S04]  /*8d80*/  @P5 LDG.E.U16 R14, desc[UR22][R30.64] ;  /* 0x000000161e0e5981 */ /* 0x004ea8000c1e1500 */
[----:B------:R-:W4:Y:S04]  /*8d90*/  @P5 LDG.E.U16 R15, desc[UR22][R4.64] ;  /* 0x00000016040f5981 */ /* 0x000f28000c1e1500 */
[----:B------:R-:W-:Y:S04]  /*8da0*/  STL [R1+0xbc], R42 ;  /* 0x0000bc2a01007387 */ /* 0x000fe80000100800 */
[----:B---3--:R0:W-:Y:S04]  /*8db0*/  STL [R1+0xd4], R43 ;  /* 0x0000d42b01007387 */ /* 0x0081e80000100800 */
[----:B------:R-:W3:Y:S04]  /*8dc0*/  LDL.64 R28, [R1+0x280] ;  /* 0x00028000011c7983 */ /* 0x000ee80000100a00 */
[----:B------:R-:W3:Y:S04]  /*8dd0*/  LDL.64 R4, [R1+0x240] ;  /* 0x0002400001047983 */ /* 0x000ee80000100a00 */
[----:B0-----:R-:W3:Y:S04]  /*8de0*/  LDL.64 R42, [R1+0x2d0] ;  /* 0x0002d000012a7983 */ /* 0x001ee80000100a00 */
[----:B------:R-:W3:Y:S04]  /*8df0*/  LDL.64 R24, [R1+0x200] ;  /* 0x0002000001187983 */ /* 0x000ee80000100a00 */
[----:B------:R0:W-:Y:S04]  /*8e00*/  @P5 STL [R1+0x94], R37 ;  /* 0x0000942501005387 */ /* 0x0001e80000100800 */
[----:B0-----:R-:W3:Y:S04]  /*8e10*/  LDL.64 R36, [R1+0x1c0] ;  /* 0x0001c00001247983 */ /* 0x001ee80000100a00 */
[----:B--2---:R-:W-:Y:S04]  /*8e20*/  STL [R1+0x54], R14 ;  /* 0x0000540e01007387 */ /* 0x004fe80000100800 */
[----:B----4-:R0:W-:Y:S04]  /*8e30*/  STL [R1+0x7c], R15 ;  /* 0x00007c0f01007387 */ /* 0x0101e80000100800 */
[----:B------:R-:W2:Y:S04]  /*8e40*/  LDL.64 R30, [R1+0x98] ;  /* 0x00009800011e7983 */ /* 0x000ea80000100a00 */
[----:B0-----:R-:W4:Y:S04]  /*8e50*/  LDL.64 R14, [R1+0x300] ;  /* 0x00030000010e7983 */ /* 0x001f280000100a00 */
[----:B------:R-:W2:Y:S04]  /*8e60*/  LDL.LU.64 R18, [R1+0x850] ;  /* 0x0008500001127983 */ /* 0x000ea80000300a00 */
[----:B------:R0:W-:Y:S04]  /*8e70*/  STL [R1+0x40], R35 ;  /* 0x0000402301007387 */ /* 0x0001e80000100800 */
[----:B---3--:R-:W3:Y:S04]  /*8e80*/  @P5 LDG.E.U16 R8, desc[UR22][R28.64] ;  /* 0x000000161c085981 */ /* 0x008ee8000c1e1500 */
[----:B0-----:R-:W2:Y:S04]  /*8e90*/  LDL.LU R35, [R1+0x84c] ;  /* 0x00084c0001237983 */ /* 0x001ea80000300800 */
[----:B--2---:R-:W2:Y:S04]  /*8ea0*/  @P5 LDG.E.U16 R19, desc[UR22][R34.64] ;  /* 0x0000001622135981 */ /* 0x004ea8000c1e1500 */
[----:B--2---:R0:W-:Y:S04]  /*8eb0*/  STL [R1+0x2c], R19 ;  /* 0x00002c1301007387 */ /* 0x0041e80000100800 */
[----:B0-----:R-:W2:Y:S04]  /*8ec0*/  LDL.LU R19, [R1+0x848] ;  /* 0x0008480001137983 */ /* 0x001ea80000300800 */
[----:B--2---:R-:W2:Y:S04]  /*8ed0*/  @P5 LDG.E.U16 R38, desc[UR22][R18.64] ;  /* 0x0000001612265981 */ /* 0x004ea8000c1e1500 */
[----:B------:R0:W-:Y:S04]  /*8ee0*/  STL.64 [R1+0x590], R34 ;  /* 0x0005902201007387 */ /* 0x0001e80000100a00 */
[----:B0-----:R-:W3:Y:S04]  /*8ef0*/  LDL.64 R34, [R1+0x288] ;  /* 0x0002880001227983 */ /* 0x001ee80000100a00 */
[----:B--2---:R-:W-:Y:S04]  /*8f00*/  STL [R1+0x18], R38 ;  /* 0x0000182601007387 */ /* 0x004fe80000100800 */
[----:B------:R0:W-:Y:S04]  /*8f10*/  STL [R1+0xdc], R39 ;  /* 0x0000dc2701007387 */ /* 0x0001e80000100800 */
[----:B------:R-:W2:Y:S04]  /*8f20*/  LDL.64 R40, [R1+0x278] ;  /* 0x0002780001287983 */ /* 0x000ea80000100a00 */
[----:B0-----:R-:W2:Y:S04]  /*8f30*/  LDL.64 R38, [R1+0x2c0] ;  /* 0x0002c00001267983 */ /* 0x001ea80000100a00 */
[----:B------:R-:W-:Y:S04]  /*8f40*/  STL.64 [R1+0x5a0], R18 ;  /* 0x0005a01201007387 */ /* 0x000fe80000100a00 */
[----:B------:R-:W2:Y:S04]  /*8f50*/  LDL.LU.64 R16, [R1+0x840] ;  /* 0x0008400001107983 */ /* 0x000ea80000300a00 */
[----:B------:R0:W-:Y:S04]  /*8f60*/  @P5 STL [R1+0xd0], R7 ;  /* 0x0000d00701005387 */ /* 0x0001e80000100800 */
[----:B0-----:R-:W3:Y:S04]  /*8f70*/  LDL.LU R7, [R1+0x838] ;  /* 0x0008380001077983 */ /* 0x001ee80000300800 */
[----:B--2---:R-:W2:Y:S04]  /*8f80*/  @P5 LDG.E.U16 R16, desc[UR22][R12.64] ;  /* 0x000000160c105981 */ /* 0x004ea8000c1e1500 */
[----:B------:R-:W2:Y:S04]  /*8f90*/  @P5 LDG.E.U16 R17, desc[UR22][R20.64] ;  /* 0x0000001614115981 */ /* 0x000ea8000c1e1500 */
[----:B---3--:R-:W3:Y:S04]  /*8fa0*/  @P5 LDG.E.U16 R7, desc[UR22][R34.64] ;  /* 0x0000001622075981 */ /* 0x008ee8000c1e1500 */
[----:B------:R-:W-:Y:S04]  /*8fb0*/  STL [R1+0x90], R6 ;  /* 0x0000900601007387 */ /* 0x000fe80000100800 */
[----:B---3--:R0:W-:Y:S04]  /*8fc0*/  STL [R1+0xb8], R7 ;  /* 0x0000b80701007387 */ /* 0x0081e80000100800 */
[----:B------:R-:W3:Y:S04]  /*8fd0*/  LDL.64 R44, [R1+0x1f8] ;  /* 0x0001f800012c7983 */ /* 0x000ee80000100a00 */
[----:B------:R-:W3:Y:S04]  /*8fe0*/  LDL.64 R34, [R1+0x1b8] ;  /* 0x0001b80001227983 */ /* 0x000ee80000100a00 */
[----:B0-----:R-:W3:Y:S04]  /*8ff0*/  LDL.64 R6, [R1+0x238] ;  /* 0x0002380001067983 */ /* 0x001ee80000100a00 */
[----:B------:R-:W3:Y:S04]  /*9000*/  LDL.LU.64 R12, [R1+0x830] ;  /* 0x00083000010c7983 */ /* 0x000ee80000300a00 */
[----:B--2---:R0:W-:Y:S04]  /*9010*/  STL [R1+0x78], R16 ;  /* 0x0000781001007387 */ /* 0x0041e80000100800 */
[----:B0-----:R-:W2:Y:S04]  /*9020*/  LDL.LU R16, [R1+0x828] ;  /* 0x0008280001107983 */ /* 0x001ea80000300800 */
[----:B------:R-:W2:Y:S04]  /*9030*/  LDL.LU.64 R20, [R1+0x820] ;  /* 0x0008200001147983 */ /* 0x000ea80000300a00 */
[----:B------:R0:W-:Y:S04]  /*9040*/  STL [R1+0x50], R17 ;  /* 0x0000501101007387 */ /* 0x0001e80000100800 */
[----:B0-----:R-:W4:Y:S04]  /*9050*/  LDL.LU R17, [R1+0x818] ;  /* 0x0008180001117983 */ /* 0x001f280000300800 */
[----:B------:R-:W4:Y:S01]  /*9060*/  LDL.LU.64 R32, [R1+0x810] ;  /* 0x0008100001207983 */ /* 0x000f220000300a00 */
[----:B------:R-:W-:-:S03]  /*9070*/  PRMT R52, RZ, 0x7610, R52 ;  /* 0x00007610ff347816 */ /* 0x000fc60000000034 */
[----:B---3--:R-:W3:Y:S04]  /*9080*/  @P5 LDG.E.U16 R12, desc[UR22][R44.64] ;  /* 0x000000162c0c5981 */ /* 0x008ee8000c1e1500 */
[----:B------:R-:W3:Y:S04]  /*9090*/  @P5 LDG.E.U16 R13, desc[UR22][R34.64] ;  /* 0x00000016220d5981 */ /* 0x000ee8000c1e1500 */
[----:B--2---:R-:W2:Y:S04]  /*90a0*/  @P5 LDG.E.U16 R20, desc[UR22][R42.64] ;  /* 0x000000162a145981 */ /* 0x004ea8000c1e1500 */
[----:B----4-:R-:W4:Y:S04]  /*90b0*/  @P5 LDG.E.U16 R21, desc[UR22][R16.64] ;  /* 0x0000001610155981 */ /* 0x010f28000c1e1500 */
[----:B------:R-:W-:Y:S04]  /*90c0*/  @P5 STL [R1+0x3c], R2 ;  /* 0x00003c0201005387 */ /* 0x000fe80000100800 */
[----:B------:R0:W-:Y:S04]  /*90d0*/  STL.64 [R1+0x5b0], R32 ;  /* 0x0005b02001007387 */ /* 0x0001e80000100a00 */
[----:B------:R-:W-:Y:S04]  /*90e0*/  STL.64 [R1+0x5c0], R16 ;  /* 0x0005c01001007387 */ /* 0x000fe80000100a00 */
[----:B------:R-:W3:Y:S04]  /*90f0*/  @P5 LDG.E.U16 R46, desc[UR22][R32.64] ;  /* 0x00000016202e5981 */ /* 0x000ee8000c1e1500 */
[----:B------:R-:W3:Y:S04]  /*9100*/  @P5 LDG.E.U16 R52, desc[UR22][R4.64] ;  /* 0x0000001604345981 */ /* 0x000ee8000c1e1500 */
[----:B--2---:R-:W-:Y:S04]  /*9110*/  STL [R1+0xcc], R20 ;  /* 0x0000cc1401007387 */ /* 0x004fe80000100800 */
[----:B----4-:R1:W-:Y:S04]  /*9120*/  STL [R1+0x14], R21 ;  /* 0x0000141501007387 */ /* 0x0103e80000100800 */
[----:B------:R-:W2:Y:S04]  /*9130*/  LDL.64 R42, [R1+0x270] ;  /* 0x00027000012a7983 */ /* 0x000ea80000100a00 */
[----:B0-----:R-:W4:Y:S04]  /*9140*/  LDL.64 R32, [R1+0x1b0] ;  /* 0x0001b00001207983 */ /* 0x001f280000100a00 */
[----:B-1----:R-:W2:Y:S04]  /*9150*/  LDL.64 R20, [R1+0x2b0] ;  /* 0x0002b00001147983 */ /* 0x002ea80000100a00 */
[----:B------:R-:W2:Y:S04]  /*9160*/  LDL.LU.64 R28, [R1+0x808] ;  /* 0x00080800011c7983 */ /* 0x000ea80000300a00 */
[----:B------:R0:W-:Y:S04]  /*9170*/  STL [R1+0xb4], R8 ;  /* 0x0000b40801007387 */ /* 0x0001e80000100800 */
[----:B0-----:R-:W3:Y:S04]  /*9180*/  LDL.LU R8, [R1+0x800] ;  /* 0x0008000001087983 */ /* 0x001ee80000300800 */
[----:B------:R-:W4:Y:S04]  /*9190*/  LDL.LU.64 R4, [R1+0x7f8] ;  /* 0x0007f80001047983 */ /* 0x000f280000300a00 */
[----:B--2---:R-:W2:Y:S04]  /*91a0*/  @P5 LDG.E.U16 R28, desc[UR22][R30.64] ;  /* 0x000000161e1c5981 */ /* 0x004ea8000c1e1500 */
[----:B------:R-:W2:Y:S04]  /*91b0*/  @P5 LDG.E.U16 R29, desc[UR22][R6.64] ;  /* 0x00000016061d5981 */ /* 0x000ea8000c1e1500 */
[----:B---3--:R-:W3:Y:S04]  /*91c0*/  @P0 LDG.E.U16 R8, desc[UR22][R14.64] ;  /* 0x000000160e080981 */ /* 0x008ee8000c1e1500 */
[----:B----4-:R-:W4:Y:S04]  /*91d0*/  @P5 LDG.E.U16 R4, desc[UR22][R24.64] ;  /* 0x0000001618045981 */ /* 0x010f28000c1e1500 */
[----:B------:R-:W2:Y:S04]  /*91e0*/  @P5 LDG.E.U16 R5, desc[UR22][R36.64] ;  /* 0x0000001624055981 */ /* 0x000ea8000c1e1500 */
[----:B------:R0:W-:Y:S04]  /*91f0*/  STL [R1+0x8c], R52 ;  /* 0x00008c3401007387 */ /* 0x0001e80000100800 */
[----:B0-----:R-:W2:Y:S04]  /*9200*/  LDL.LU R52, [R1+0x7f0] ;  /* 0x0007f00001347983 */ /* 0x001ea80000300800 */
[----:B------:R-:W3:Y:S04]  /*9210*/  LDL.LU.64 R24, [R1+0x7e8] ;  /* 0x0007e80001187983 */ /* 0x000ee80000300a00 */
[----:B----4-:R0:W-:Y:S04]  /*9220*/  STL [R1+0x64], R4 ;  /* 0x0000640401007387 */ /* 0x0101e80000100800 */
[----:B0-----:R-:W4:Y:S04]  /*9230*/  LDL.LU R4, [R1+0x7e0] ;  /* 0x0007e00001047983 */ /* 0x001f280000300800 */
[----:B------:R-:W4:Y:S04]  /*9240*/  LDL.LU.64 R36, [R1+0x7d8] ;  /* 0x0007d80001247983 */ /* 0x000f280000300a00 */
[----:B--2---:R0:W-:Y:S04]  /*9250*/  STL [R1+0x4c], R5 ;  /* 0x00004c0501007387 */ /* 0x0041e80000100800 */
[----:B---3--:R-:W2:Y:S04]  /*9260*/  @P5 LDG.E.U16 R24, desc[UR22][R40.64] ;  /* 0x0000001628185981 */ /* 0x008ea8000c1e1500 */
[----:B------:R-:W3:Y:S04]  /*9270*/  @P5 LDG.E.U16 R25, desc[UR22][R38.64] ;  /* 0x0000001626195981 */ /* 0x000ee8000c1e1500 */
[----:B0-----:R-:W2:Y:S04]  /*9280*/  LDL.LU R5, [R1+0x7d0] ;  /* 0x0007d00001057983 */ /* 0x001ea80000300800 */
[----:B------:R-:W4:Y:S04]  /*9290*/  LDL.LU.64 R14, [R1+0x7c8] ;  /* 0x0007c800010e7983 */ /* 0x000f280000300a00 */
[----:B------:R0:W-:Y:S04]  /*92a0*/  STL [R1+0xd8], R8 ;  /* 0x0000d80801007387 */ /* 0x0001e80000100800 */
[----:B0-----:R-:W2:Y:S04]  /*92b0*/  LDL.LU R8, [R1+0x7c0] ;  /* 0x0007c00001087983 */ /* 0x001ea80000300800 */
[----:B------:R-:W2:Y:S04]  /*92c0*/  LDL.LU.64 R30, [R1+0x7b8] ;  /* 0x0007b800011e7983 */ /* 0x000ea80000300a00 */
[----:B----4-:R-:W4:Y:S04]  /*92d0*/  @P5 LDG.E.U16 R36, desc[UR22][R14.64] ;  /* 0x000000160e245981 */ /* 0x010f28000c1e1500 */
[----:B--2---:R-:W2:Y:S04]  /*92e0*/  @P5 LDG.E.U16 R37, desc[UR22][R30.64] ;  /* 0x000000161e255981 */ /* 0x004ea8000c1e1500 */
[----:B------:R-:W-:Y:S04]  /*92f0*/  @P5 STL [R1+0x28], R46 ;  /* 0x0000282e01005387 */ /* 0x000fe80000100800 */
[----:B------:R0:W-:Y:S04]  /*9300*/  STL [R1+0x38], R28 ;  /* 0x0000381c01007387 */ /* 0x0001e80000100800 */
[----:B0-----:R-:W2:Y:S04]  /*9310*/  LDL.LU R28, [R1+0x7b0] ;  /* 0x0007b000011c7983 */ /* 0x001ea80000300800 */
[----:B------:R-:W-:Y:S04]  /*9320*/  STL [R1+0x5c8], R31 ;  /* 0x0005c81f01007387 */ /* 0x000fe80000100800 */
[----:B------:R0:W-:Y:S04]  /*9330*/  STL.64 [R1+0x5d0], R14 ;  /* 0x0005d00e01007387 */ /* 0x0001e80000100a00 */
[----:B0-----:R-:W2:Y:S04]  /*9340*/  LDL.64 R14, [R1+0x1f0] ;  /* 0x0001f000010e7983 */ /* 0x001ea80000100a00 */
[----:B------:R-:W-:Y:S04]  /*9350*/  STL [R1+0xb0], R24 ;  /* 0x0000b01801007387 */ /* 0x000fe80000100800 */
[----:B---3--:R0:W-:Y:S04]  /*9360*/  STL [R1+0xc8], R25 ;  /* 0x0000c81901007387 */ /* 0x0081e80000100800 */
[----:B0-----:R-:W3:Y:S04]  /*9370*/  LDL.64 R24, [R1+0x2a8] ;  /* 0x0002a80001187983 */ /* 0x001ee80000100a00 */
[----:B----4-:R-:W-:Y:S04]  /*9380*/  STL [R1+0x10], R36 ;  /* 0x0000102401007387 */ /* 0x010fe80000100800 */
[----:B--2---:R0:W-:Y:S04]  /*9390*/  STL [R1+0x24], R37 ;  /* 0x0000242501007387 */ /* 0x0041e80000100800 */
[----:B------:R-:W2:Y:S04]  /*93a0*/  LDL.64 R38, [R1+0x228] ;  /* 0x0002280001267983 */ /* 0x000ea80000100a00 */
[----:B------:R-:W4:Y:S04]  /*93b0*/  LDL.64 R40, [R1+0x1e8] ;  /* 0x0001e80001287983 */ /* 0x000f280000100a00 */
[----:B0-----:R-:W2:Y:S04]  /*93c0*/  LDL.64 R36, [R1+0x268] ;  /* 0x0002680001247983 */ /* 0x001ea80000100a00 */
[----:B------:R-:W2:Y:S04]  /*93d0*/  LDL.LU.64 R6, [R1+0x7a8] ;  /* 0x0007a80001067983 */ /* 0x000ea80000300a00 */
[----:B------:R0:W-:Y:S04]  /*93e0*/  STL [R1+0x88], R29 ;  /* 0x0000881d01007387 */ /* 0x0001e80000100800 */
[----:B0-----:R-:W2:Y:S04]  /*93f0*/  LDL.LU R29, [R1+0x7a0] ;  /* 0x0007a000011d7983 */ /* 0x001ea80000300800 */
[----:B------:R-:W3:Y:S04]  /*9400*/  LDL.LU.64 R44, [R1+0x798] ;  /* 0x00079800012c7983 */ /* 0x000ee80000300a00 */
[----:B------:R0:W-:Y:S04]  /*9410*/  STL [R1+0x60], R12 ;  /* 0x0000600c01007387 */ /* 0x0001e80000100800 */
[----:B0-----:R-:W4:Y:S04]  /*9420*/  LDL.LU R12, [R1+0x790] ;  /* 0x00079000010c7983 */ /* 0x001f280000300800 */
[----:B------:R0:W-:Y:S04]  /*9430*/  STL [R1+0x48], R13 ;  /* 0x0000480d01007387 */ /* 0x0001e80000100800 */
[----:B0-----:R-:W4:Y:S01]  /*9440*/  LDL.LU R13, [R1+0x78c] ;  /* 0x00078c00010d7983 */ /* 0x001f220000300800 */
[----:B------:R-:W-:-:S02]  /*9450*/  PRMT R9, RZ, 0x7610, R9 ;  /* 0x00007610ff097816 */ /* 0x000fc40000000009 */
[----:B------:R-:W-:Y:S02]  /*9460*/  PRMT R10, RZ, 0x7610, R10 ;  /* 0x00007610ff0a7816 */ /* 0x000fe4000000000a */
[----:B------:R-:W-:Y:S02]  /*9470*/  PRMT R11, RZ, 0x7610, R11 ;  /* 0x00007610ff0b7816 */ /* 0x000fe4000000000b */
[----:B------:R-:W-:Y:S02]  /*9480*/  PRMT R26, RZ, 0x7610, R26 ;  /* 0x00007610ff1a7816 */ /* 0x000fe4000000001a */
[----:B------:R-:W-:-:S04]  /*9490*/  PRMT R27, RZ, 0x7610, R27 ;  /* 0x00007610ff1b7816 */ /* 0x000fc8000000001b */
[----:B------:R-:W4:Y:S04]  /*94a0*/  @P5 LDG.E.U16 R26, desc[UR22][R20.64] ;  /* 0x00000016141a5981 */ /* 0x000f28000c1e1500 */
[----:B------:R-:W4:Y:S04]  /*94b0*/  @P5 LDG.E.U16 R27, desc[UR22][R42.64] ;  /* 0x000000162a1b5981 */ /* 0x000f28000c1e1500 */
[----:B--2---:R-:W2:Y:S04]  /*94c0*/  @P5 LDG.E.U16 R10, desc[UR22][R28.64] ;  /* 0x000000161c0a5981 */ /* 0x004ea8000c1e1500 */
[----:B---3--:R-:W3:Y:S04]  /*94d0*/  @P5 LDG.E.U16 R9, desc[UR22][R44.64] ;  /* 0x000000162c095981 */ /* 0x008ee8000c1e1500 */
[----:B----4-:R-:W4:Y:S04]  /*94e0*/  @P5 LDG.E.U16 R11, desc[UR22][R12.64] ;  /* 0x000000160c0b5981 */ /* 0x010f28000c1e1500 */
[----:B---3--:R0:W-:Y:S04]  /*94f0*/  STL [R1+0x34], R9 ;  /* 0x0000340901007387 */ /* 0x0081e80000100800 */
[----:B0-----:R-:W3:Y:S04]  /*9500*/  LDL.LU R9, [R1+0x788] ;  /* 0x0007880001097983 */ /* 0x001ee80000300800 */
[----:B------:R-:W3:Y:S04]  /*9510*/  LDL.64 R34, [R1+0x1a8] ;  /* 0x0001a80001227983 */ /* 0x000ee80000100a00 */
[----:B------:R-:W-:Y:S04]  /*9520*/  STL.64 [R1+0x5d8], R44 ;  /* 0x0005d82c01007387 */ /* 0x000fe80000100a00 */
[----:B--2---:R0:W-:Y:S04]  /*9530*/  STL [R1+0x20], R10 ;  /* 0x0000200a01007387 */ /* 0x0041e80000100800 */
[----:B0-----:R-:W2:Y:S04]  /*9540*/  LDL.LU R10, [R1+0x784] ;  /* 0x00078400010a7983 */ /* 0x001ea80000300800 */
[----:B------:R0:W-:Y:S04]  /*9550*/  STL.64 [R1+0x5e0], R28 ;  /* 0x0005e01c01007387 */ /* 0x0001e80000100a00 */
[----:B0-----:R-:W2:Y:S04]  /*9560*/  LDL.64 R28, [R1+0x230] ;  /* 0x00023000011c7983 */ /* 0x001ea80000100a00 */
[----:B----4-:R0:W-:Y:S04]  /*9570*/  STL [R1+0xc], R11 ;  /* 0x00000c0b01007387 */ /* 0x0101e80000100800 */
[----:B0-----:R-:W4:Y:S04]  /*9580*/  LDL.LU R11, [R1+0x780] ;  /* 0x00078000010b7983 */ /* 0x001f280000300800 */
[----:B------:R-:W-:Y:S04]  /*9590*/  STL.64 [R1+0x5e8], R12 ;  /* 0x0005e80c01007387 */ /* 0x000fe80000100a00 */
[----:B------:R-:W3:Y:S04]  /*95a0*/  LDL.LU.64 R20, [R1+0x778] ;  /* 0x0007780001147983 */ /* 0x000ee80000300a00 */
[----:B------:R0:W-:Y:S04]  /*95b0*/  STL [R1+0xc4], R26 ;  /* 0x0000c41a01007387 */ /* 0x0001e80000100800 */
[----:B0-----:R-:W3:Y:S04]  /*95c0*/  LDL.LU R26, [R1+0x770] ;  /* 0x00077000011a7983 */ /* 0x001ee80000300800 */
[----:B------:R-:W3:Y:S04]  /*95d0*/  LDL.LU.64 R42, [R1+0x768] ;  /* 0x00076800012a7983 */ /* 0x000ee80000300a00 */
[----:B------:R0:W-:Y:S04]  /*95e0*/  STL [R1+0xac], R27 ;  /* 0x0000ac1b01007387 */ /* 0x0001e80000100800 */
[----:B0-----:R-:W3:Y:S01]  /*95f0*/  LDL.LU R27, [R1+0x760] ;  /* 0x00076000011b7983 */ /* 0x001ee20000300800 */
[----:B------:R-:W-:-:S02]  /*9600*/  PRMT R22, RZ, 0x7610, R22 ;  /* 0x00007610ff167816 */ /* 0x000fc40000000016 */
[----:B------:R-:W-:Y:S02]  /*9610*/  PRMT R23, RZ, 0x7610, R23 ;  /* 0x00007610ff177816 */ /* 0x000fe40000000017 */
[----:B------:R-:W-:Y:S02]  /*9620*/  PRMT R50, RZ, 0x7610, R50 ;  /* 0x00007610ff327816 */ /* 0x000fe40000000032 */
[----:B------:R-:W-:Y:S02]  /*9630*/  PRMT R48, RZ, 0x7610, R48 ;  /* 0x00007610ff307816 */ /* 0x000fe40000000030 */
[----:B------:R-:W-:Y:S01]  /*9640*/  PRMT R49, RZ, 0x7610, R49 ;  /* 0x00007610ff317816 */ /* 0x000fe20000000031 */
[----:B------:R-:W3:Y:S01]  /*9650*/  @P5 LDG.E.U16 R23, desc[UR22][R14.64] ;  /* 0x000000160e175981 */ /* 0x000ee2000c1e1500 */
[----:B------:R-:W-:-:S03]  /*9660*/  PRMT R53, RZ, 0x7610, R53 ;  /* 0x00007610ff357816 */ /* 0x000fc60000000035 */
[----:B------:R-:W3:Y:S01]  /*9670*/  @P5 LDG.E.U16 R50, desc[UR22][R32.64] ;  /* 0x0000001620325981 */ /* 0x000ee2000c1e1500 */
[----:B------:R-:W-:Y:S02]  /*9680*/  PRMT R47, RZ, 0x7610, R47 ;  /* 0x00007610ff2f7816 */ /* 0x000fe4000000002f */
[----:B------:R-:W-:-:S04]  /*9690*/  PRMT R3, RZ, 0x7610, R3 ;  /* 0x00007610ff037816 */ /* 0x000fc80000000003 */
[----:B------:R-:W3:Y:S04]  /*96a0*/  @P5 LDG.E.U16 R47, desc[UR22][R24.64] ;  /* 0x00000016182f5981 */ /* 0x000ee8000c1e1500 */
[----:B------:R-:W3:Y:S04]  /*96b0*/  @P5 LDG.E.U16 R3, desc[UR22][R36.64] ;  /* 0x0000001624035981 */ /* 0x000ee8000c1e1500 */
[----:B--2---:R-:W2:Y:S04]  /*96c0*/  @P5 LDG.E.U16 R22, desc[UR22][R28.64] ;  /* 0x000000161c165981 */ /* 0x004ea8000c1e1500 */
[----:B----4-:R-:W4:Y:S04]  /*96d0*/  @P5 LDG.E.U16 R53, desc[UR22][R10.64] ;  /* 0x000000160a355981 */ /* 0x010f28000c1e1500 */
[----:B---3--:R-:W3:Y:S04]  /*96e0*/  @P5 LDG.E.U16 R49, desc[UR22][R42.64] ;  /* 0x000000162a315981 */ /* 0x008ee8000c1e1500 */
[----:B------:R-:W3:Y:S01]  /*96f0*/  @P5 LDG.E.U16 R48, desc[UR22][R26.64] ;  /* 0x000000161a305981 */ /* 0x000ee2000c1e1500 */
[----:B------:R-:W-:-:S02]  /*9700*/  PRMT R45, RZ, 0x7610, R45 ;  /* 0x00007610ff2d7816 */ /* 0x000fc4000000002d */
[----:B------:R-:W-:-:S04]  /*9710*/  PRMT R31, RZ, 0x7610, R31 ;  /* 0x00007610ff1f7816 */ /* 0x000fc8000000001f */
[----:B------:R-:W4:Y:S04]  /*9720*/  @P5 LDG.E.U16 R45, desc[UR22][R38.64] ;  /* 0x00000016262d5981 */ /* 0x000f28000c1e1500 */
[----:B------:R-:W4:Y:S04]  /*9730*/  @P5 LDG.E.U16 R31, desc[UR22][R40.64] ;  /* 0x00000016281f5981 */ /* 0x000f28000c1e1500 */
[----:B--2---:R0:W-:Y:S04]  /*9740*/  STL [R1+0x84], R22 ;  /* 0x0000841601007387 */ /* 0x0041e80000100800 */
[----:B0-----:R-:W2:Y:S04]  /*9750*/  LDL.LU R22, [R1+0x75c] ;  /* 0x00075c0001167983 */ /* 0x001ea80000300800 */
[----:B------:R0:W-:Y:S04]  /*9760*/  STL [R1+0x5c], R23 ;  /* 0x00005c1701007387 */ /* 0x0001e80000100800 */
[----:B0-----:R-:W2:Y:S04]  /*9770*/  LDL.LU R23, [R1+0x758] ;  /* 0x0007580001177983 */ /* 0x001ea80000300800 */
[----:B------:R0:W-:Y:S04]  /*9780*/  STL [R1+0x44], R50 ;  /* 0x0000443201007387 */ /* 0x0001e80000100800 */
[----:B0-----:R-:W2:Y:S04]  /*9790*/  LDL.LU R50, [R1+0x754] ;  /* 0x0007540001327983 */ /* 0x001ea80000300800 */
[----:B------:R-:W-:Y:S04]  /*97a0*/  STL.64 [R1+0x5f0], R42 ;  /* 0x0005f02a01007387 */ /* 0x000fe80000100a00 */
[----:B---3--:R-:W-:Y:S04]  /*97b0*/  STL [R1+0x1c], R48 ;  /* 0x00001c3001007387 */ /* 0x008fe80000100800 */
[----:B------:R0:W-:Y:S04]  /*97c0*/  STL [R1+0x30], R49 ;  /* 0x0000303101007387 */ /* 0x0001e80000100800 */
[----:B------:R-:W3:Y:S04]  /*97d0*/  LDL.64 R28, [R1+0x260] ;  /* 0x00026000011c7983 */ /* 0x000ee80000100a00 */
[----:B------:R-:W2:Y:S04]  /*97e0*/  LDL.64 R14, [R1+0x220] ;  /* 0x00022000010e7983 */ /* 0x000ea80000100a00 */
[----:B0-----:R-:W2:Y:S04]  /*97f0*/  LDL.64 R48, [R1+0x2a0] ;  /* 0x0002a00001307983 */ /* 0x001ea80000100a00 */
[----:B------:R-:W2:Y:S04]  /*9800*/  LDL.64 R32, [R1+0x1e0] ;  /* 0x0001e00001207983 */ /* 0x000ea80000100a00 */
[----:B------:R-:W-:Y:S04]  /*9810*/  STL.64 [R1+0x5f8], R26 ;  /* 0x0005f81a01007387 */ /* 0x000fe80000100a00 */
[----:B----4-:R0:W-:Y:S04]  /*9820*/  STL [R1+0x8], R53 ;  /* 0x0000083501007387 */ /* 0x0101e80000100800 */
[----:B0-----:R-:W4:Y:S04]  /*9830*/  LDL.LU R53, [R1+0x750] ;  /* 0x0007500001357983 */ /* 0x001f280000300800 */
[----:B------:R-:W-:Y:S04]  /*9840*/  STL.64 [R1+0x600], R10 ;  /* 0x0006000a01007387 */ /* 0x000fe80000100a00 */
[----:B------:R-:W2:Y:S04]  /*9850*/  LDL.LU.64 R24, [R1+0x748] ;  /* 0x0007480001187983 */ /* 0x000ea80000300a00 */
[----:B------:R0:W-:Y:S04]  /*9860*/  STL [R1+0xc0], R47 ;  /* 0x0000c02f01007387 */ /* 0x0001e80000100800 */
[----:B0-----:R-:W3:Y:S04]  /*9870*/  LDL.LU R47, [R1+0x740] ;  /* 0x00074000012f7983 */ /* 0x001ee80000300800 */
[----:B------:R-:W3:Y:S04]  /*9880*/  LDL.LU.64 R36, [R1+0x738] ;  /* 0x0007380001247983 */ /* 0x000ee80000300a00 */
[----:B------:R-:W-:Y:S04]  /*9890*/  STL [R1+0xa8], R3 ;  /* 0x0000a80301007387 */ /* 0x000fe80000100800 */
[----:B------:R-:W3:Y:S04]  /*98a0*/  LDL.LU.64 R38, [R1+0x730] ;  /* 0x0007300001267983 */ /* 0x000ee80000300a00 */
[----:B------:R-:W3:Y:S01]  /*98b0*/  LDL.LU.64 R40, [R1+0x728] ;  /* 0x0007280001287983 */ /* 0x000ee20000300a00 */
[----:B------:R-:W-:-:S02]  /*98c0*/  PRMT R16, RZ, 0x7610, R16 ;  /* 0x00007610ff107816 */ /* 0x000fc40000000010 */
[----:B------:R-:W-:Y:S02]  /*98d0*/  PRMT R17, RZ, 0x7610, R17 ;  /* 0x00007610ff117816 */ /* 0x000fe40000000011 */
[----:B------:R-:W-:-:S06]  /*98e0*/  PRMT R18, RZ, 0x7610, R18 ;  /* 0x00007610ff127816 */ /* 0x000fcc0000000012 */
[----:B------:R-:W4:Y:S04]  /*98f0*/  @P5 LDG.E.U16 R18, desc[UR22][R34.64] ;  /* 0x0000001622125981 */ /* 0x000f28000c1e1500 */
[----:B--2---:R-:W2:Y:S04]  /*9900*/  @P5 LDG.E.U16 R16, desc[UR22][R24.64] ;  /* 0x0000001618105981 */ /* 0x004ea8000c1e1500 */
[----:B---3--:R0:W3:Y:S01]  /*9910*/  @P5 LDG.E.U16 R17, desc[UR22][R40.64] ;  /* 0x0000001628115981 */ /* 0x0080e2000c1e1500 */
[----:B------:R-:W-:-:S05]  /*9920*/  PRMT R19, RZ, 0x7610, R19 ;  /* 0x00007610ff137816 */ /* 0x000fca0000000013 */
[----:B------:R-:W-:Y:S04]  /*9930*/  STL.S16 [R1+0xe0], R19 ;  /* 0x0000e01301007387 */ /* 0x000fe80000100600 */
[----:B------:R1:W-:Y:S04]  /*9940*/  STL.64 [R1+0x608], R40 ;  /* 0x0006082801007387 */ /* 0x0003e80000100a00 */
[----:B-1----:R-:W4:Y:S01]  /*9950*/  LDL.LU R40, [R1+0xe0] ;  /* 0x0000e00001287983 */ /* 0x002f220000300800 */
[----:B0-----:R-:W-:-:S06]  /*9960*/  PRMT R41, RZ, 0x7610, R41 ;  /* 0x00007610ff297816 */ /* 0x001fcc0000000029 */
[----:B------:R-:W4:Y:S04]  /*9970*/  @P5 LDG.E.U16 R41, desc[UR22][R48.64] ;  /* 0x0000001630295981 */ /* 0x000f28000c1e1500 */
[----:B--2---:R-:W-:Y:S04]  /*9980*/  STL [R1+0xe4], R16 ;  /* 0x0000e41001007387 */ /* 0x004fe80000100800 */
[----:B---3--:R0:W-:Y:S04]  /*9990*/  STL [R1+0xe8], R17 ;  /* 0x0000e81101007387 */ /* 0x0081e80000100800 */
[----:B0-----:R-:W2:Y:S04]  /*99a0*/  LDL.64 R16, [R1+0x258] ;  /* 0x0002580001107983 */ /* 0x001ea80000100a00 */
[----:B----4-:R0:W-:Y:S04]  /*99b0*/  STL [R1+0xec], R18 ;  /* 0x0000ec1201007387 */ /* 0x0101e80000100800 */
[----:B------:R-:W3:Y:S01]  /*99c0*/  LDL.64 R34, [R1+0x1d8] ;  /* 0x0001d80001227983 */ /* 0x000ee20000100a00 */
[----:B------:R-:W-:-:S02]  /*99d0*/  PRMT R42, RZ, 0x7610, R42 ;  /* 0x00007610ff2a7816 */ /* 0x000fc4000000002a */
[----:B------:R-:W-:Y:S01]  /*99e0*/  PRMT R27, RZ, 0x7610, R27 ;  /* 0x00007610ff1b7816 */ /* 0x000fe2000000001b */
[----:B------:R1:W4:Y:S04]  /*99f0*/  @P5 LDG.E.U16 R40, desc[UR22][R8.64] ;  /* 0x0000001608285981 */ /* 0x000328000c1e1500 */
[----:B0-----:R-:W2:Y:S04]  /*9a00*/  LDL.64 R18, [R1+0x218] ;  /* 0x0002180001127983 */ /* 0x001ea80000100a00 */
[----:B------:R0:W-:Y:S04]  /*9a10*/  STL.64 [R1+0x610], R24 ;  /* 0x0006101801007387 */ /* 0x0001e80000100a00 */
[----:B------:R-:W-:Y:S04]  /*9a20*/  STL.64 [R1+0x618], R8 ;  /* 0x0006180801007387 */ /* 0x000fe80000100a00 */
[----:B------:R-:W2:Y:S04]  /*9a30*/  LDL.LU.64 R48, [R1+0x720] ;  /* 0x0007200001307983 */ /* 0x000ea80000300a00 */
[----:B------:R-:W3:Y:S04]  /*9a40*/  @P5 LDG.E.U16 R42, desc[UR22][R32.64] ;  /* 0x00000016202a5981 */ /* 0x000ee8000c1e1500 */
[----:B------:R-:W3:Y:S04]  /*9a50*/  LDL.64 R32, [R1+0x198] ;  /* 0x0001980001207983 */ /* 0x000ee80000100a00 */
[----:B------:R-:W-:Y:S04]  /*9a60*/  STL [R1+0x80], R45 ;  /* 0x0000802d01007387 */ /* 0x000fe80000100800 */
[----:B------:R-:W-:Y:S04]  /*9a70*/  STL [R1+0x58], R31 ;  /* 0x0000581f01007387 */ /* 0x000fe80000100800 */
[----:B--2---:R-:W2:Y:S04]  /*9a80*/  @P5 LDG.E.U16 R27, desc[UR22][R48.64] ;  /* 0x00000016301b5981 */ /* 0x004ea8000c1e1500 */
[----:B------:R-:W2:Y:S01]  /*9a90*/  LDL.LU.64 R48, [R1+0x718] ;  /* 0x0007180001307983 */ /* 0x000ea20000300a00 */
[----:B------:R-:W-:-:S02]  /*9aa0*/  PRMT R13, RZ, 0x7610, R13 ;  /* 0x00007610ff0d7816 */ /* 0x000fc4000000000d */
[----:B------:R-:W-:Y:S02]  /*9ab0*/  PRMT R12, RZ, 0x7610, R12 ;  /* 0x00007610ff0c7816 */ /* 0x000fe4000000000c */
[----:B------:R-:W-:Y:S01]  /*9ac0*/  PRMT R11, RZ, 0x7610, R11 ;  /* 0x00007610ff0b7816 */ /* 0x000fe2000000000b */
[----:B------:R-:W-:Y:S04]  /*9ad0*/  STL.64 [R1+0x620], R38 ;  /* 0x0006202601007387 */ /* 0x000fe80000100a00 */
[----:B------:R1:W-:Y:S04]  /*9ae0*/  STL.64 [R1+0x628], R22 ;  /* 0x0006281601007387 */ /* 0x0003e80000100a00 */
[----:B------:R-:W-:Y:S01]  /*9af0*/  STL.64 [R1+0x630], R6 ;  /* 0x0006300601007387 */ /* 0x000fe20000100a00 */
[----:B0-----:R-:W-:-:S03]  /*9b00*/  PRMT R25, RZ, 0x7610, R25 ;  /* 0x00007610ff197816 */ /* 0x001fc60000000019 */
[----:B------:R-:W4:Y:S01]  /*9b10*/  @P5 LDG.E.U16 R12, desc[UR22][R16.64] ;  /* 0x00000016100c5981 */ /* 0x000f22000c1e1500 */
[----:B------:R-:W-:-:S03]  /*9b20*/  PRMT R26, RZ, 0x7610, R26 ;  /* 0x00007610ff1a7816 */ /* 0x000fc6000000001a */
[----:B------:R-:W4:Y:S01]  /*9b30*/  @P5 LDG.E.U16 R11, desc[UR22][R18.64] ;  /* 0x00000016120b5981 */ /* 0x000f22000c1e1500 */
[----:B------:R-:W-:Y:S02]  /*9b40*/  PRMT R10, RZ, 0x7610, R10 ;  /* 0x00007610ff0a7816 */ /* 0x000fe4000000000a */
[----:B------:R-:W-:Y:S01]  /*9b50*/  PRMT R44, RZ, 0x7610, R44 ;  /* 0x00007610ff2c7816 */ /* 0x000fe2000000002c */
[----:B------:R-:W4:Y:S04]  /*9b60*/  @P5 LDG.E.U16 R25, desc[UR22][R22.64] ;  /* 0x0000001616195981 */ /* 0x000f28000c1e1500 */
[----:B------:R-:W4:Y:S04]  /*9b70*/  @P5 LDG.E.U16 R26, desc[UR22][R38.64] ;  /* 0x00000016261a5981 */ /* 0x000f28000c1e1500 */
[----:B---3--:R-:W3:Y:S04]  /*9b80*/  @P5 LDG.E.U16 R10, desc[UR22][R34.64] ;  /* 0x00000016220a5981 */ /* 0x008ee8000c1e1500 */
[----:B------:R-:W3:Y:S04]  /*9b90*/  @P5 LDG.E.U16 R44, desc[UR22][R28.64] ;  /* 0x000000161c2c5981 */ /* 0x000ee8000c1e1500 */
[----:B--2---:R-:W2:Y:S04]  /*9ba0*/  @P5 LDG.E.U16 R13, desc[UR22][R48.64] ;  /* 0x00000016300d5981 */ /* 0x004ea8000c1e1500 */
[----:B------:R-:W2:Y:S04]  /*9bb0*/  LDL.LU R48, [R1+0x710] ;  /* 0x0007100001307983 */ /* 0x000ea80000300800 */
[----:B------:R-:W2:Y:S04]  /*9bc0*/  LDL.LU R17, [R1+0x350] ;  /* 0x0003500001117983 */ /* 0x000ea80000300800 */
[----:B------:R-:W3:Y:S04]  /*9bd0*/  LDL.LU R18, [R1+0x34c] ;  /* 0x00034c0001127983 */ /* 0x000ee80000300800 */
[----:B-1----:R-:W4:Y:S04]  /*9be0*/  LDL.LU R23, [R1+0x348] ;  /* 0x0003480001177983 */ /* 0x002f280000300800 */
[----:B------:R-:W4:Y:S04]  /*9bf0*/  LDL.LU R38, [R1+0x344] ;  /* 0x0003440001267983 */ /* 0x000f280000300800 */
[----:B------:R-:W4:Y:S04]  /*9c00*/  LDL.LU R39, [R1+0x340] ;  /* 0x0003400001277983 */ /* 0x000f280000300800 */
[----:B------:R-:W4:Y:S04]  /*9c10*/  LDL.LU R34, [R1+0x33c] ;  /* 0x00033c0001227983 */ /* 0x000f280000300800 */
[----:B------:R-:W4:Y:S04]  /*9c20*/  LDL.LU R28, [R1+0x338] ;  /* 0x00033800011c7983 */ /* 0x000f280000300800 */
[----:B------:R-:W4:Y:S01]  /*9c30*/  LDL.LU R49, [R1+0x328] ;  /* 0x0003280001317983 */ /* 0x000f220000300800 */
[----:B------:R-:W-:-:S02]  /*9c40*/  PRMT R43, RZ, 0x7610, R43 ;  /* 0x00007610ff2b7816 */ /* 0x000fc4000000002b */
[----:B------:R-:W-:Y:S01]  /*9c50*/  PRMT R9, RZ, 0x7610, R9 ;  /* 0x00007610ff097816 */ /* 0x000fe20000000009 */
[----:B------:R-:W4:Y:S04]  /*9c60*/  LDL.LU R29, [R1+0x358] ;  /* 0x00035800011d7983 */ /* 0x000f280000300800 */
[----:B------:R-:W4:Y:S04]  /*9c70*/  @P5 LDG.E.U16 R43, desc[UR22][R14.64] ;  /* 0x000000160e2b5981 */ /* 0x000f28000c1e1500 */
[----:B------:R-:W4:Y:S04]  /*9c80*/  LDL.LU R45, [R1+0x354] ;  /* 0x00035400012d7983 */ /* 0x000f280000300800 */
[----:B------:R-:W4:Y:S04]  /*9c90*/  @P5 LDG.E.U16 R9, desc[UR22][R32.64] ;  /* 0x0000001620095981 */ /* 0x000f28000c1e1500 */
        /* <DEDUP_REMOVED lines=9> */
[----:B------:R-:W-:Y:S04]  /*9d30*/  STL.64 [R1+0x638], R36 ;  /* 0x0006382401007387 */ /* 0x000fe80000100a00 */
[----:B------:R-:W-:Y:S04]  /*9d40*/  STL.64 [R1+0x640], R20 ;  /* 0x0006401401007387 */ /* 0x000fe80000100a00 */
[----:B------:R-:W-:Y:S04]  /*9d50*/  STL.64 [R1+0x648], R4 ;  /* 0x0006480401007387 */ /* 0x000fe80000100a00 */
[----:B--2---:R0:W-:Y:S04]  /*9d60*/  STS.U16 [R52+UR10+0x2000], R17 ;  /* 0x0020001134007988 */ /* 0x0041e8000800040a */
[----:B---3--:R1:W-:Y:S04]  /*9d70*/  STS.U16 [R52+UR10+0x2400], R18 ;  /* 0x0024001234007988 */ /* 0x0083e8000800040a */
[----:B0-----:R-:W2:Y:S04]  /*9d80*/  LDL.LU R17, [R1+0x308] ;  /* 0x0003080001117983 */ /* 0x001ea80000300800 */
[----:B-1----:R-:W3:Y:S04]  /*9d90*/  LDL.LU R18, [R1+0x2ec] ;  /* 0x0002ec0001127983 */ /* 0x002ee80000300800 */
[----:B----4-:R0:W-:Y:S04]  /*9da0*/  STS.U16 [R52+UR10+0x3400], R34 ;  /* 0x0034002234007988 */ /* 0x0101e8000800040a */
[----:B0-----:R-:W4:Y:S04]  /*9db0*/  LDL.LU R34, [R1+0x148] ;  /* 0x0001480001227983 */ /* 0x001f280000300800 */
[----:B------:R0:W-:Y:S04]  /*9dc0*/  STS.U16 [R52+UR10+0x3c00], R49 ;  /* 0x003c003134007988 */ /* 0x0001e8000800040a */
[----:B0-----:R-:W4:Y:S01]  /*9dd0*/  LDL.LU R49, [R1+0x2d8] ;  /* 0x0002d80001317983 */ /* 0x001f220000300800 */
[----:B------:R-:W-:-:S06]  /*9de0*/  PRMT R24, RZ, 0x7610, R24 ;  /* 0x00007610ff187816 */ /* 0x000fcc0000000018 */
[----:B------:R0:W4:Y:S02]  /*9df0*/  @P5 LDG.E.U16 R24, desc[UR22][R6.64] ;  /* 0x0000001606185981 */ /* 0x000124000c1e1500 */
[----:B0-----:R-:W-:Y:S02]  /*9e00*/  PRMT R6, RZ, 0x7610, R6 ;  /* 0x00007610ff067816 */ /* 0x001fe40000000006 */
[----:B------:R-:W-:Y:S04]  /*9e10*/  STS.U16 [R52+UR10+0x2800], R23 ;  /* 0x0028001734007988 */ /* 0x000fe8000800040a */
[----:B------:R0:W4:Y:S04]  /*9e20*/  @P5 LDG.E.U16 R6, desc[UR22][R4.64] ;  /* 0x0000001604065981 */ /* 0x000128000c1e1500 */
[----:B------:R-:W-:Y:S01]  /*9e30*/  STS.U16 [R52+UR10+0x2c00], R38 ;  /* 0x002c002634007988 */ /* 0x000fe2000800040a */
[----:B0-----:R-:W-:-:S03]  /*9e40*/  LOP3.LUT R4, R52, 0x20, RZ, 0x3c, !PT ;  /* 0x0000002034047812 */ /* 0x001fc600078e3cff */
[----:B------:R-:W-:Y:S04]  /*9e50*/  STS.U16 [R52+UR10+0x3000], R39 ;  /* 0x0030002734007988 */ /* 0x000fe8000800040a */
[----:B------:R-:W-:Y:S04]  /*9e60*/  STS.U16 [R52+UR10+0x3800], R28 ;  /* 0x0038001c34007988 */ /* 0x000fe8000800040a */
[----:B------:R-:W-:Y:S04]  /*9e70*/  STS.U16 [R52+UR10], R0 ;  /* 0x0000000034007988 */ /* 0x000fe8000800040a */
[----:B------:R-:W-:Y:S04]  /*9e80*/  STS.U16 [R4+UR10+0x500], R29 ;  /* 0x0005001d04007988 */ /* 0x000fe8000800040a */
[----:B------:R-:W-:Y:S04]  /*9e90*/  STS.U16 [R4+UR10+0x900], R45 ;  /* 0x0009002d04007988 */ /* 0x000fe8000800040a */
[----:B------:R-:W-:Y:S04]  /*9ea0*/  STS.U16 [R4+UR10+0xd00], R14 ;  /* 0x000d000e04007988 */ /* 0x000fe8000800040a */
[----:B------:R-:W-:Y:S04]  /*9eb0*/  STS.U16 [R4+UR10+0x1100], R15 ;  /* 0x0011000f04007988 */ /* 0x000fe8000800040a */
[----:B------:R-:W-:Y:S04]  /*9ec0*/  STS.U16 [R4+UR10+0x1500], R31 ;  /* 0x0015001f04007988 */ /* 0x000fe8000800040a */
[----:B------:R-:W-:Y:S04]  /*9ed0*/  STS.U16 [R4+UR10+0x1900], R16 ;  /* 0x0019001004007988 */ /* 0x000fe8000800040a */
[----:B------:R0:W-:Y:S04]  /*9ee0*/  STS.U16 [R4+UR10+0x1d00], R33 ;  /* 0x001d002104007988 */ /* 0x0001e8000800040a */
[----:B------:R1:W-:Y:S04]  /*9ef0*/  STS.U16 [R4+UR10+0x2100], R32 ;  /* 0x0021002004007988 */ /* 0x0003e8000800040a */
[----:B------:R-:W-:Y:S04]  /*9f00*/  STL [R1+0x56c], R4 ;  /* 0x00056c0401007387 */ /* 0x000fe80000100800 */
[----:B------:R-:W-:Y:S04]  /*9f10*/  STS.U16 [R4+UR10+0x2500], R19 ;  /* 0x0025001304007988 */ /* 0x000fe8000800040a */
[----:B0-----:R-:W4:Y:S04]  /*9f20*/  LDL.LU R33, [R1+0x74] ;  /* 0x0000740001217983 */ /* 0x001f280000300800 */
[----:B------:R0:W-:Y:S04]  /*9f30*/  STS.U16 [R4+UR10+0x2900], R46 ;  /* 0x0029002e04007988 */ /* 0x0001e8000800040a */
[----:B-1----:R-:W4:Y:S04]  /*9f40*/  LDL.LU R32, [R1+0x2fc] ;  /* 0x0002fc0001207983 */ /* 0x002f280000300800 */
[----:B------:R1:W-:Y:S04]  /*9f50*/  STS.U16 [R4+UR10+0x2d00], R35 ;  /* 0x002d002304007988 */ /* 0x0003e8000800040a */
[----:B0-----:R-:W4:Y:S04]  /*9f60*/  LDL.LU R46, [R1+0x2e8] ;  /* 0x0002e800012e7983 */ /* 0x001f280000300800 */
[----:B------:R-:W4:Y:S04]  /*9f70*/  LDL.LU R19, [R1+0x2dc] ;  /* 0x0002dc0001137983 */ /* 0x000f280000300800 */
[----:B-1----:R-:W4:Y:S04]  /*9f80*/  LDL.LU R35, [R1+0x70] ;  /* 0x0000700001237983 */ /* 0x002f280000300800 */
[----:B--2---:R-:W-:Y:S04]  /*9f90*/  STS.U16 [R4+UR10+0x3100], R17 ;  /* 0x0031001104007988 */ /* 0x004fe8000800040a */
[----:B---3--:R-:W-:Y:S04]  /*9fa0*/  STS.U16 [R4+UR10+0x3500], R18 ;  /* 0x0035001204007988 */ /* 0x008fe8000800040a */
[----:B------:R0:W-:Y:S04]  /*9fb0*/  STS.U16 [R4+UR10+0x3900], R47 ;  /* 0x0039002f04007988 */ /* 0x0001e8000800040a */
[----:B0-----:R-:W2:Y:S01]  /*9fc0*/  LDL.LU R47, [R1+0x70c] ;  /* 0x00070c00012f7983 */ /* 0x001ea20000300800 */
[----:B----4-:R-:W-:-:S03]  /*9fd0*/  SHF.R.S32.HI R0, RZ, 0x1f, R34 ;  /* 0x0000001fff007819 */ /* 0x010fc60000011422 */
[----:B------:R-:W3:Y:S01]  /*9fe0*/  LDL.LU R18, [R1+0x2cc] ;  /* 0x0002cc0001127983 */ /* 0x000ee20000300800 */
[----:B------:R-:W-:-:S03]  /*9ff0*/  SHF.L.U64.HI R0, R34, 0x1, R0 ;  /* 0x0000000122007819 */ /* 0x000fc60000010200 */
[----:B------:R-:W4:Y:S04]  /*a000*/  LDL.LU R34, [R1+0x68] ;  /* 0x0000680001227983 */ /* 0x000f280000300800 */
[----:B------:R0:W-:Y:S04]  /*a010*/  STS.U16 [R4+UR10+0x3d00], R49 ;  /* 0x003d003104007988 */ /* 0x0001e8000800040a */
[----:B------:R1:W-:Y:S04]  /*a020*/  STS.U16 [R4+UR10+0x100], R51 ;  /* 0x0001003304007988 */ /* 0x0003e8000800040a */
[----:B0-----:R-:W3:Y:S04]  /*a030*/  LDL.LU R49, [R1] ;  /* 0x0000000001317983 */ /* 0x001ee80000300800 */
[----:B-1----:R-:W3:Y:S01]  /*a040*/  LDL.LU R51, [R1+0x708] ;  /* 0x0007080001337983 */ /* 0x002ee20000300800 */
[----:B------:R-:W0:Y:S01]  /*a050*/  S2R R2, SR_TID.X ;  /* 0x0000000000027919 */ /* 0x000e220000002100 */
[----:B------:R-:W1:Y:S01]  /*a060*/  S2R R3, SR_TID.X ;  /* 0x0000000000037919 */ /* 0x000e620000002100 */
[----:B------:R-:W1:Y:S01]  /*a070*/  S2R R45, SR_TID.X ;  /* 0x00000000002d7919 */ /* 0x000e620000002100 */
[----:B0-----:R-:W-:-:S04]  /*a080*/  SHF.R.U32.HI R2, RZ, 0x6, R2 ;  /* 0x00000006ff027819 */ /* 0x001fc80000011602 */
[----:B------:R-:W-:-:S05]  /*a090*/  SGXT.U32 R2, R2, 0x1 ;  /* 0x000000010202781a */ /* 0x000fca0000000000 */
[----:B------:R-:W-:-:S04]  /*a0a0*/  IMAD R2, R2, R48, RZ ;  /* 0x0000003002027224 */ /* 0x000fc800078e02ff */
[----:B------:R-:W-:-:S04]  /*a0b0*/  IMAD R2, R48, 0x2, R2 ;  /* 0x0000000230027824 */ /* 0x000fc800078e0202 */
[----:B------:R-:W-:-:S04]  /*a0c0*/  IMAD R2, R48, 0x2, R2 ;  /* 0x0000000230027824 */ /* 0x000fc800078e0202 */
[----:B------:R-:W-:-:S04]  /*a0d0*/  IMAD R2, R48, 0x2, R2 ;  /* 0x0000000230027824 */ /* 0x000fc800078e0202 */
[----:B------:R-:W-:Y:S01]  /*a0e0*/  IMAD R2, R48, 0x2, R2 ;  /* 0x0000000230027824 */ /* 0x000fe200078e0202 */
[----:B-1----:R-:W-:-:S04]  /*a0f0*/  LOP3.LUT R3, R3, 0x3f, RZ, 0xc0, !PT ;  /* 0x0000003f03037812 */ /* 0x002fc800078ec0ff */
[----:B------:R-:W-:Y:S01]  /*a100*/  SHF.R.S32.HI R5, RZ, 0x1f, R2 ;  /* 0x0000001fff057819 */ /* 0x000fe20000011402 */
[----:B------:R-:W-:Y:S01]  /*a110*/  IMAD.SHL.U32 R3, R3, 0x2, RZ ;  /* 0x0000000203037824 */ /* 0x000fe200078e00ff */
[----:B------:R-:W-:Y:S02]  /*a120*/  LOP3.LUT R14, R45, 0x40, RZ, 0xc0, !PT ;  /* 0x000000402d0e7812 */ /* 0x000fe400078ec0ff */
[----:B------:R-:W-:-:S03]  /*a130*/  LOP3.LUT R4, R52, 0x40, RZ, 0x3c, !PT ;  /* 0x0000004034047812 */ /* 0x000fc600078e3cff */
[----:B------:R-:W-:Y:S02]  /*a140*/  IMAD R3, R14, 0x80, R3 ;  /* 0x000000800e037824 */ /* 0x000fe400078e0203 */
[----:B------:R-:W-:Y:S04]  /*a150*/  STS.U16 [R4+UR10+0x600], R32 ;  /* 0x0006002004007988 */ /* 0x000fe8000800040a */
[----:B------:R-:W-:Y:S04]  /*a160*/  STS.U16 [R4+UR10+0xa00], R46 ;  /* 0x000a002e04007988 */ /* 0x000fe8000800040a */
[----:B------:R0:W-:Y:S01]  /*a170*/  STS.U16 [R4+UR10+0xe00], R19 ;  /* 0x000e001304007988 */ /* 0x0001e2000800040a */
[----:B--2---:R-:W-:-:S04]  /*a180*/  LEA R29, P0, R2, R47, 0x1 ;  /* 0x0000002f021d7211 */ /* 0x004fc800078008ff */
[-C--:B------:R-:W-:Y:S02]  /*a190*/  LEA.HI.X R17, R2, R0.reuse, R5, 0x1, P0 ;  /* 0x0000000002117211 */ /* 0x080fe400000f0c05 */
[----:B------:R-:W-:Y:S02]  /*a1a0*/  SHF.R.S32.HI R2, RZ, 0x1f, R33 ;  /* 0x0000001fff027819 */ /* 0x000fe40000011421 */
[CC--:B------:R-:W-:Y:S02]  /*a1b0*/  LEA R28, P0, R33.reuse, R47.reuse, 0x1 ;  /* 0x0000002f211c7211 */ /* 0x0c0fe400078008ff */
[----:B------:R-:W-:Y:S02]  /*a1c0*/  SHF.R.S32.HI R5, RZ, 0x1f, R35 ;  /* 0x0000001fff057819 */ /* 0x000fe40000011423 */
[----:B------:R-:W-:Y:S02]  /*a1d0*/  LEA.HI.X R33, R33, R0, R2, 0x1, P0 ;  /* 0x0000000021217211 */ /* 0x000fe400000f0c02 */
[----:B------:R-:W-:-:S02]  /*a1e0*/  LEA R15, P0, R35, R47, 0x1 ;  /* 0x0000002f230f7211 */ /* 0x000fc400078008ff */
[----:B------:R-:W-:Y:S02]  /*a1f0*/  LEA R14, P3, R53, R47, 0x1 ;  /* 0x0000002f350e7211 */ /* 0x000fe400078608ff */
[----:B------:R-:W-:Y:S01]  /*a200*/  SHF.R.S32.HI R2, RZ, 0x1f, R53 ;  /* 0x0000001fff027819 */ /* 0x000fe20000011435 */
[----:B------:R-:W-:Y:S01]  /*a210*/  STL.64 [R1+0x650], R28 ;  /* 0x0006501c01007387 */ /* 0x000fe20000100a00 */
[-C--:B0-----:R-:W-:Y:S02]  /*a220*/  LEA.HI.X R19, R35, R0.reuse, R5, 0x1, P0 ;  /* 0x0000000023137211 */ /* 0x081fe400000f0c05 */
[----:B------:R-:W-:Y:S01]  /*a230*/  LEA.HI.X R35, R53, R0, R2, 0x1, P3 ;  /* 0x0000000035237211 */ /* 0x000fe200018f0c02 */
[----:B------:R-:W2:Y:S04]  /*a240*/  LDL.LU R46, [R1+0x2bc] ;  /* 0x0002bc00012e7983 */ /* 0x000ea80000300800 */
[----:B------:R-:W-:Y:S04]  /*a250*/  STL.64 [R1+0x658], R14 ;  /* 0x0006580e01007387 */ /* 0x000fe80000100a00 */
[----:B---3--:R-:W-:Y:S04]  /*a260*/  STS.U16 [R4+UR10+0x1200], R18 ;  /* 0x0012001204007988 */ /* 0x008fe8000800040a */
[----:B------:R-:W3:Y:S04]  /*a270*/  LDL.LU R53, [R1+0x704] ;  /* 0x0007040001357983 */ /* 0x000ee80000300800 */
[----:B------:R0:W-:Y:S04]  /*a280*/  STS.U16 [R4+UR10+0x1600], R51 ;  /* 0x0016003304007988 */ /* 0x0001e8000800040a */
[----:B0-----:R-:W3:Y:S04]  /*a290*/  LDL.LU R51, [R1+0x700] ;  /* 0x0007000001337983 */ /* 0x001ee80000300800 */
[----:B------:R-:W3:Y:S01]  /*a2a0*/  LDL.LU R39, [R1+0x18c] ;  /* 0x00018c0001277983 */ /* 0x000ee20000300800 */
[----:B------:R-:W-:-:S02]  /*a2b0*/  PRMT R8, RZ, 0x7610, R8 ;  /* 0x00007610ff087816 */ /* 0x000fc40000000008 */
[----:B----4-:R-:W-:Y:S01]  /*a2c0*/  SHF.R.S32.HI R5, RZ, 0x1f, R34 ;  /* 0x0000001fff057819 */ /* 0x010fe20000011422 */
[----:B------:R-:W4:Y:S01]  /*a2d0*/  LDL.LU R14, [R1+0x188] ;  /* 0x00018800010e7983 */ /* 0x000f220000300800 */
[CC--:B------:R-:W-:Y:S02]  /*a2e0*/  LEA R16, P0, R34.reuse, R47.reuse, 0x1 ;  /* 0x0000002f22107211 */ /* 0x0c0fe400078008ff */
[----:B------:R-:W-:Y:S01]  /*a2f0*/  LEA R32, P3, R49, R47, 0x1 ;  /* 0x0000002f31207211 */ /* 0x000fe200078608ff */
[----:B------:R-:W4:Y:S01]  /*a300*/  @P5 LDG.E.U16 R8, desc[UR22][R36.64] ;  /* 0x0000001624085981 */ /* 0x000f22000c1e1500 */
[----:B------:R-:W-:Y:S02]  /*a310*/  LEA.HI.X R31, R34, R0, R5, 0x1, P0 ;  /* 0x00000000221f7211 */ /* 0x000fe400000f0c05 */
[----:B------:R-:W-:Y:S02]  /*a320*/  PRMT R7, RZ, 0x7610, R7 ;  /* 0x00007610ff077816 */ /* 0x000fe40000000007 */
[----:B------:R-:W-:-:S04]  /*a330*/  SHF.R.S32.HI R2, RZ, 0x1f, R49 ;  /* 0x0000001fff027819 */ /* 0x000fc80000011431 */
[----:B------:R-:W4:Y:S04]  /*a340*/  @P5 LDG.E.U16 R7, desc[UR22][R20.64] ;  /* 0x0000001614075981 */ /* 0x000f28000c1e1500 */
[----:B------:R-:W4:Y:S04]  /*a350*/  LDL.LU R36, [R1+0x184] ;  /* 0x0001840001247983 */ /* 0x000f280000300800 */
[----:B------:R-:W4:Y:S04]  /*a360*/  LDL.LU R37, [R1+0x180] ;  /* 0x0001800001257983 */ /* 0x000f280000300800 */
[----:B------:R-:W4:Y:S04]  /*a370*/  LDL.LU R15, [R1+0x178] ;  /* 0x00017800010f7983 */ /* 0x000f280000300800 */
[----:B------:R0:W-:Y:S04]  /*a380*/  STL.64 [R1+0x660], R16 ;  /* 0x0006601001007387 */ /* 0x0001e80000100a00 */
[----:B------:R-:W-:Y:S04]  /*a390*/  STL.64 [R1+0x668], R32 ;  /* 0x0006682001007387 */ /* 0x000fe80000100a00 */
[----:B------:R-:W4:Y:S04]  /*a3a0*/  LDL.LU R28, [R1+0x17c] ;  /* 0x00017c00011c7983 */ /* 0x000f280000300800 */
[----:B------:R-:W4:Y:S04]  /*a3b0*/  LDL.LU R22, [R1+0x174] ;  /* 0x0001740001167983 */ /* 0x000f280000300800 */
[----:B------:R-:W-:Y:S04]  /*a3c0*/  STL.64 [R1+0x670], R30 ;  /* 0x0006701e01007387 */ /* 0x000fe80000100a00 */
[----:B------:R-:W4:Y:S04]  /*a3d0*/  LDL.LU R29, [R1+0x170] ;  /* 0x00017000011d7983 */ /* 0x000f280000300800 */
[----:B------:R-:W4:Y:S04]  /*a3e0*/  LDL.LU R5, [R1+0xdc] ;  /* 0x0000dc0001057983 */ /* 0x000f280000300800 */
[----:B------:R-:W4:Y:S04]  /*a3f0*/  LDL.LU R20, [R1+0x16c] ;  /* 0x00016c0001147983 */ /* 0x000f280000300800 */
[----:B------:R-:W4:Y:S01]  /*a400*/  LDL.LU R23, [R1+0x168] ;  /* 0x0001680001177983 */ /* 0x000f220000300800 */
[----:B------:R-:W-:-:S02]  /*a410*/  LEA.HI.X R49, R49, R0, R2, 0x1, P3 ;  /* 0x0000000031317211 */ /* 0x000fc400018f0c02 */
[----:B------:R-:W-:Y:S01]  /*a420*/  LEA R34, P3, R50, R47, 0x1 ;  /* 0x0000002f32227211 */ /* 0x000fe200078608ff */
[----:B------:R-:W4:Y:S04]  /*a430*/  LDL.LU R38, [R1+0x164] ;  /* 0x0001640001267983 */ /* 0x000f280000300800 */
[----:B------:R-:W4:Y:S04]  /*a440*/  LDL.LU R21, [R1+0x160] ;  /* 0x0001600001157983 */ /* 0x000f280000300800 */
[----:B--2---:R1:W-:Y:S04]  /*a450*/  STS.U16 [R4+UR10+0x1a00], R46 ;  /* 0x001a002e04007988 */ /* 0x0043e8000800040a */
[----:B---3--:R-:W-:Y:S01]  /*a460*/  STS.U16 [R4+UR10+0x1e00], R53 ;  /* 0x001e003504007988 */ /* 0x008fe2000800040a */
[----:B0-----:R-:W-:-:S02]  /*a470*/  SHF.R.S32.HI R16, RZ, 0x1f, R51 ;  /* 0x0000001fff107819 */ /* 0x001fc40000011433 */
[----:B------:R-:W-:-:S04]  /*a480*/  LEA R18, P0, R51, R47, 0x1 ;  /* 0x0000002f33127211 */ /* 0x000fc800078008ff */
[----:B-1----:R-:W-:Y:S01]  /*a490*/  LEA.HI.X R46, R51, R0, R16, 0x1, P0 ;  /* 0x00000000332e7211 */ /* 0x002fe200000f0c10 */
[----:B------:R-:W-:Y:S04]  /*a4a0*/  STL.64 [R1+0x678], R18 ;  /* 0x0006781201007387 */ /* 0x000fe80000100a00 */
[----:B------:R-:W-:Y:S04]  /*a4b0*/  STL.64 [R1+0x680], R34 ;  /* 0x0006802201007387 */ /* 0x000fe80000100a00 */
[----:B------:R-:W-:Y:S04]  /*a4c0*/  STL [R1+0x698], R46 ;  /* 0x0006982e01007387 */ /* 0x000fe80000100800 */
[----:B------:R0:W-:Y:S04]  /*a4d0*/  STS.U16 [R4+UR10+0x2200], R39 ;  /* 0x0022002704007988 */ /* 0x0001e8000800040a */
[----:B0-----:R-:W2:Y:S01]  /*a4e0*/  LDL.LU R39, [R1+0x15c] ;  /* 0x00015c0001277983 */ /* 0x001ea20000300800 */
[----:B------:R-:W-:-:S03]  /*a4f0*/  SHF.R.S32.HI R2, RZ, 0x1f, R50 ;  /* 0x0000001fff027819 */ /* 0x000fc60000011432 */
[----:B----4-:R-:W-:Y:S01]  /*a500*/  STS.U16 [R4+UR10+0x2600], R14 ;  /* 0x0026000e04007988 */ /* 0x010fe2000800040a */
[----:B------:R-:W-:Y:S02]  /*a510*/  LEA.HI.X R53, R50, R0, R2, 0x1, P3 ;  /* 0x0000000032357211 */ /* 0x000fe400018f0c02 */
[----:B------:R-:W-:Y:S01]  /*a520*/  LOP3.LUT R2, R52, 0x60, RZ, 0x3c, !PT ;  /* 0x0000006034027812 */ /* 0x000fe200078e3cff */
[----:B------:R0:W-:Y:S04]  /*a530*/  STS.U16 [R4+UR10+0x2a00], R36 ;  /* 0x002a002404007988 */ /* 0x0001e8000800040a */
[----:B------:R1:W-:Y:S04]  /*a540*/  STS.U16 [R4+UR10+0x2e00], R37 ;  /* 0x002e002504007988 */ /* 0x0003e8000800040a */
[----:B------:R-:W-:Y:S04]  /*a550*/  STS.U16 [R4+UR10+0x3200], R15 ;  /* 0x0032000f04007988 */ /* 0x000fe8000800040a */
[----:B0-----:R-:W3:Y:S04]  /*a560*/  LDL.LU R36, [R1+0x158] ;  /* 0x0001580001247983 */ /* 0x001ee80000300800 */
[----:B-1----:R-:W4:Y:S04]  /*a570*/  LDL.LU R37, [R1+0x154] ;  /* 0x0001540001257983 */ /* 0x002f280000300800 */
[----:B------:R-:W-:Y:S04]  /*a580*/  STS.U16 [R4+UR10+0x3600], R28 ;  /* 0x0036001c04007988 */ /* 0x000fe8000800040a */
[----:B------:R-:W-:Y:S04]  /*a590*/  STL.64 [R1+0x688], R52 ;  /* 0x0006883401007387 */ /* 0x000fe80000100a00 */
[----:B------:R0:W-:Y:S04]  /*a5a0*/  STS.U16 [R4+UR10+0x3a00], R22 ;  /* 0x003a001604007988 */ /* 0x0001e8000800040a */
[----:B------:R-:W-:Y:S04]  /*a5b0*/  STS.U16 [R4+UR10+0x3e00], R29 ;  /* 0x003e001d04007988 */ /* 0x000fe8000800040a */
[----:B------:R-:W-:Y:S04]  /*a5c0*/  STS.U16 [R4+UR10+0x200], R5 ;  /* 0x0002000504007988 */ /* 0x000fe8000800040a */
[----:B0-----:R-:W4:Y:S04]  /*a5d0*/  LDL.LU R22, [R1+0x150] ;  /* 0x0001500001167983 */ /* 0x001f280000300800 */
[----:B------:R-:W-:Y:S04]  /*a5e0*/  STL [R1+0x460], R2 ;  /* 0x0004600201007387 */ /* 0x000fe80000100800 */
[----:B------:R-:W-:Y:S04]  /*a5f0*/  STS.U16 [R2+UR10+0x700], R20 ;  /* 0x0007001402007988 */ /* 0x000fe8000800040a */
[----:B------:R-:W4:Y:S04]  /*a600*/  LDL.LU R51, [R1+0x14c] ;  /* 0x00014c0001337983 */ /* 0x000f280000300800 */
[----:B------:R0:W-:Y:S04]  /*a610*/  STS.U16 [R2+UR10+0xb00], R23 ;  /* 0x000b001702007988 */ /* 0x0001e8000800040a */
[----:B------:R-:W4:Y:S04]  /*a620*/  LDL.LU R34, [R1+0x144] ;  /* 0x0001440001227983 */ /* 0x000f280000300800 */
[----:B0-----:R-:W4:Y:S04]  /*a630*/  LDL.LU R23, [R1+0x140] ;  /* 0x0001400001177983 */ /* 0x001f280000300800 */
[----:B------:R-:W4:Y:S04]  /*a640*/  LDL.LU R35, [R1+0x13c] ;  /* 0x00013c0001237983 */ /* 0x000f280000300800 */
[----:B------:R-:W4:Y:S04]  /*a650*/  LDL.LU R18, [R1+0x138] ;  /* 0x0001380001127983 */ /* 0x000f280000300800 */
[----:B------:R-:W4:Y:S04]  /*a660*/  LDL.LU R19, [R1+0x134] ;  /* 0x0001340001137983 */ /* 0x000f280000300800 */
[----:B------:R0:W-:Y:S04]  /*a670*/  STS.U16 [R2+UR10+0xf00], R38 ;  /* 0x000f002602007988 */ /* 0x0001e8000800040a */
[----:B------:R-:W4:Y:S04]  /*a680*/  LDL.LU R30, [R1+0x130] ;  /* 0x00013000011e7983 */ /* 0x000f280000300800 */
[----:B0-----:R-:W4:Y:S04]  /*a690*/  LDL.LU R38, [R1+0xd8] ;  /* 0x0000d80001267983 */ /* 0x001f280000300800 */
[----:B------:R-:W4:Y:S04]  /*a6a0*/  LDL.LU R31, [R1+0xd4] ;  /* 0x0000d400011f7983 */ /* 0x000f280000300800 */
[----:B------:R-:W4:Y:S04]  /*a6b0*/  LDL.LU R32, [R1+0xbc] ;  /* 0x0000bc0001207983 */ /* 0x000f280000300800 */
[----:B------:R-:W4:Y:S04]  /*a6c0*/  LDL.LU R33, [R1+0x94] ;  /* 0x0000940001217983 */ /* 0x000f280000300800 */
[----:B------:R-:W4:Y:S04]  /*a6d0*/  LDL.LU R16, [R1+0x7c] ;  /* 0x00007c0001107983 */ /* 0x000f280000300800 */
[----:B------:R-:W-:Y:S04]  /*a6e0*/  STS.U16 [R2+UR10+0x1300], R21 ;  /* 0x0013001502007988 */ /* 0x000fe8000800040a */
[----:B------:R-:W4:Y:S04]  /*a6f0*/  LDL.LU R17, [R1+0x54] ;  /* 0x0000540001117983 */ /* 0x000f280000300800 */
[----:B------:R-:W4:Y:S04]  /*a700*/  LDL.LU R14, [R1+0x40] ;  /* 0x00004000010e7983 */ /* 0x000f280000300800 */
[----:B--2---:R0:W-:Y:S04]  /*a710*/  STS.U16 [R2+UR10+0x1700], R39 ;  /* 0x0017002702007988 */ /* 0x0041e8000800040a */
[----:B0-----:R-:W2:Y:S04]  /*a720*/  LDL.LU R39, [R1+0x2c] ;  /* 0x00002c0001277983 */ /* 0x001ea80000300800 */
[----:B------:R-:W2:Y:S04]  /*a730*/  LDL.LU R15, [R1+0x18] ;  /* 0x00001800010f7983 */ /* 0x000ea80000300800 */
[----:B------:R-:W2:Y:S04]  /*a740*/  LDL.LU R28, [R1+0xd0] ;  /* 0x0000d000011c7983 */ /* 0x000ea80000300800 */
[----:B------:R-:W2:Y:S04]  /*a750*/  LDL.LU R29, [R1+0xb8] ;  /* 0x0000b800011d7983 */ /* 0x000ea80000300800 */
[----:B------:R-:W2:Y:S04]  /*a760*/  LDL.LU R4, [R1+0x90] ;  /* 0x0000900001047983 */ /* 0x000ea80000300800 */
[----:B---3--:R0:W-:Y:S04]  /*a770*/  STS.U16 [R2+UR10+0x1b00], R36 ;  /* 0x001b002402007988 */ /* 0x0081e8000800040a */
[----:B----4-:R1:W-:Y:S04]  /*a780*/  STS.U16 [R2+UR10+0x1f00], R37 ;  /* 0x001f002502007988 */ /* 0x0103e8000800040a */
[----:B------:R-:W3:Y:S04]  /*a790*/  LDL.LU R5, [R1+0x78] ;  /* 0x0000780001057983 */ /* 0x000ee80000300800 */
[----:B------:R-:W4:Y:S04]  /*a7a0*/  LDL.LU R20, [R1+0x50] ;  /* 0x0000500001147983 */ /* 0x000f280000300800 */
[----:B------:R-:W3:Y:S04]  /*a7b0*/  LDL.LU R21, [R1+0x3c] ;  /* 0x00003c0001157983 */ /* 0x000ee80000300800 */
[----:B------:R1:W-:Y:S04]  /*a7c0*/  STS.U16 [R2+UR10+0x2300], R22 ;  /* 0x0023001602007988 */ /* 0x0003e8000800040a */
[----:B0-----:R-:W3:Y:S04]  /*a7d0*/  LDL.LU R36, [R1+0x28] ;  /* 0x0000280001247983 */ /* 0x001ee80000300800 */
[----:B-1----:R-:W3:Y:S04]  /*a7e0*/  LDL.LU R37, [R1+0x14] ;  /* 0x0000140001257983 */ /* 0x002ee80000300800 */
[----:B------:R-:W-:Y:S04]  /*a7f0*/  STS.U16 [R2+UR10+0x2700], R51 ;  /* 0x0027003302007988 */ /* 0x000fe8000800040a */
[----:B------:R-:W3:Y:S04]  /*a800*/  LDL.LU R22, [R1+0xcc] ;  /* 0x0000cc0001167983 */ /* 0x000ee80000300800 */
[----:B------:R-:W-:Y:S04]  /*a810*/  STS.U16 [R2+UR10+0x2b00], R34 ;  /* 0x002b002202007988 */ /* 0x000fe8000800040a */
[----:B------:R0:W-:Y:S04]  /*a820*/  STS.U16 [R2+UR10+0x2f00], R23 ;  /* 0x002f001702007988 */ /* 0x0001e8000800040a */
[----:B------:R-:W-:Y:S04]  /*a830*/  STS.U16 [R2+UR10+0x3300], R35 ;  /* 0x0033002302007988 */ /* 0x000fe8000800040a */
[----:B------:R-:W-:Y:S04]  /*a840*/  STS.U16 [R2+UR10+0x3700], R18 ;  /* 0x0037001202007988 */ /* 0x000fe8000800040a */
[----:B------:R-:W-:Y:S04]  /*a850*/  STS.U16 [R2+UR10+0x3b00], R19 ;  /* 0x003b001302007988 */ /* 0x000fe8000800040a */
[----:B0-----:R-:W3:Y:S04]  /*a860*/  LDL.LU R23, [R1+0xb4] ;  /* 0x0000b40001177983 */ /* 0x001ee80000300800 */
[----:B------:R-:W-:Y:S04]  /*a870*/  STS.U16 [R2+UR10+0x3f00], R30 ;  /* 0x003f001e02007988 */ /* 0x000fe8000800040a */
[----:B------:R0:W-:Y:S04]  /*a880*/  STS.U16 [R2+UR10+0x300], R38 ;  /* 0x0003002602007988 */ /* 0x0001e8000800040a */
[----:B0-----:R-:W3:Y:S04]  /*a890*/  LDL.LU R38, [R1+0x8c] ;  /* 0x00008c0001267983 */ /* 0x001ee80000300800 */
[----:B--2---:R0:W-:Y:S04]  /*a8a0*/  STS.U16 [R3+UR10+0x5800], R39 ;  /* 0x0058002703007988 */ /* 0x0041e8000800040a */
[----:B0-----:R-:W2:Y:S01]  /*a8b0*/  LDL.LU R39, [R1+0x64] ;  /* 0x0000640001277983 */ /* 0x001ea20000300800 */
[----:B------:R-:W-:-:S03]  /*a8c0*/  LOP3.LUT R2, R3, 0x10, RZ, 0x3c, !PT ;  /* 0x0000001003027812 */ /* 0x000fc600078e3cff */
[----:B------:R-:W2:Y:S04]  /*a8d0*/  LDL.LU R53, [R1+0x4c] ;  /* 0x00004c0001357983 */ /* 0x000ea80000300800 */
[----:B------:R-:W2:Y:S04]  /*a8e0*/  LDL.LU R50, [R1+0x38] ;  /* 0x0000380001327983 */ /* 0x000ea80000300800 */
[----:B------:R-:W2:Y:S04]  /*a8f0*/  LDL.LU R51, [R1+0x24] ;  /* 0x0000240001337983 */ /* 0x000ea80000300800 */
[----:B------:R-:W-:Y:S04]  /*a900*/  STS.U16 [R3+UR10+0x4000], R31 ;  /* 0x0040001f03007988 */ /* 0x000fe8000800040a */
[----:B------:R-:W-:Y:S04]  /*a910*/  STS.U16 [R3+UR10+0x4400], R32 ;  /* 0x0044002003007988 */ /* 0x000fe8000800040a */
[----:B------:R-:W-:Y:S04]  /*a920*/  STS.U16 [R3+UR10+0x4800], R33 ;  /* 0x0048002103007988 */ /* 0x000fe8000800040a */
[----:B------:R-:W-:Y:S04]  /*a930*/  STS.U16 [R3+UR10+0x4c00], R16 ;  /* 0x004c001003007988 */ /* 0x000fe8000800040a */
[----:B------:R-:W-:Y:S04]  /*a940*/  STS.U16 [R3+UR10+0x5000], R17 ;  /* 0x0050001103007988 */ /* 0x000fe8000800040a */
[----:B------:R-:W-:Y:S04]  /*a950*/  STS.U16 [R3+UR10+0x5400], R14 ;  /* 0x0054000e03007988 */ /* 0x000fe8000800040a */
[----:B------:R-:W-:Y:S04]  /*a960*/  STS.U16 [R3+UR10+0x5c00], R15 ;  /* 0x005c000f03007988 */ /* 0x000fe8000800040a */
[----:B------:R-:W2:Y:S04]  /*a970*/  LDL.LU R34, [R1+0x10] ;  /* 0x0000100001227983 */ /* 0x000ea80000300800 */
[----:B------:R-:W-:Y:S04]  /*a980*/  STS.U16 [R2+UR10+0x4080], R28 ;  /* 0x0040801c02007988 */ /* 0x000fe8000800040a */
[----:B------:R-:W2:Y:S04]  /*a990*/  LDL.LU R35, [R1+0xc8] ;  /* 0x0000c80001237983 */ /* 0x000ea80000300800 */
[----:B------:R-:W-:Y:S04]  /*a9a0*/  STS.U16 [R2+UR10+0x4480], R29 ;  /* 0x0044801d02007988 */ /* 0x000fe8000800040a */
[----:B------:R-:W2:Y:S04]  /*a9b0*/  LDL.LU R18, [R1+0xb0] ;  /* 0x0000b00001127983 */ /* 0x000ea80000300800 */
[----:B------:R0:W-:Y:S04]  /*a9c0*/  STS.U16 [R2+UR10+0x4880], R4 ;  /* 0x0048800402007988 */ /* 0x0001e8000800040a */
[----:B------:R-:W2:Y:S04]  /*a9d0*/  LDL.LU R19, [R1+0x88] ;  /* 0x0000880001137983 */ /* 0x000ea80000300800 */
[----:B0-----:R-:W2:Y:S04]  /*a9e0*/  LDL.LU R4, [R1+0x60] ;  /* 0x0000600001047983 */ /* 0x001ea80000300800 */
[----:B------:R-:W2:Y:S04]  /*a9f0*/  LDL.LU R30, [R1+0x48] ;  /* 0x00004800011e7983 */ /* 0x000ea80000300800 */
[----:B------:R-:W2:Y:S04]  /*aa00*/  LDL.LU R31, [R1+0x34] ;  /* 0x00003400011f7983 */ /* 0x000ea80000300800 */
[----:B------:R-:W2:Y:S04]  /*aa10*/  LDL.LU R32, [R1+0x20] ;  /* 0x0000200001207983 */ /* 0x000ea80000300800 */
[----:B------:R-:W2:Y:S04]  /*aa20*/  LDL.LU R33, [R1+0xc] ;  /* 0x00000c0001217983 */ /* 0x000ea80000300800 */
[----:B------:R-:W2:Y:S04]  /*aa30*/  LDL.LU R16, [R1+0xc4] ;  /* 0x0000c40001107983 */ /* 0x000ea80000300800 */
[----:B------:R-:W2:Y:S01]  /*aa40*/  LDL.LU R17, [R1+0xac] ;  /* 0x0000ac0001117983 */ /* 0x000ea20000300800 */
[----:B------:R-:W-:-:S03]  /*aa50*/  LOP3.LUT R46, R3, 0x20, RZ, 0x3c, !PT ;  /* 0x00000020032e7812 */ /* 0x000fc600078e3cff */
[----:B------:R-:W2:Y:S04]  /*aa60*/  LDL.LU R14, [R1+0x84] ;  /* 0x00008400010e7983 */ /* 0x000ea80000300800 */
[----:B------:R-:W2:Y:S04]  /*aa70*/  LDL.LU R15, [R1+0x5c] ;  /* 0x00005c00010f7983 */ /* 0x000ea80000300800 */
[----:B------:R-:W2:Y:S04]  /*aa80*/  LDL.LU R28, [R1+0x44] ;  /* 0x00004400011c7983 */ /* 0x000ea80000300800 */
[----:B---3--:R0:W-:Y:S04]  /*aa90*/  STS.U16 [R2+UR10+0x4c80], R5 ;  /* 0x004c800502007988 */ /* 0x0081e8000800040a */
[----:B------:R-:W3:Y:S04]  /*aaa0*/  LDL.LU R29, [R1+0x30] ;  /* 0x00003000011d7983 */ /* 0x000ee80000300800 */
[----:B----4-:R1:W-:Y:S04]  /*aab0*/  STS.U16 [R2+UR10+0x5080], R20 ;  /* 0x0050801402007988 */ /* 0x0103e8000800040a */
[----:B0-----:R-:W4:Y:S04]  /*aac0*/  LDL.LU R5, [R1+0x1c] ;  /* 0x00001c0001057983 */ /* 0x001f280000300800 */
[----:B------:R0:W-:Y:S04]  /*aad0*/  STS.U16 [R2+UR10+0x5480], R21 ;  /* 0x0054801502007988 */ /* 0x0001e8000800040a */
[----:B-1----:R-:W4:Y:S04]  /*aae0*/  LDL.LU R20, [R1+0x8] ;  /* 0x0000080001147983 */ /* 0x002f280000300800 */
[----:B------:R1:W-:Y:S04]  /*aaf0*/  STS.U16 [R2+UR10+0x5880], R36 ;  /* 0x0058802402007988 */ /* 0x0003e8000800040a */
        /* <DEDUP_REMOVED lines=9> */
[----:B-1----:R-:W4:Y:S04]  /*ab90*/  LDL.LU R38, [R1+0xe8] ;  /* 0x0000e80001267983 */ /* 0x002f280000300800 */
[----:B--2---:R0:W-:Y:S04]  /*aba0*/  STS.U16 [R46+UR10+0x4d00], R39 ;  /* 0x004d00272e007988 */ /* 0x0041e8000800040a */
[----:B0-----:R-:W2:Y:S01]  /*abb0*/  LDL.LU R39, [R1+0xe4] ;  /* 0x0000e40001277983 */ /* 0x001ea20000300800 */
[----:B------:R-:W-:-:S03]  /*abc0*/  LOP3.LUT R2, R3, 0x30, RZ, 0x3c, !PT ;  /* 0x0000003003027812 */ /* 0x000fc600078e3cff */
[----:B------:R-:W-:Y:S04]  /*abd0*/  STS.U16 [R46+UR10+0x5100], R53 ;  /* 0x005100352e007988 */ /* 0x000fe8000800040a */
[----:B------:R-:W-:Y:S04]  /*abe0*/  STS.U16 [R46+UR10+0x5500], R50 ;  /* 0x005500322e007988 */ /* 0x000fe8000800040a */
[----:B------:R-:W-:Y:S04]  /*abf0*/  STS.U16 [R46+UR10+0x5900], R51 ;  /* 0x005900332e007988 */ /* 0x000fe8000800040a */
[----:B------:R-:W-:Y:S04]  /*ac00*/  STS.U16 [R46+UR10+0x5d00], R34 ;  /* 0x005d00222e007988 */ /* 0x000fe8000800040a */
[----:B------:R-:W-:Y:S04]  /*ac10*/  STS.U16 [R2+UR10+0x4180], R35 ;  /* 0x0041802302007988 */ /* 0x000fe8000800040a */
[----:B------:R-:W-:Y:S04]  /*ac20*/  STS.U16 [R2+UR10+0x4580], R18 ;  /* 0x0045801202007988 */ /* 0x000fe8000800040a */
[----:B------:R-:W-:Y:S04]  /*ac30*/  STS.U16 [R2+UR10+0x4980], R19 ;  /* 0x0049801302007988 */ /* 0x000fe8000800040a */
[----:B------:R0:W-:Y:S04]  /*ac40*/  STS.U16 [R2+UR10+0x4d80], R4 ;  /* 0x004d800402007988 */ /* 0x0001e8000800040a */
[----:B------:R-:W-:Y:S04]  /*ac50*/  STS.U16 [R2+UR10+0x5180], R30 ;  /* 0x0051801e02007988 */ /* 0x000fe8000800040a */
[----:B------:R-:W-:Y:S01]  /*ac60*/  STS.U16 [R2+UR10+0x5580], R31 ;  /* 0x0055801f02007988 */ /* 0x000fe2000800040a */
[----:B0-----:R-:W-:-:S03]  /*ac70*/  LOP3.LUT R4, R3, 0x40, RZ, 0x3c, !PT ;  /* 0x0000004003047812 */ /* 0x001fc600078e3cff */
[----:B------:R-:W-:Y:S04]  /*ac80*/  STS.U16 [R2+UR10+0x5980], R32 ;  /* 0x0059802002007988 */ /* 0x000fe8000800040a */
[----:B------:R0:W-:Y:S04]  /*ac90*/  STS.U16 [R2+UR10+0x5d80], R33 ;  /* 0x005d802102007988 */ /* 0x0001e8000800040a */
[----:B------:R-:W-:Y:S04]  /*aca0*/  STS.U16 [R4+UR10+0x4200], R16 ;  /* 0x0042001004007988 */ /* 0x000fe8000800040a */
[----:B------:R-:W-:Y:S01]  /*acb0*/  STS.U16 [R4+UR10+0x4600], R17 ;  /* 0x0046001104007988 */ /* 0x000fe2000800040a */
[----:B0-----:R-:W-:-:S03]  /*acc0*/  LOP3.LUT R2, R3, 0x50, RZ, 0x3c, !PT ;  /* 0x0000005003027812 */ /* 0x001fc600078e3cff */
[----:B------:R-:W-:Y:S04]  /*acd0*/  STS.U16 [R4+UR10+0x4a00], R14 ;  /* 0x004a000e04007988 */ /* 0x000fe8000800040a */
[----:B------:R-:W-:Y:S04]  /*ace0*/  STS.U16 [R4+UR10+0x4e00], R15 ;  /* 0x004e000f04007988 */ /* 0x000fe8000800040a */
[----:B------:R-:W-:Y:S04]  /*acf0*/  STS.U16 [R4+UR10+0x5200], R28 ;  /* 0x0052001c04007988 */ /* 0x000fe8000800040a */
[----:B---3--:R-:W-:Y:S04]  /*ad00*/  STS.U16 [R4+UR10+0x5600], R29 ;  /* 0x0056001d04007988 */ /* 0x008fe8000800040a */
[----:B----4-:R-:W-:Y:S04]  /*ad10*/  STS.U16 [R4+UR10+0x5a00], R5 ;  /* 0x005a000504007988 */ /* 0x010fe8000800040a */
[----:B------:R0:W-:Y:S04]  /*ad20*/  STS.U16 [R4+UR10+0x5e00], R20 ;  /* 0x005e001404007988 */ /* 0x0001e8000800040a */
[----:B------:R-:W-:Y:S01]  /*ad30*/  STS.U16 [R2+UR10+0x4280], R21 ;  /* 0x0042801502007988 */ /* 0x000fe2000800040a */
[----:B0-----:R-:W-:-:S03]  /*ad40*/  LOP3.LUT R4, R3, 0x60, RZ, 0x3c, !PT ;  /* 0x0000006003047812 */ /* 0x001fc600078e3cff */
[----:B------:R-:W-:Y:S04]  /*ad50*/  STS.U16 [R2+UR10+0x4680], R36 ;  /* 0x0046802402007988 */ /* 0x000fe8000800040a */
[----:B------:R-:W-:Y:S04]  /*ad60*/  STS.U16 [R2+UR10+0x4a80], R37 ;  /* 0x004a802502007988 */ /* 0x000fe8000800040a */
[----:B------:R-:W-:Y:S04]  /*ad70*/  STS.U16 [R2+UR10+0x4e80], R22 ;  /* 0x004e801602007988 */ /* 0x000fe8000800040a */
[----:B------:R-:W-:Y:S04]  /*ad80*/  STS.U16 [R2+UR10+0x5280], R23 ;  /* 0x0052801702007988 */ /* 0x000fe8000800040a */
[----:B------:R-:W-:Y:S04]  /*ad90*/  STS.U16 [R2+UR10+0x5680], R38 ;  /* 0x0056802602007988 */ /* 0x000fe8000800040a */
[----:B------:R-:W-:Y:S04]  /*ada0*/  STL [R1+0x6a0], R3 ;  /* 0x0006a00301007387 */ /* 0x000fe80000100800 */
[----:B------:R-:W-:Y:S04]  /*adb0*/  STL [R1+0x6a8], R45 ;  /* 0x0006a82d01007387 */ /* 0x000fe80000100800 */
[----:B--2---:R-:W-:Y:S04]  /*adc0*/  STS.U16 [R2+UR10+0x5a80], R39 ;  /* 0x005a802702007988 */ /* 0x004fe8000800040a */
[----:B------:R-:W-:Y:S04]  /*add0*/  STS.U16 [R2+UR10+0x5e80], R40 ;  /* 0x005e802802007988 */ /* 0x000fe8000800040a */
[----:B------:R-:W-:Y:S04]  /*ade0*/  STS.U16 [R4+UR10+0x4300], R41 ;  /* 0x0043002904007988 */ /* 0x000fe8000800040a */
[----:B------:R0:W-:Y:S02]  /*adf0*/  STS.U16 [R4+UR10+0x4700], R44 ;  /* 0x0047002c04007988 */ /* 0x0001e4000800040a */
[----:B0-----:R-:W0:Y:S01]  /*ae00*/  S2R R44, SR_TID.X ;  /* 0x00000000002c7919 */ /* 0x001e220000002100 */
[----:B------:R-:W-:Y:S01]  /*ae10*/  LOP3.LUT R2, R3, 0x70, RZ, 0x3c, !PT ;  /* 0x0000007003027812 */ /* 0x000fe200078e3cff */
[----:B------:R-:W-:Y:S04]  /*ae20*/  STS.U16 [R4+UR10+0x4b00], R43 ;  /* 0x004b002b04007988 */ /* 0x000fe8000800040a */
[----:B------:R-:W-:Y:S04]  /*ae30*/  STS.U16 [R4+UR10+0x4f00], R42 ;  /* 0x004f002a04007988 */ /* 0x000fe8000800040a */
[----:B------:R-:W-:Y:S04]  /*ae40*/  STS.U16 [R4+UR10+0x5300], R27 ;  /* 0x0053001b04007988 */ /* 0x000fe8000800040a */
[----:B------:R-:W-:Y:S04]  /*ae50*/  STS.U16 [R4+UR10+0x5700], R26 ;  /* 0x0057001a04007988 */ /* 0x000fe8000800040a */
[----:B------:R-:W-:Y:S04]  /*ae60*/  STS.U16 [R4+UR10+0x5b00], R25 ;  /* 0x005b001904007988 */ /* 0x000fe8000800040a */
[----:B------:R-:W-:Y:S04]  /*ae70*/  STS.U16 [R4+UR10+0x5f00], R24 ;  /* 0x005f001804007988 */ /* 0x000fe8000800040a */
[----:B------:R-:W-:Y:S04]  /*ae80*/  STS.U16 [R2+UR10+0x4380], R13 ;  /* 0x0043800d02007988 */ /* 0x000fe8000800040a */
[----:B------:R0:W-:Y:S02]  /*ae90*/  STS.U16 [R2+UR10+0x4780], R12 ;  /* 0x0047800c02007988 */ /* 0x0001e4000800040a */
[----:B0-----:R-:W-:-:S04]  /*aea0*/  SHF.R.U32.HI R12, RZ, 0x6, R44 ;  /* 0x00000006ff0c7819 */ /* 0x001fc8000001162c */
[----:B------:R-:W-:Y:S02]  /*aeb0*/  SGXT.U32 R13, R12, 0x1 ;  /* 0x000000010c0d781a */ /* 0x000fe40000000000 */
[----:B------:R-:W-:Y:S02]  /*aec0*/  SHF.R.U32.HI R44, RZ, 0x6, R44 ;  /* 0x00000006ff2c7819 */ /* 0x000fe4000001162c */
[----:B------:R-:W-:Y:S02]  /*aed0*/  LOP3.LUT R13, R13, 0x1a, RZ, 0xfc, !PT ;  /* 0x0000001a0d0d7812 */ /* 0x000fe400078efcff */
[C---:B------:R-:W-:Y:S02]  /*aee0*/  SGXT.U32 R43, R44.reuse, 0x1 ;  /* 0x000000012c2b781a */ /* 0x040fe40000000000 */
[C---:B------:R-:W-:Y:S01]  /*aef0*/  SGXT.U32 R42, R44.reuse, 0x1 ;  /* 0x000000012c2a781a */ /* 0x040fe20000000000 */
[----:B------:R-:W-:Y:S01]  /*af00*/  IMAD R4, R13, R48, RZ ;  /* 0x000000300d047224 */ /* 0x000fe200078e02ff */
[----:B------:R-:W-:-:S02]  /*af10*/  SGXT.U32 R13, R44, 0x1 ;  /* 0x000000012c0d781a */ /* 0x000fc40000000000 */
[----:B------:R-:W0:Y:S01]  /*af20*/  S2R R44, SR_TID.X ;  /* 0x00000000002c7919 */ /* 0x000e220000002100 */
[----:B------:R-:W-:Y:S01]  /*af30*/  LOP3.LUT R42, R42, 0x1c, RZ, 0xfc, !PT ;  /* 0x0000001c2a2a7812 */ /* 0x000fe200078efcff */
[----:B------:R-:W-:Y:S04]  /*af40*/  STS.U16 [R2+UR10+0x4b80], R11 ;  /* 0x004b800b02007988 */ /* 0x000fe8000800040a */
[----:B------:R-:W-:Y:S04]  /*af50*/  STS.U16 [R2+UR10+0x4f80], R10 ;  /* 0x004f800a02007988 */ /* 0x000fe8000800040a */
[----:B------:R-:W-:Y:S04]  /*af60*/  STS.U16 [R2+UR10+0x5380], R9 ;  /* 0x0053800902007988 */ /* 0x000fe8000800040a */
[----:B------:R-:W-:Y:S04]  /*af70*/  STS.U16 [R2+UR10+0x5780], R8 ;  /* 0x0057800802007988 */ /* 0x000fe8000800040a */
[----:B------:R1:W-:Y:S02]  /*af80*/  STS.U16 [R2+UR10+0x5b80], R7 ;  /* 0x005b800702007988 */ /* 0x0003e4000800040a */
[----:B-1----:R-:W-:-:S02]  /*af90*/  IMAD R7, R42, R48, RZ ;  /* 0x000000302a077224 */ /* 0x002fc400078e02ff */
[----:B------:R-:W1:Y:S01]  /*afa0*/  S2R R42, SR_TID.X ;  /* 0x00000000002a7919 */ /* 0x000e620000002100 */
[----:B------:R-:W-:Y:S02]  /*afb0*/  LOP3.LUT R43, R43, 0x1e, RZ, 0xfc, !PT ;  /* 0x0000001e2b2b7812 */ /* 0x000fe400078efcff */
[----:B------:R-:W-:Y:S02]  /*afc0*/  LOP3.LUT R13, R13, 0x20, RZ, 0xfc, !PT ;  /* 0x000000200d0d7812 */ /* 0x000fe400078efcff */
[----:B0-----:R-:W-:Y:S01]  /*afd0*/  SHF.R.U32.HI R44, RZ, 0x6, R44 ;  /* 0x00000006ff2c7819 */ /* 0x001fe2000001162c */
[-C--:B------:R-:W-:Y:S02]  /*afe0*/  IMAD R10, R43, R48.reuse, RZ ;  /* 0x000000302b0a7224 */ /* 0x080fe400078e02ff */
[----:B------:R-:W-:Y:S01]  /*aff0*/  IMAD R45, R13, R48, RZ ;  /* 0x000000300d2d7224 */ /* 0x000fe200078e02ff */
[C---:B------:R-:W-:Y:S02]  /*b000*/  SGXT.U32 R13, R44.reuse, 0x1 ;  /* 0x000000012c0d781a */ /* 0x040fe40000000000 */
[----:B------:R-:W-:-:S02]  /*b010*/  SGXT.U32 R43, R44, 0x1 ;  /* 0x000000012c2b781a */ /* 0x000fc40000000000 */
[----:B------:R-:W-:Y:S02]  /*b020*/  LOP3.LUT R13, R13, 0x26, RZ, 0xfc, !PT ;  /* 0x000000260d0d7812 */ /* 0x000fe400078efcff */
[----:B------:R-:W-:-:S03]  /*b030*/  LOP3.LUT R43, R43, 0x24, RZ, 0xfc, !PT ;  /* 0x000000242b2b7812 */ /* 0x000fc600078efcff */
[-C--:B------:R-:W-:Y:S02]  /*b040*/  IMAD R38, R13, R48.reuse, RZ ;  /* 0x000000300d267224 */ /* 0x080fe400078e02ff */
[----:B------:R-:W-:Y:S01]  /*b050*/  IMAD R40, R43, R48, RZ ;  /* 0x000000302b287224 */ /* 0x000fe200078e02ff */
[----:B-1----:R-:W-:-:S04]  /*b060*/  SHF.R.U32.HI R42, RZ, 0x6, R42 ;  /* 0x00000006ff2a7819 */ /* 0x002fc8000001162a */
[C---:B------:R-:W-:Y:S02]  /*b070*/  SGXT.U32 R13, R42.reuse, 0x1 ;  /* 0x000000012a0d781a */ /* 0x040fe40000000000 */
[C---:B------:R-:W-:Y:S02]  /*b080*/  SGXT.U32 R43, R42.reuse, 0x1 ;  /* 0x000000012a2b781a */ /* 0x040fe40000000000 */
[----:B------:R-:W-:Y:S02]  /*b090*/  SGXT.U32 R27, R42, 0x1 ;  /* 0x000000012a1b781a */ /* 0x000fe40000000000 */
[----:B------:R-:W0:Y:S01]  /*b0a0*/  S2R R42, SR_TID.X ;  /* 0x00000000002a7919 */ /* 0x000e220000002100 */
[----:B------:R-:W-:Y:S02]  /*b0b0*/  LOP3.LUT R43, R43, 0x2a, RZ, 0xfc, !PT ;  /* 0x0000002a2b2b7812 */ /* 0x000fe400078efcff */
[----:B------:R-:W-:Y:S02]  /*b0c0*/  LOP3.LUT R27, R27, 0x28, RZ, 0xfc, !PT ;  /* 0x000000281b1b7812 */ /* 0x000fe400078efcff */
[----:B------:R-:W-:Y:S01]  /*b0d0*/  LOP3.LUT R13, R13, 0x2c, RZ, 0xfc, !PT ;  /* 0x0000002c0d0d7812 */ /* 0x000fe200078efcff */
[----:B------:R-:W-:-:S02]  /*b0e0*/  IMAD R35, R43, R48, RZ ;  /* 0x000000302b237224 */ /* 0x000fc400078e02ff */
[-C--:B------:R-:W-:Y:S02]  /*b0f0*/  IMAD R37, R27, R48.reuse, RZ ;  /* 0x000000301b257224 */ /* 0x080fe400078e02ff */
[----:B------:R-:W-:Y:S01]  /*b100*/  IMAD R34, R13, R48, RZ ;  /* 0x000000300d227224 */ /* 0x000fe200078e02ff */
[----:B0-----:R-:W-:-:S04]  /*b110*/  SHF.R.U32.HI R42, RZ, 0x6, R42 ;  /* 0x00000006ff2a7819 */ /* 0x001fc8000001162a */
        /* <DEDUP_REMOVED lines=50> */
[----:B------:R-:W-:-:S03]  /*b440*/  LOP3.LUT R13, R13, 0x4a, RZ, 0xfc, !PT ;  /* 0x0000004a0d0d7812 */ /* 0x000fc600078efcff */
[-C--:B------:R-:W-:Y:S02]  /*b450*/  IMAD R16, R27, R48.reuse, RZ ;  /* 0x000000301b107224 */ /* 0x080fe400078e02ff */
        /* <DEDUP_REMOVED lines=19> */
[----:B------:R-:W-:-:S03]  /*b590*/  LOP3.LUT R26, R26, 0x52, RZ, 0xfc, !PT ;  /* 0x000000521a1a7812 */ /* 0x000fc600078efcff */
        /* <DEDUP_REMOVED lines=10> */
[----:B------:R1:W-:Y:S02]  /*b640*/  STS.U16 [R2+UR10+0x5f80], R6 ;  /* 0x005f800602007988 */ /* 0x0003e4000800040a */
[----:B------:R-:W-:Y:S01]  /*b650*/  IMAD R50, R41, R48, RZ ;  /* 0x0000003029327224 */ /* 0x000fe200078e02ff */
[----:B------:R-:W-:-:S02]  /*b660*/  SGXT.U32 R44, R44, 0x1 ;  /* 0x000000012c2c781a */ /* 0x000fc40000000000 */
[----:B------:R-:W-:Y:S01]  /*b670*/  SGXT.U32 R12, R12, 0x1 ;  /* 0x000000010c0c781a */ /* 0x000fe20000000000 */
[----:B------:R-:W-:Y:S02]  /*b680*/  IMAD.SHL.U32 R52, R29, 0x2, RZ ;  /* 0x000000021d347824 */ /* 0x000fe400078e00ff */
[-C--:B-1----:R-:W-:Y:S02]  /*b690*/  IMAD R2, R26, R48.reuse, RZ ;  /* 0x000000301a027224 */ /* 0x082fe400078e02ff */
[----:B------:R-:W-:Y:S01]  /*b6a0*/  IMAD R6, R43, R48, RZ ;  /* 0x000000302b067224 */ /* 0x000fe200078e02ff */
[----:B0-----:R-:W-:Y:S01]  /*b6b0*/  SHF.R.U32.HI R42, RZ, 0x6, R42 ;  /* 0x00000006ff2a7819 */ /* 0x001fe2000001162a */
[----:B------:R-:W-:Y:S01]  /*b6c0*/  IMAD.SHL.U32 R53, R30, 0x2, RZ ;  /* 0x000000021e357824 */ /* 0x000fe200078e00ff */
[----:B------:R-:W-:Y:S01]  /*b6d0*/  LOP3.LUT R13, R13, 0x54, RZ, 0xfc, !PT ;  /* 0x000000540d0d7812 */ /* 0x000fe200078efcff */
[----:B------:R-:W-:Y:S01]  /*b6e0*/  IMAD.SHL.U32 R20, R7, 0x2, RZ ;  /* 0x0000000207147824 */ /* 0x000fe200078e00ff */
[C---:B------:R-:W-:Y:S01]  /*b6f0*/  SGXT.U32 R43, R42.reuse, 0x1 ;  /* 0x000000012a2b781a */ /* 0x040fe20000000000 */
[----:B------:R-:W-:Y:S01]  /*b700*/  IMAD.HI R46, R29, 0x2, RZ ;  /* 0x000000021d2e7827 */ /* 0x000fe200078e02ff */
[C---:B------:R-:W-:Y:S01]  /*b710*/  SGXT.U32 R26, R42.reuse, 0x1 ;  /* 0x000000012a1a781a */ /* 0x040fe20000000000 */
[----:B------:R0:W-:Y:S06]  /*b720*/  MEMBAR.ALL.CTA ;  /* 0x0000000000007992 */ /* 0x0001ec0000008000 */
[----:B0-----:R-:W0:Y:S01]  /*b730*/  FENCE.VIEW.ASYNC.S ;  /* 0x00000000000073c6 */ /* 0x001e220000000000 */
[----:B------:R-:W-:-:S02]  /*b740*/  SGXT.U32 R41, R42, 0x1 ;  /* 0x000000012a29781a */ /* 0x000fc40000000000 */
[----:B------:R-:W1:Y:S01]  /*b750*/  S2R R42, SR_TID.X ;  /* 0x00000000002a7919 */ /* 0x000e620000002100 */
[----:B------:R-:W-:Y:S02]  /*b760*/  LOP3.LUT R26, R26, 0x60, RZ, 0xfc, !PT ;  /* 0x000000601a1a7812 */ /* 0x000fe400078efcff */
[----:B------:R-:W-:-:S03]  /*b770*/  LOP3.LUT R43, R43, 0x62, RZ, 0xfc, !PT ;  /* 0x000000622b2b7812 */ /* 0x000fc600078efcff */
[-C--:B------:R-:W-:Y:S02]  /*b780*/  IMAD R23, R26, R48.reuse, RZ ;  /* 0x000000301a177224 */ /* 0x080fe400078e02ff */
[----:B------:R-:W-:Y:S01]  /*b790*/  IMAD R9, R43, R48, RZ ;  /* 0x000000302b097224 */ /* 0x000fe200078e02ff */
[----:B------:R-:W-:Y:S02]  /*b7a0*/  LOP3.LUT R44, R44, 0x22, RZ, 0xfc, !PT ;  /* 0x000000222c2c7812 */ /* 0x000fe400078efcff */
[----:B------:R-:W-:-:S03]  /*b7b0*/  LOP3.LUT R41, R41, 0x5e, RZ, 0xfc, !PT ;  /* 0x0000005e29297812 */ /* 0x000fc600078efcff */
[----:B------:R-:W-:Y:S01]  /*b7c0*/  IMAD R44, R44, R48, RZ ;  /* 0x000000302c2c7224 */ /* 0x000fe200078e02ff */
[----:B-1----:R-:W-:-:S04]  /*b7d0*/  SHF.R.U32.HI R42, RZ, 0x6, R42 ;  /* 0x00000006ff2a7819 */ /* 0x002fc8000001162a */
[C---:B------:R-:W-:Y:S02]  /*b7e0*/  SGXT.U32 R26, R42.reuse, 0x1 ;  /* 0x000000012a1a781a */ /* 0x040fe40000000000 */
[----:B------:R-:W-:Y:S02]  /*b7f0*/  SGXT.U32 R43, R42, 0x1 ;  /* 0x000000012a2b781a */ /* 0x000fe40000000000 */
[----:B------:R-:W-:Y:S02]  /*b800*/  LOP3.LUT R26, R26, 0x64, RZ, 0xfc, !PT ;  /* 0x000000641a1a7812 */ /* 0x000fe400078efcff */
[----:B------:R-:W-:Y:S02]  /*b810*/  LOP3.LUT R43, R43, 0x68, RZ, 0xfc, !PT ;  /* 0x000000682b2b7812 */ /* 0x000fe400078efcff */
[----:B------:R-:W-:Y:S01]  /*b820*/  SGXT.U32 R42, R42, 0x1 ;  /* 0x000000012a2a781a */ /* 0x000fe20000000000 */
[-C--:B------:R-:W-:Y:S02]  /*b830*/  IMAD R8, R26, R48.reuse, RZ ;  /* 0x000000301a087224 */ /* 0x080fe400078e02ff */
[-C--:B------:R-:W-:Y:S01]  /*b840*/  IMAD R25, R43, R48.reuse, RZ ;  /* 0x000000302b197224 */ /* 0x080fe200078e02ff */
[----:B------:R-:W-:Y:S01]  /*b850*/  LOP3.LUT R42, R42, 0x66, RZ, 0xfc, !PT ;  /* 0x000000662a2a7812 */ /* 0x000fe200078efcff */
[-C--:B------:R-:W-:Y:S01]  /*b860*/  IMAD R39, R41, R48.reuse, RZ ;  /* 0x0000003029277224 */ /* 0x080fe200078e02ff */
[----:B------:R1:W-:Y:S03]  /*b870*/  STL [R1+0x6d8], R8 ;  /* 0x0006d80801007387 */ /* 0x0003e60000100800 */
[----:B------:R-:W-:Y:S01]  /*b880*/  IMAD R41, R42, R48, RZ ;  /* 0x000000302a297224 */ /* 0x000fe200078e02ff */
[----:B------:R2:W-:Y:S01]  /*b890*/  STL [R1+0x6ac], R25 ;  /* 0x0006ac1901007387 */ /* 0x0005e20000100800 */
[----:B------:R-:W-:-:S03]  /*b8a0*/  IMAD.SHL.U32 R42, R45, 0x2, RZ ;  /* 0x000000022d2a7824 */ /* 0x000fc600078e00ff */
[----:B------:R-:W-:Y:S01]  /*b8b0*/  STL.64 [R1+0x690], R48 ;  /* 0x0006903001007387 */ /* 0x000fe20000100a00 */
[----:B-1----:R-:W-:-:S04]  /*b8c0*/  IMAD.HI R8, R44, 0x2, RZ ;  /* 0x000000022c087827 */ /* 0x002fc800078e02ff */
[----:B--2---:R-:W-:-:S04]  /*b8d0*/  IMAD.HI R25, R45, 0x2, RZ ;  /* 0x000000022d197827 */ /* 0x004fc800078e02ff */
[----:B------:R-:W-:Y:S01]  /*b8e0*/  IMAD.SHL.U32 R45, R44, 0x2, RZ ;  /* 0x000000022c2d7824 */ /* 0x000fe200078e00ff */
[----:B------:R1:W-:Y:S04]  /*b8f0*/  STL [R1+0xb8], R25 ;  /* 0x0000b81901007387 */ /* 0x0003e80000100800 */
[----:B------:R-:W-:Y:S04]  /*b900*/  STL [R1+0x68], R45 ;  /* 0x0000682d01007387 */ /* 0x000fe80000100800 */
[----:B------:R2:W-:Y:S01]  /*b910*/  STL [R1+0xc0], R8 ;  /* 0x0000c00801007387 */ /* 0x0005e20000100800 */
[----:B-1----:R-:W-:-:S02]  /*b920*/  IMAD.SHL.U32 R25, R40, 0x2, RZ ;  /* 0x0000000228197824 */ /* 0x002fc400078e00ff */
[----:B------:R-:W-:-:S03]  /*b930*/  IMAD.HI R40, R40, 0x2, RZ ;  /* 0x0000000228287827 */ /* 0x000fc600078e02ff */
[----:B------:R1:W-:Y:S01]  /*b940*/  STL [R1+0x64], R25 ;  /* 0x0000641901007387 */ /* 0x0003e20000100800 */
[----:B--2---:R-:W-:-:S03]  /*b950*/  IMAD.SHL.U32 R8, R38, 0x2, RZ ;  /* 0x0000000226087824 */ /* 0x004fc600078e00ff */
[----:B------:R-:W-:Y:S04]  /*b960*/  STL [R1+0xc8], R40 ;  /* 0x0000c82801007387 */ /* 0x000fe80000100800 */
[----:B------:R2:W-:Y:S01]  /*b970*/  STL [R1+0xb0], R8 ;  /* 0x0000b00801007387 */ /* 0x0005e20000100800 */
[----:B-1----:R-:W-:-:S04]  /*b980*/  IMAD.HI R25, R38, 0x2, RZ ;  /* 0x0000000226197827 */ /* 0x002fc800078e02ff */
[----:B--2---:R-:W-:Y:S01]  /*b990*/  IMAD.HI R8, R37, 0x2, RZ ;  /* 0x0000000225087827 */ /* 0x004fe200078e02ff */
[----:B------:R1:W-:Y:S04]  /*b9a0*/  STL [R1+0xd0], R25 ;  /* 0x0000d01901007387 */ /* 0x0003e80000100800 */
[----:B------:R2:W-:Y:S01]  /*b9b0*/  STL.64 [R1+0x6e0], R8 ;  /* 0x0006e00801007387 */ /* 0x0005e20000100a00 */
[C---:B-1----:R-:W-:Y:S02]  /*b9c0*/  IMAD.SHL.U32 R25, R35.reuse, 0x2, RZ ;  /* 0x0000000223197824 */ /* 0x042fe400078e00ff */
[----:B--2---:R-:W-:-:S03]  /*b9d0*/  IMAD.HI R9, R35, 0x2, RZ ;  /* 0x0000000223097827 */ /* 0x004fc600078e02ff */
[----:B------:R1:W-:Y:S01]  /*b9e0*/  STL [R1+0xc4], R25 ;  /* 0x0000c41901007387 */ /* 0x0003e20000100800 */
[----:B------:R-:W-:-:S03]  /*b9f0*/  IMAD.SHL.U32 R8, R34, 0x2, RZ ;  /* 0x0000000222087824 */ /* 0x000fc600078e00ff */
[----:B------:R2:W-:Y:S04]  /*ba00*/  STL [R1+0xe8], R9 ;  /* 0x0000e80901007387 */ /* 0x0005e80000100800 */
[----:B------:R3:W-:Y:S01]  /*ba10*/  STL [R1+0xcc], R8 ;  /* 0x0000cc0801007387 */ /* 0x0007e20000100800 */
[----:B-1----:R-:W-:-:S04]  /*ba20*/  IMAD.HI R25, R34, 0x2, RZ ;  /* 0x0000000222197827 */ /* 0x002fc800078e02ff */
[C---:B--2---:R-:W-:Y:S02]  /*ba30*/  IMAD.SHL.U32 R9, R22.reuse, 0x2, RZ ;  /* 0x0000000216097824 */ /* 0x044fe400078e00ff */
[----:B---3--:R-:W-:Y:S01]  /*ba40*/  IMAD.HI R8, R22, 0x2, RZ ;  /* 0x0000000216087827 */ /* 0x008fe200078e02ff */
[----:B------:R-:W-:Y:S03]  /*ba50*/  STL [R1+0xf0], R25 ;  /* 0x0000f01901007387 */ /* 0x000fe60000100800 */
[----:B------:R-:W-:Y:S01]  /*ba60*/  IMAD.SHL.U32 R22, R33, 0x2, RZ ;  /* 0x0000000221167824 */ /* 0x000fe200078e00ff */
[----:B------:R1:W-:Y:S04]  /*ba70*/  STL [R1+0xd8], R9 ;  /* 0x0000d80901007387 */ /* 0x0003e80000100800 */
[----:B------:R-:W-:Y:S04]  /*ba80*/  STL.64 [R1+0x6f8], R22 ;  /* 0x0006f81601007387 */ /* 0x000fe80000100a00 */
[----:B------:R2:W-:Y:S01]  /*ba90*/  STL [R1+0xf8], R8 ;  /* 0x0000f80801007387 */ /* 0x0005e20000100800 */
[----:B------:R-:W-:Y:S01]  /*baa0*/  LOP3.LUT R12, R12, 0x18, RZ, 0xfc, !PT ;  /* 0x000000180c0c7812 */ /* 0x000fe200078efcff */
[----:B-1----:R-:W-:-:S04]  /*bab0*/  IMAD.HI R9, R32, 0x2, RZ ;  /* 0x0000000220097827 */ /* 0x002fc800078e02ff */
[----:B--2---:R-:W-:-:S04]  /*bac0*/  IMAD.HI R8, R33, 0x2, RZ ;  /* 0x0000000221087827 */ /* 0x004fc800078e02ff */
[----:B------:R-:W-:Y:S01]  /*bad0*/  IMAD.SHL.U32 R22, R32, 0x2, RZ ;  /* 0x0000000220167824 */ /* 0x000fe200078e00ff */
[----:B------:R1:W-:Y:S01]  /*bae0*/  STL [R1+0x100], R8 ;  /* 0x0001000801007387 */ /* 0x0003e20000100800 */
[-C--:B------:R-:W-:Y:S02]  /*baf0*/  IMAD R12, R12, R48.reuse, RZ ;  /* 0x000000300c0c7224 */ /* 0x080fe400078e02ff */
[----:B------:R-:W-:Y:S01]  /*bb00*/  IMAD R13, R13, R48, RZ ;  /* 0x000000300d0d7224 */ /* 0x000fe200078e02ff */
[----:B------:R-:W-:Y:S01]  /*bb10*/  STL [R1+0xec], R22 ;  /* 0x0000ec1601007387 */ /* 0x000fe20000100800 */
[----:B------:R-:W-:Y:S02]  /*bb20*/  IMAD.SHL.U32 R48, R28, 0x2, RZ ;  /* 0x000000021c307824 */ /* 0x000fe400078e00ff */
[----:B-1----:R-:W-:Y:S01]  /*bb30*/  IMAD.SHL.U32 R8, R31, 0x2, RZ ;  /* 0x000000021f087824 */ /* 0x002fe200078e00ff */
[----:B------:R1:W-:Y:S01]  /*bb40*/  STL [R1+0x108], R9 ;  /* 0x0001080901007387 */ /* 0x0003e20000100800 */
[----:B------:R-:W-:-:S02]  /*bb50*/  IMAD.SHL.U32 R40, R24, 0x2, RZ ;  /* 0x0000000218287824 */ /* 0x000fc400078e00ff */
[----:B------:R-:W-:Y:S01]  /*bb60*/  IMAD.HI R25, R31, 0x2, RZ ;  /* 0x000000021f197827 */ /* 0x000fe200078e02ff */
[----:B------:R-:W-:Y:S03]  /*bb70*/  STL [R1+0xf4], R8 ;  /* 0x0000f40801007387 */ /* 0x000fe60000100800 */
[----:B------:R-:W-:Y:S01]  /*bb80*/  IMAD.HI R45, R30, 0x2, RZ ;  /* 0x000000021e2d7827 */ /* 0x000fe200078e02ff */
[----:B------:R-:W-:Y:S03]  /*bb90*/  STL [R1+0x6a4], R52 ;  /* 0x0006a43401007387 */ /* 0x000fe60000100800 */
[----:B------:R-:W-:Y:S01]  /*bba0*/  IMAD.HI R35, R28, 0x2, RZ ;  /* 0x000000021c237827 */ /* 0x000fe200078e02ff */
[----:B------:R-:W-:Y:S03]  /*bbb0*/  STL [R1+0x6b0], R53 ;  /* 0x0006b03501007387 */ /* 0x000fe60000100800 */
[----:B------:R-:W-:-:S02]  /*bbc0*/  IMAD.SHL.U32 R34, R19, 0x2, RZ ;  /* 0x0000000213227824 */ /* 0x000fc400078e00ff */
[----:B------:R-:W-:Y:S01]  /*bbd0*/  IMAD.HI R31, R24, 0x2, RZ ;  /* 0x00000002181f7827 */ /* 0x000fe200078e02ff */
[----:B------:R-:W-:Y:S03]  /*bbe0*/  STL [R1+0x69c], R48 ;  /* 0x00069c3001007387 */ /* 0x000fe60000100800 */
[----:B------:R-:W-:Y:S02]  /*bbf0*/  IMAD.SHL.U32 R30, R18, 0x2, RZ ;  /* 0x00000002121e7824 */ /* 0x000fe400078e00ff */
[----:B------:R-:W-:Y:S01]  /*bc00*/  IMAD.HI R19, R19, 0x2, RZ ;  /* 0x0000000213137827 */ /* 0x000fe200078e02ff */
[----:B------:R-:W-:Y:S03]  /*bc10*/  STL.64 [R1+0x6b8], R40 ;  /* 0x0006b82801007387 */ /* 0x000fe60000100a00 */
[----:B------:R-:W-:-:S02]  /*bc20*/  IMAD.SHL.U32 R18, R17, 0x2, RZ ;  /* 0x0000000211127824 */ /* 0x000fc400078e00ff */
[----:B------:R-:W-:Y:S01]  /*bc30*/  IMAD.HI R33, R17, 0x2, RZ ;  /* 0x0000000211217827 */ /* 0x000fe200078e02ff */
[----:B------:R-:W-:Y:S03]  /*bc40*/  STL.64 [R1+0x6c0], R34 ;  /* 0x0006c02201007387 */ /* 0x000fe60000100a00 */
[C---:B------:R-:W-:Y:S02]  /*bc50*/  IMAD.SHL.U32 R17, R16.reuse, 0x2, RZ ;  /* 0x0000000210117824 */ /* 0x040fe400078e00ff */
[----:B------:R-:W-:Y:S01]  /*bc60*/  IMAD.HI R24, R16, 0x2, RZ ;  /* 0x0000000210187827 */ /* 0x000fe200078e02ff */
[----:B------:R-:W-:Y:S03]  /*bc70*/  STL.64 [R1+0x6c8], R30 ;  /* 0x0006c81e01007387 */ /* 0x000fe60000100a00 */
[----:B------:R-:W-:Y:S01]  /*bc80*/  IMAD.SHL.U32 R16, R27, 0x2, RZ ;  /* 0x000000021b107824 */ /* 0x000fe200078e00ff */
[----:B------:R2:W-:Y:S04]  /*bc90*/  STL.64 [R1+0x6d0], R18 ;  /* 0x0006d01201007387 */ /* 0x0005e80000100a00 */
[----:B------:R3:W-:Y:S04]  /*bca0*/  STL.64 [R1+0x6e8], R24 ;  /* 0x0006e81801007387 */ /* 0x0007e80000100a00 */
[----:B------:R4:W-:Y:S04]  /*bcb0*/  STL.64 [R1+0x6f0], R16 ;  /* 0x0006f01001007387 */ /* 0x0009e80000100a00 */
[----:B-1----:R-:W4:Y:S04]  /*bcc0*/  LDL.LU R9, [R1+0x68] ;  /* 0x0000680001097983 */ /* 0x002f280000300800 */
[----:B--2---:R-:W2:Y:S04]  /*bcd0*/  LDL.LU R18, [R1+0xb8] ;  /* 0x0000b80001127983 */ /* 0x004ea80000300800 */
[----:B------:R-:W2:Y:S04]  /*bce0*/  LDL.LU R19, [R1+0x64] ;  /* 0x0000640001137983 */ /* 0x000ea80000300800 */
[----:B------:R-:W2:Y:S04]  /*bcf0*/  LDL.LU R30, [R1+0xc0] ;  /* 0x0000c000011e7983 */ /* 0x000ea80000300800 */
[----:B------:R-:W2:Y:S01]  /*bd00*/  LDL.LU R31, [R1+0xb0] ;  /* 0x0000b000011f7983 */ /* 0x000ea20000300800 */
[----:B------:R-:W-:-:S02]  /*bd10*/  IMAD.SHL.U32 R43, R12, 0x2, RZ ;  /* 0x000000020c2b7824 */ /* 0x000fc400078e00ff */
[----:B------:R-:W-:Y:S01]  /*bd20*/  IMAD.HI R21, R12, 0x2, RZ ;  /* 0x000000020c157827 */ /* 0x000fe200078e02ff */
[----:B------:R-:W2:Y:S02]  /*bd30*/  LDL.LU R40, [R1+0xc4] ;  /* 0x0000c40001287983 */ /* 0x000ea40000300800 */
[----:B---3--:R-:W-:Y:S01]  /*bd40*/  IADD3 R24, P4, P5, R43, UR24, R47 ;  /* 0x000000182b187c10 */ /* 0x008fe2000fd9e02f */
[----:B------:R-:W-:Y:S01]  /*bd50*/  IMAD.MOV.U32 R48, RZ, RZ, R21 ;  /* 0x000000ffff307224 */ /* 0x000fe200078e0015 */
[----:B------:R-:W3:Y:S01]  /*bd60*/  LDL.LU R41, [R1+0xcc] ;  /* 0x0000cc0001297983 */ /* 0x000ee20000300800 */
[----:B------:R-:W-:Y:S02]  /*bd70*/  IMAD.SHL.U32 R26, R4, 0x2, RZ ;  /* 0x00000002041a7824 */ /* 0x000fe400078e00ff */
[----:B------:R-:W-:Y:S01]  /*bd80*/  IMAD.HI R12, R7, 0x2, RZ ;  /* 0x00000002070c7827 */ /* 0x000fe200078e02ff */
[----:B------:R-:W-:Y:S01]  /*bd90*/  IADD3.X R25, PT, PT, R48, UR25, R0, P4, P5 ;  /* 0x0000001930197c10 */ /* 0x000fe2000a7ea400 */
[----:B------:R-:W3:Y:S02]  /*bda0*/  LDL.LU R34, [R1+0xe8] ;  /* 0x0000e80001227983 */ /* 0x000ee40000300800 */
[----:B------:R-:W-:-:S02]  /*bdb0*/  IMAD.SHL.U32 R7, R10, 0x2, RZ ;  /* 0x000000020a077824 */ /* 0x000fc400078e00ff */
[----:B------:R-:W-:Y:S01]  /*bdc0*/  IMAD.HI R4, R4, 0x2, RZ ;  /* 0x0000000204047827 */ /* 0x000fe200078e02ff */
[----:B------:R-:W3:Y:S03]  /*bdd0*/  LDL.LU R35, [R1+0xd8] ;  /* 0x0000d80001237983 */ /* 0x000ee60000300800 */
[----:B------:R-:W-:Y:S02]  /*bde0*/  IMAD.MOV.U32 R23, RZ, RZ, R26 ;  /* 0x000000ffff177224 */ /* 0x000fe400078e001a */
[----:B------:R-:W-:Y:S02]  /*bdf0*/  IMAD.MOV.U32 R53, RZ, RZ, R20 ;  /* 0x000000ffff357224 */ /* 0x000fe400078e0014 */
[----:B------:R-:W-:Y:S02]  /*be00*/  IMAD.MOV.U32 R52, RZ, RZ, R12 ;  /* 0x000000ffff347224 */ /* 0x000fe400078e000c */
[----:B----4-:R-:W-:-:S02]  /*be10*/  IMAD.MOV.U32 R17, RZ, RZ, R7 ;  /* 0x000000ffff117224 */ /* 0x010fc400078e0007 */
[C---:B------:R-:W-:Y:S02]  /*be20*/  IMAD.SHL.U32 R20, R2.reuse, 0x2, RZ ;  /* 0x0000000202147824 */ /* 0x040fe400078e00ff */
[----:B------:R-:W-:Y:S01]  /*be30*/  IMAD.HI R7, R2, 0x2, RZ ;  /* 0x0000000202077827 */ /* 0x000fe200078e02ff */
[----:B------:R-:W-:Y:S01]  /*be40*/  IADD3 R22, P0, P3, R23, UR24, R47 ;  /* 0x0000001817167c10 */ /* 0x000fe2000fb1e02f */
[----:B------:R-:W4:Y:S02]  /*be50*/  LDL.LU R2, [R1+0xf0] ;  /* 0x0000f00001027983 */ /* 0x000f240000300800 */
[----:B------:R-:W-:Y:S02]  /*be60*/  IMAD.MOV.U32 R16, RZ, RZ, R4 ;  /* 0x000000ffff107224 */ /* 0x000fe400078e0004 */
[----:B------:R-:W-:Y:S01]  /*be70*/  IMAD.HI R10, R10, 0x2, RZ ;  /* 0x000000020a0a7827 */ /* 0x000fe200078e02ff */
[----:B------:R1:W-:Y:S02]  /*be80*/  STL.64 [R1+0x38], R24 ;  /* 0x0000381801007387 */ /* 0x0003e40000100a00 */
[----:B------:R-:W-:Y:S01]  /*be90*/  IADD3.X R23, PT, PT, R16, UR25, R0, P0, P3 ;  /* 0x0000001910177c10 */ /* 0x000fe200087e6400 */
[----:B------:R-:W-:-:S02]  /*bea0*/  IMAD.MOV.U32 R8, RZ, RZ, R10 ;  /* 0x000000ffff087224 */ /* 0x000fc400078e000a */
[C---:B------:R-:W-:Y:S02]  /*beb0*/  IMAD.SHL.U32 R10, R50.reuse, 0x2, RZ ;  /* 0x00000002320a7824 */ /* 0x040fe400078e00ff */
[----:B------:R-:W-:-:S04]  /*bec0*/  IMAD.HI R44, R50, 0x2, RZ ;  /* 0x00000002322c7827 */ /* 0x000fc800078e02ff */
[----:B-1----:R-:W-:Y:S01]  /*bed0*/  IMAD.MOV.U32 R25, RZ, RZ, R52 ;  /* 0x000000ffff197224 */ /* 0x002fe200078e0034 */
[--C-:B------:R-:W-:Y:S02]  /*bee0*/  IADD3 R24, P4, P5, R53, UR24, R47.reuse ;  /* 0x0000001835187c10 */ /* 0x100fe4000fd9e02f */
[----:B------:R-:W3:Y:S01]  /*bef0*/  LDL.LU R53, [R1+0xf8] ;  /* 0x0000f80001357983 */ /* 0x000ee20000300800 */
[----:B------:R-:W-:Y:S01]  /*bf00*/  IMAD.SHL.U32 R4, R51, 0x2, RZ ;  /* 0x0000000233047824 */ /* 0x000fe200078e00ff */
[----:B------:R-:W-:Y:S01]  /*bf10*/  IADD3.X R25, PT, PT, R25, UR25, R0, P4, P5 ;  /* 0x0000001919197c10 */ /* 0x000fe2000a7ea400 */
[----:B------:R-:W-:Y:S01]  /*bf20*/  IMAD.HI R21, R51, 0x2, RZ ;  /* 0x0000000233157827 */ /* 0x000fe200078e02ff */
[----:B------:R-:W3:Y:S04]  /*bf30*/  LDL.LU R52, [R1+0xec] ;  /* 0x0000ec0001347983 */ /* 0x000ee80000300800 */
[----:B------:R-:W3:Y:S01]  /*bf40*/  LDL.LU R50, [R1+0x100] ;  /* 0x0001000001327983 */ /* 0x000ee20000300800 */
[----:B------:R-:W-:-:S03]  /*bf50*/  IADD3 R16, P0, P3, R17, UR24, R47 ;  /* 0x0000001811107c10 */ /* 0x000fc6000fb1e02f */
[----:B------:R-:W3:Y:S04]  /*bf60*/  LDL.LU R51, [R1+0xf4] ;  /* 0x0000f40001337983 */ /* 0x000ee80000300800 */
[----:B------:R-:W3:Y:S04]  /*bf70*/  LDL.LU R48, [R1+0x108] ;  /* 0x0001080001307983 */ /* 0x000ee80000300800 */
[----:B------:R1:W-:Y:S01]  /*bf80*/  STL.64 [R1+0x40], R22 ;  /* 0x0000401601007387 */ /* 0x0003e20000100a00 */
[----:B------:R-:W-:-:S03]  /*bf90*/  IADD3.X R17, PT, PT, R8, UR25, R0, P0, P3 ;  /* 0x0000001908117c10 */ /* 0x000fc600087e6400 */
[----:B-1----:R-:W3:Y:S04]  /*bfa0*/  LDL.LU.64 R22, [R1+0x6f8] ;  /* 0x0006f80001167983 */ /* 0x002ee80000300a00 */
[----:B------:R1:W-:Y:S04]  /*bfb0*/  STL.64 [R1+0x48], R24 ;  /* 0x0000481801007387 */ /* 0x0003e80000100a00 */
[----:B------:R0:W-:Y:S01]  /*bfc0*/  STL.64 [R1+0x50], R16 ;  /* 0x0000501001007387 */ /* 0x0001e20000100a00 */
[----:B-1----:R-:W-:-:S03]  /*bfd0*/  IADD3 R24, P4, P5, R42, UR24, R47 ;  /* 0x000000182a187c10 */ /* 0x002fc6000fd9e02f */
[----:B0-----:R-:W3:Y:S01]  /*bfe0*/  LDL.LU.64 R16, [R1+0x6f0] ;  /* 0x0006f00001107983 */ /* 0x001ee20000300a00 */
[--C-:B------:R-:W-:Y:S02]  /*bff0*/  IADD3 R8, P0, P3, R9, UR24, R47.reuse ;  /* 0x0000001809087c10 */ /* 0x100fe4000fb1e02f */
[----:B--2---:R-:W-:Y:S02]  /*c000*/  IADD3.X R25, PT, PT, R18, UR25, R0, P4, P5 ;  /* 0x0000001912197c10 */ /* 0x004fe4000a7ea400 */
[----:B------:R-:W-:-:S03]  /*c010*/  IADD3 R18, P4, P5, R19, UR24, R47 ;  /* 0x0000001813127c10 */ /* 0x000fc6000fd9e02f */
[----:B------:R0:W-:Y:S01]  /*c020*/  STL.64 [R1+0x58], R24 ;  /* 0x0000581801007387 */ /* 0x0001e20000100a00 */
[----:B------:R-:W-:Y:S02]  /*c030*/  IADD3.X R9, PT, PT, R30, UR25, R0, P0, P3 ;  /* 0x000000191e097c10 */ /* 0x000fe400087e6400 */
[----:B------:R-:W-:Y:S01]  /*c040*/  IADD3 R30, P0, P3, R31, UR24, R47 ;  /* 0x000000181f1e7c10 */ /* 0x000fe2000fb1e02f */
[----:B0-----:R-:W2:Y:S04]  /*c050*/  LDL.LU.64 R24, [R1+0x6e8] ;  /* 0x0006e80001187983 */ /* 0x001ea80000300a00 */
[----:B------:R-:W2:Y:S04]  /*c060*/  LDL.LU R19, [R1+0xc8] ;  /* 0x0000c80001137983 */ /* 0x000ea80000300800 */
[----:B------:R0:W-:Y:S04]  /*c070*/  STL.64 [R1+0x60], R8 ;  /* 0x0000600801007387 */ /* 0x0001e80000100a00 */
[----:B0-----:R-:W3:Y:S04]  /*c080*/  LDL.LU.64 R8, [R1+0x6e0] ;  /* 0x0006e00001087983 */ /* 0x001ee80000300a00 */
[----:B------:R-:W3:Y:S01]  /*c090*/  LDL.LU R31, [R1+0xd0] ;  /* 0x0000d000011f7983 */ /* 0x000ee20000300800 */
[----:B------:R-:W-:-:S02]  /*c0a0*/  IMAD.SHL.U32 R38, R37, 0x2, RZ ;  /* 0x0000000225267824 */ /* 0x000fc400078e00ff */
[----:B------:R-:W-:Y:S01]  /*c0b0*/  IMAD.HI R29, R27, 0x2, RZ ;  /* 0x000000021b1d7827 */ /* 0x000fe200078e02ff */
[----:B------:R-:W-:Y:S02]  /*c0c0*/  UIADD3 UR7, UPT, UPT, UR10, 0x8000, URZ ;  /* 0x000080000a077890 */ /* 0x000fe4000fffe0ff */
[----:B------:R-:W-:Y:S01]  /*c0d0*/  UIADD3 UR8, UPT, UPT, UR10, 0xc000, URZ ;  /* 0x0000c0000a087890 */ /* 0x000fe2000fffe0ff */
[----:B------:R-:W-:Y:S01]  /*c0e0*/  UMOV UR4, URZ ;  /* 0x000000ff00047c82 */ /* 0x000fe20008000000 */
[----:B------:R-:W-:Y:S01]  /*c0f0*/  UMOV UR5, URZ ;  /* 0x000000ff00057c82 */ /* 0x000fe20008000000 */
[----:B------:R-:W-:Y:S01]  /*c100*/  BAR.SYNC.DEFER_BLOCKING 0x0 ;  /* 0x0000000000007b1d */ /* 0x000fe20000010000 */
[----:B--2---:R-:W-:-:S05]  /*c110*/  IADD3.X R19, PT, PT, R19, UR25, R0, P4, P5 ;  /* 0x0000001913137c10 */ /* 0x004fca000a7ea400 */
[----:B------:R0:W-:Y:S02]  /*c120*/  STL.64 [R1+0x68], R18 ;  /* 0x0000681201007387 */ /* 0x0001e40000100a00 */
[----:B0-----:R-:W-:Y:S02]  /*c130*/  IADD3 R18, P4, P5, R38, UR24, R47 ;  /* 0x0000001826127c10 */ /* 0x001fe4000fd9e02f */
[--C-:B---3--:R-:W-:Y:S02]  /*c140*/  IADD3.X R31, PT, PT, R31, UR25, R0.reuse, P0, P3 ;  /* 0x000000191f1f7c10 */ /* 0x108fe400087e6400 */
[----:B------:R-:W-:-:S03]  /*c150*/  IADD3.X R19, PT, PT, R8, UR25, R0, P4, P5 ;  /* 0x0000001908137c10 */ /* 0x000fc6000a7ea400 */
[----:B------:R0:W-:Y:S04]  /*c160*/  STL.64 [R1+0x70], R30 ;  /* 0x0000701e01007387 */ /* 0x0001e80000100a00 */
[----:B------:R-:W2:Y:S01]  /*c170*/  LDL.LU R8, [R1+0x6d8] ;  /* 0x0006d80001087983 */ /* 0x000ea20000300800 */
[--C-:B0-----:R-:W-:Y:S02]  /*c180*/  IADD3 R30, P0, P3, R40, UR24, R47.reuse ;  /* 0x00000018281e7c10 */ /* 0x101fe4000fb1e02f */
[----:B------:R-:W-:Y:S02]  /*c190*/  IADD3 R40, P4, P5, R41, UR24, R47 ;  /* 0x0000001829287c10 */ /* 0x000fe4000fd9e02f */
[--C-:B------:R-:W-:Y:S01]  /*c1a0*/  IADD3.X R31, PT, PT, R34, UR25, R0.reuse, P0, P3 ;  /* 0x00000019221f7c10 */ /* 0x100fe200087e6400 */
[----:B------:R0:W-:Y:S01]  /*c1b0*/  STL.64 [R1+0x78], R18 ;  /* 0x0000781201007387 */ /* 0x0001e20000100a00 */
[----:B----4-:R-:W-:-:S02]  /*c1c0*/  IADD3.X R41, PT, PT, R2, UR25, R0, P4, P5 ;  /* 0x0000001902297c10 */ /* 0x010fc4000a7ea400 */
[----:B------:R-:W-:-:S04]  /*c1d0*/  IADD3 R34, P0, P3, R35, UR24, R47 ;  /* 0x0000001823227c10 */ /* 0x000fc8000fb1e02f */
[----:B------:R-:W-:Y:S01]  /*c1e0*/  IADD3.X R35, PT, PT, R53, UR25, R0, P0, P3 ;  /* 0x0000001935237c10 */ /* 0x000fe200087e6400 */
[----:B0-----:R-:W3:Y:S04]  /*c1f0*/  LDL.LU.64 R18, [R1+0x6d0] ;  /* 0x0006d00001127983 */ /* 0x001ee80000300a00 */
[----:B------:R0:W-:Y:S01]  /*c200*/  STL.64 [R1+0x80], R30 ;  /* 0x0000801e01007387 */ /* 0x0001e20000100a00 */
[----:B------:R-:W-:-:S03]  /*c210*/  IADD3 R52, P0, P3, R52, UR24, R47 ;  /* 0x0000001834347c10 */ /* 0x000fc6000fb1e02f */
[----:B0-----:R-:W4:Y:S04]  /*c220*/  LDL.LU.64 R30, [R1+0x6c8] ;  /* 0x0006c800011e7983 */ /* 0x001f280000300a00 */
[----:B------:R0:W-:Y:S01]  /*c230*/  STL.64 [R1+0x88], R40 ;  /* 0x0000882801007387 */ /* 0x0001e20000100a00 */
[----:B------:R-:W-:-:S03]  /*c240*/  IADD3.X R53, PT, PT, R48, UR25, R0, P0, P3 ;  /* 0x0000001930357c10 */ /* 0x000fc600087e6400 */
[----:B------:R1:W-:Y:S01]  /*c250*/  STL.64 [R1+0x90], R34 ;  /* 0x0000902201007387 */ /* 0x0003e20000100a00 */
[----:B0-----:R-:W-:-:S04]  /*c260*/  IADD3 R40, P4, P5, R22, UR24, R47 ;  /* 0x0000001816287c10 */ /* 0x001fc8000fd9e02f */
[----:B------:R-:W-:Y:S01]  /*c270*/  IADD3.X R41, PT, PT, R50, UR25, R0, P4, P5 ;  /* 0x0000001932297c10 */ /* 0x000fe2000a7ea400 */
[----:B-1----:R-:W2:Y:S04]  /*c280*/  LDL.LU.64 R34, [R1+0x6c0] ;  /* 0x0006c00001227983 */ /* 0x002ea80000300a00 */
[----:B------:R0:W-:Y:S04]  /*c290*/  STL.64 [R1+0xa8], R40 ;  /* 0x0000a82801007387 */ /* 0x0001e80000100a00 */
[----:B0-----:R-:W2:Y:S04]  /*c2a0*/  LDL.LU.64 R40, [R1+0x6b8] ;  /* 0x0006b80001287983 */ /* 0x001ea80000300a00 */
[----:B------:R0:W-:Y:S04]  /*c2b0*/  STL.64 [R1+0xb0], R52 ;  /* 0x0000b03401007387 */ /* 0x0001e80000100a00 */
[----:B0-----:R-:W2:Y:S01]  /*c2c0*/  LDL.LU R53, [R1+0x6b0] ;  /* 0x0006b00001357983 */ /* 0x001ea20000300800 */
[----:B------:R-:W-:Y:S01]  /*c2d0*/  IMAD.SHL.U32 R49, R3, 0x2, RZ ;  /* 0x0000000203317824 */ /* 0x000fe200078e00ff */
[----:B------:R-:W-:Y:S01]  /*c2e0*/  IADD3 R50, P4, P5, R51, UR24, R47 ;  /* 0x0000001833327c10 */ /* 0x000fe2000fd9e02f */
[----:B------:R-:W-:-:S03]  /*c2f0*/  IMAD.HI R3, R3, 0x2, RZ ;  /* 0x0000000203037827 */ /* 0x000fc600078e02ff */
[--C-:B------:R-:W-:Y:S02]  /*c300*/  IADD3.X R51, PT, PT, R25, UR25, R0.reuse, P4, P5 ;  /* 0x0000001919337c10 */ /* 0x100fe4000a7ea400 */
[--C-:B------:R-:W-:Y:S01]  /*c310*/  IADD3 R48, P4, P5, R49, UR24, R47.reuse ;  /* 0x0000001831307c10 */ /* 0x100fe2000fd9e02f */
[----:B------:R-:W3:Y:S03]  /*c320*/  LDL.LU R25, [R1+0x6ac] ;  /* 0x0006ac0001197983 */ /* 0x000ee60000300800 */
[----:B------:R-:W-:Y:S01]  /*c330*/  IADD3.X R49, PT, PT, R3, UR25, R0, P4, P5 ;  /* 0x0000001903317c10 */ /* 0x000fe2000a7ea400 */
[----:B------:R-:W-:Y:S01]  /*c340*/  STL.64 [R1+0xb8], R50 ;  /* 0x0000b83201007387 */ /* 0x000fe20000100a00 */
[----:B--2---:R-:W-:-:S04]  /*c350*/  IADD3 R52, P0, P3, R53, UR24, R47 ;  /* 0x0000001835347c10 */ /* 0x004fc8000fb1e02f */
[----:B------:R-:W-:Y:S02]  /*c360*/  IADD3.X R53, PT, PT, R45, UR25, R0, P0, P3 ;  /* 0x000000192d357c10 */ /* 0x000fe400087e6400 */
[----:B------:R-:W2:Y:S04]  /*c370*/  LDL.LU R45, [R1+0x6a8] ;  /* 0x0006a800012d7983 */ /* 0x000ea80000300800 */
[----:B------:R0:W-:Y:S04]  /*c380*/  STL.64 [R1+0xc0], R52 ;  /* 0x0000c03401007387 */ /* 0x0001e80000100a00 */
[----:B0-----:R-:W2:Y:S04]  /*c390*/  LDL.LU R52, [R1+0x6a4] ;  /* 0x0006a40001347983 */ /* 0x001ea80000300800 */
[----:B------:R0:W5:Y:S04]  /*c3a0*/  LDL.LU R3, [R1+0x6a0] ;  /* 0x0006a00001037983 */ /* 0x0001680000300800 */
[----:B------:R1:W-:Y:S04]  /*c3b0*/  STL.64 [R1+0xc8], R48 ;  /* 0x0000c83001007387 */ /* 0x0003e80000100a00 */
[----:B-1----:R-:W3:Y:S01]  /*c3c0*/  LDL.LU R48, [R1+0x69c] ;  /* 0x00069c0001307983 */ /* 0x002ee20000300800 */
[----:B--2---:R-:W-:-:S04]  /*c3d0*/  IADD3 R52, P0, P3, R52, UR24, R47 ;  /* 0x0000001834347c10 */ /* 0x004fc8000fb1e02f */
[----:B------:R-:W-:Y:S02]  /*c3e0*/  IADD3.X R53, PT, PT, R46, UR25, R0, P0, P3 ;  /* 0x000000192e357c10 */ /* 0x000fe400087e6400 */
[----:B------:R-:W2:Y:S04]  /*c3f0*/  LDL.LU R46, [R1+0x698] ;  /* 0x00069800012e7983 */ /* 0x000ea80000300800 */
[----:B------:R-:W-:Y:S01]  /*c400*/  STL.64 [R1+0xd0], R52 ;  /* 0x0000d03401007387 */ /* 0x000fe20000100a00 */
[----:B---3--:R-:W-:-:S04]  /*c410*/  IADD3 R48, P4, P5, R48, UR24, R47 ;  /* 0x0000001830307c10 */ /* 0x008fc8000fd9e02f */
[----:B------:R-:W-:-:S05]  /*c420*/  IADD3.X R49, PT, PT, R35, UR25, R0, P4, P5 ;  /* 0x0000001923317c10 */ /* 0x000fca000a7ea400 */
[----:B------:R1:W-:Y:S04]  /*c430*/  STL.64 [R1+0xd8], R48 ;  /* 0x0000d83001007387 */ /* 0x0003e80000100a00 */
[----:B-1----:R-:W3:Y:S01]  /*c440*/  LDL.LU.64 R48, [R1+0x690] ;  /* 0x0006900001307983 */ /* 0x002ee20000300a00 */
[----:B------:R-:W-:Y:S02]  /*c450*/  IADD3 R52, P0, P3, R40, UR24, R47 ;  /* 0x0000001828347c10 */ /* 0x000fe4000fb1e02f */
[----:B------:R-:W1:Y:S02]  /*c460*/  S2R R40, SR_TID.X ;  /* 0x0000000000287919 */ /* 0x000e640000002100 */
[----:B----4-:R-:W-:Y:S02]  /*c470*/  IADD3.X R53, PT, PT, R31, UR25, R0, P0, P3 ;  /* 0x000000191f357c10 */ /* 0x010fe400087e6400 */
[----:B-1----:R-:W-:-:S04]  /*c480*/  SHF.R.U32.HI R40, RZ, 0x6, R40 ;  /* 0x00000006ff287819 */ /* 0x002fc80000011628 */
[C---:B------:R-:W-:Y:S02]  /*c490*/  SGXT.U32 R31, R40.reuse, 0x1 ;  /* 0x00000001281f781a */ /* 0x040fe40000000000 */
[----:B------:R-:W-:-:S04]  /*c4a0*/  SGXT.U32 R40, R40, 0x1 ;  /* 0x000000012828781a */ /* 0x000fc80000000000 */
[----:B------:R-:W-:Y:S02]  /*c4b0*/  LOP3.LUT R40, R40, 0x6a, RZ, 0xfc, !PT ;  /* 0x0000006a28287812 */ /* 0x000fe400078efcff */
[----:B------:R-:W-:Y:S02]  /*c4c0*/  LOP3.LUT R31, R31, 0x42, RZ, 0xfc, !PT ;  /* 0x000000421f1f7812 */ /* 0x000fe400078efcff */
[--C-:B------:R-:W-:Y:S02]  /*c4d0*/  IADD3 R34, P4, P5, R34, UR24, R47.reuse ;  /* 0x0000001822227c10 */ /* 0x100fe4000fd9e02f */
[--C-:B------:R-:W-:Y:S02]  /*c4e0*/  IADD3 R30, P0, P3, R30, UR24, R47.reuse ;  /* 0x000000181e1e7c10 */ /* 0x100fe4000fb1e02f */
[----:B------:R-:W-:Y:S01]  /*c4f0*/  IADD3.X R35, PT, PT, R19, UR25, R0, P4, P5 ;  /* 0x0000001913237c10 */ /* 0x000fe2000a7ea400 */
[----:B------:R1:W-:Y:S01]  /*c500*/  STL.64 [R1+0xe0], R52 ;  /* 0x0000e03401007387 */ /* 0x0003e20000100a00 */
[----:B------:R-:W-:Y:S01]  /*c510*/  IADD3 R18, P4, P5, R18, UR24, R47 ;  /* 0x0000001812127c10 */ /* 0x000fe2000fd9e02f */
[----:B------:R-:W-:-:S03]  /*c520*/  IMAD.SHL.U32 R32, R11, 0x2, RZ ;  /* 0x000000020b207824 */ /* 0x000fc600078e00ff */
[----:B------:R-:W-:Y:S01]  /*c530*/  IADD3.X R19, PT, PT, R33, UR25, R0, P4, P5 ;  /* 0x0000001921137c10 */ /* 0x000fe2000a7ea400 */
[----:B-1----:R-:W4:Y:S04]  /*c540*/  LDL.LU.64 R52, [R1+0x688] ;  /* 0x0006880001347983 */ /* 0x002f280000300a00 */
[----:B------:R1:W-:Y:S01]  /*c550*/  STL.64 [R1+0xe8], R34 ;  /* 0x0000e82201007387 */ /* 0x0003e20000100a00 */
[----:B------:R-:W-:Y:S01]  /*c560*/  IADD3 R16, P4, P5, R16, UR24, R47 ;  /* 0x0000001810107c10 */ /* 0x000fe2000fd9e02f */
[----:B------:R-:W-:Y:S02]  /*c570*/  IMAD.HI R27, R11, 0x2, RZ ;  /* 0x000000020b1b7827 */ /* 0x000fe400078e02ff */
[----:B-1----:R-:W2:Y:S02]  /*c580*/  LDL.LU.64 R34, [R1+0x680] ;  /* 0x0006800001227983 */ /* 0x002ea40000300a00 */
[----:B------:R-:W-:-:S02]  /*c590*/  IMAD.SHL.U32 R11, R15, 0x2, RZ ;  /* 0x000000020f0b7824 */ /* 0x000fc400078e00ff */
[----:B------:R-:W-:Y:S02]  /*c5a0*/  IMAD.SHL.U32 R26, R14, 0x2, RZ ;  /* 0x000000020e1a7824 */ /* 0x000fe400078e00ff */
[----:B------:R-:W-:-:S04]  /*c5b0*/  IMAD.HI R15, R15, 0x2, RZ ;  /* 0x000000020f0f7827 */ /* 0x000fc800078e02ff */
[----:B------:R-:W-:-:S04]  /*c5c0*/  IMAD.HI R28, R14, 0x2, RZ ;  /* 0x000000020e1c7827 */ /* 0x000fc800078e02ff */
[C---:B------:R-:W-:Y:S02]  /*c5d0*/  IMAD.SHL.U32 R14, R36.reuse, 0x2, RZ ;  /* 0x00000002240e7824 */ /* 0x040fe400078e00ff */
[----:B------:R-:W-:-:S04]  /*c5e0*/  IMAD.HI R37, R36, 0x2, RZ ;  /* 0x0000000224257827 */ /* 0x000fc800078e02ff */
[----:B------:R-:W-:Y:S02]  /*c5f0*/  IMAD.SHL.U32 R12, R5, 0x2, RZ ;  /* 0x00000002050c7824 */ /* 0x000fe400078e00ff */
[----:B------:R-:W-:Y:S02]  /*c600*/  IMAD.SHL.U32 R36, R13, 0x2, RZ ;  /* 0x000000020d247824 */ /* 0x000fe400078e00ff */
[----:B------:R-:W-:-:S04]  /*c610*/  IMAD.HI R5, R5, 0x2, RZ ;  /* 0x0000000205057827 */ /* 0x000fc800078e02ff */
[C---:B------:R-:W-:Y:S02]  /*c620*/  IMAD.SHL.U32 R13, R6.reuse, 0x2, RZ ;  /* 0x00000002060d7824 */ /* 0x040fe400078e00ff */
[----:B------:R-:W-:-:S04]  /*c630*/  IMAD.HI R43, R6, 0x2, RZ ;  /* 0x00000002062b7827 */ /* 0x000fc800078e02ff */
[----:B------:R-:W-:Y:S02]  /*c640*/  IMAD.SHL.U32 R6, R39, 0x2, RZ ;  /* 0x0000000227067824 */ /* 0x000fe400078e00ff */
[-C--:B---3--:R-:W-:Y:S02]  /*c650*/  IMAD R2, R40, R48.reuse, RZ ;  /* 0x0000003028027224 */ /* 0x088fe400078e02ff */
[----:B------:R-:W1:Y:S01]  /*c660*/  S2R R40, SR_TID.X ;  /* 0x0000000000287919 */ /* 0x000e620000002100 */
[----:B------:R-:W-:-:S04]  /*c670*/  IMAD R31, R31, R48, RZ ;  /* 0x000000301f1f7224 */ /* 0x000fc800078e02ff */
[----:B------:R-:W-:-:S05]  /*c680*/  IMAD.HI R31, R31, 0x2, RZ ;  /* 0x000000021f1f7827 */ /* 0x000fca00078e02ff */
[----:B------:R-:W-:-:S05]  /*c690*/  IADD3.X R31, PT, PT, R31, UR25, R0, P0, P3 ;  /* 0x000000191f1f7c10 */ /* 0x000fca00087e6400 */
[----:B------:R3:W-:Y:S02]  /*c6a0*/  STL.64 [R1+0x340], R30 ;  /* 0x0003401e01007387 */ /* 0x0007e40000100a00 */
[----:B---3--:R-:W-:Y:S02]  /*c6b0*/  IADD3 R30, P0, P3, R17, UR24, R47 ;  /* 0x00000018111e7c10 */ /* 0x008fe4000fb1e02f */
[----:B-1----:R-:W-:Y:S02]  /*c6c0*/  SHF.R.U32.HI R17, RZ, 0x6, R40 ;  /* 0x00000006ff117819 */ /* 0x002fe40000011628 */
[--C-:B------:R-:W-:Y:S02]  /*c6d0*/  IADD3.X R31, PT, PT, R24, UR25, R0.reuse, P0, P3 ;  /* 0x00000019181f7c10 */ /* 0x100fe400087e6400 */
[----:B------:R-:W-:Y:S01]  /*c6e0*/  SGXT.U32 R33, R17, 0x1 ;  /* 0x000000011121781a */ /* 0x000fe20000000000 */
[----:B------:R1:W-:Y:S01]  /*c6f0*/  STL.64 [R1+0x348], R18 ;  /* 0x0003481201007387 */ /* 0x0003e20000100a00 */
[----:B------:R-:W-:-:S02]  /*c700*/  IADD3.X R17, PT, PT, R29, UR25, R0, P4, P5 ;  /* 0x000000191d117c10 */ /* 0x000fc4000a7ea400 */
[----:B------:R-:W-:Y:S02]  /*c710*/  LOP3.LUT R33, R33, 0x6c, RZ, 0xfc, !PT ;  /* 0x0000006c21217812 */ /* 0x000fe400078efcff */
[----:B------:R-:W-:Y:S01]  /*c720*/  IADD3 R32, P0, P3, R32, UR24, R47 ;  /* 0x0000001820207c10 */ /* 0x000fe2000fb1e02f */
[----:B------:R-:W-:Y:S02]  /*c730*/  IMAD.SHL.U32 R40, R2, 0x2, RZ ;  /* 0x0000000202287824 */ /* 0x000fe400078e00ff */
[----:B------:R-:W-:Y:S01]  /*c740*/  IMAD R2, R33, R48, RZ ;  /* 0x0000003021027224 */ /* 0x000fe200078e02ff */
[----:B-1----:R-:W3:Y:S04]  /*c750*/  LDL.LU.64 R18, [R1+0x678] ;  /* 0x0006780001127983 */ /* 0x002ee80000300a00 */
[----:B------:R1:W-:Y:S01]  /*c760*/  STL.64 [R1+0x350], R30 ;  /* 0x0003501e01007387 */ /* 0x0003e20000100a00 */
[----:B------:R-:W-:-:S02]  /*c770*/  IADD3.X R33, PT, PT, R27, UR25, R0, P0, P3 ;  /* 0x000000191b217c10 */ /* 0x000fc400087e6400 */
[----:B------:R-:W-:Y:S01]  /*c780*/  IADD3 R26, P0, P3, R26, UR24, R47 ;  /* 0x000000181a1a7c10 */ /* 0x000fe2000fb1e02f */
[----:B-1----:R-:W2:Y:S04]  /*c790*/  LDL.LU.64 R30, [R1+0x670] ;  /* 0x00067000011e7983 */ /* 0x002ea80000300a00 */
[----:B------:R1:W-:Y:S01]  /*c7a0*/  STL.64 [R1+0x358], R16 ;  /* 0x0003581001007387 */ /* 0x0003e20000100a00 */
[----:B------:R-:W-:-:S03]  /*c7b0*/  IADD3.X R27, PT, PT, R28, UR25, R0, P0, P3 ;  /* 0x000000191c1b7c10 */ /* 0x000fc600087e6400 */
[----:B------:R0:W-:Y:S01]  /*c7c0*/  STL.64 [R1+0x360], R32 ;  /* 0x0003602001007387 */ /* 0x0001e20000100a00 */
[----:B-1----:R-:W-:-:S04]  /*c7d0*/  IADD3 R16, P5, P4, R11, UR24, R47 ;  /* 0x000000180b107c10 */ /* 0x002fc8000fcbe02f */
[----:B------:R-:W-:Y:S01]  /*c7e0*/  IADD3.X R17, PT, PT, R15, UR25, R0, P5, P4 ;  /* 0x000000190f117c10 */ /* 0x000fe2000afe8400 */
[----:B0-----:R-:W2:Y:S04]  /*c7f0*/  LDL.LU.64 R32, [R1+0x668] ;  /* 0x0006680001207983 */ /* 0x001ea80000300a00 */
[----:B------:R0:W-:Y:S01]  /*c800*/  STL.64 [R1+0x368], R16 ;  /* 0x0003681001007387 */ /* 0x0001e20000100a00 */
[----:B------:R-:W1:Y:S03]  /*c810*/  S2R R24, SR_TID.X ;  /* 0x0000000000187919 */ /* 0x000e660000002100 */
[----:B0-----:R-:W2:Y:S04]  /*c820*/  LDL.LU.64 R16, [R1+0x660] ;  /* 0x0006600001107983 */ /* 0x001ea80000300a00 */
[----:B------:R0:W-:Y:S02]  /*c830*/  STL.64 [R1+0x370], R26 ;  /* 0x0003701a01007387 */ /* 0x0001e40000100a00 */
[----:B0-----:R-:W0:Y:S01]  /*c840*/  S2R R26, SR_TID.X ;  /* 0x00000000001a7919 */ /* 0x001e220000002100 */
[----:B------:R-:W-:-:S04]  /*c850*/  IADD3 R14, P5, P4, R14, UR24, R47 ;  /* 0x000000180e0e7c10 */ /* 0x000fc8000fcbe02f */
[----:B------:R-:W-:Y:S02]  /*c860*/  IADD3.X R15, PT, PT, R37, UR25, R0, P5, P4 ;  /* 0x00000019250f7c10 */ /* 0x000fe4000afe8400 */
[----:B-1----:R-:W-:-:S04]  /*c870*/  SHF.R.U32.HI R29, RZ, 0x6, R24 ;  /* 0x00000006ff1d7819 */ /* 0x002fc80000011618 */
[----:B------:R-:W-:Y:S02]  /*c880*/  SGXT.U32 R29, R29, 0x1 ;  /* 0x000000011d1d781a */ /* 0x000fe40000000000 */
[----:B------:R-:W-:Y:S02]  /*c890*/  IADD3 R28, P0, P3, R12, UR24, R47 ;  /* 0x000000180c1c7c10 */ /* 0x000fe4000fb1e02f */
[----:B------:R-:W-:Y:S02]  /*c8a0*/  LOP3.LUT R29, R29, 0x6e, RZ, 0xfc, !PT ;  /* 0x0000006e1d1d7812 */ /* 0x000fe400078efcff */
[----:B0-----:R-:W-:-:S04]  /*c8b0*/  SHF.R.U32.HI R26, RZ, 0x6, R26 ;  /* 0x00000006ff1a7819 */ /* 0x001fc8000001161a */
[----:B------:R-:W-:-:S04]  /*c8c0*/  SGXT.U32 R37, R26, 0x1 ;  /* 0x000000011a25781a */ /* 0x000fc80000000000 */
[----:B------:R-:W-:-:S05]  /*c8d0*/  LOP3.LUT R37, R37, 0x54, RZ, 0xfc, !PT ;  /* 0x0000005425257812 */ /* 0x000fca00078efcff */
[----:B------:R-:W-:Y:S01]  /*c8e0*/  IMAD R37, R37, R48, RZ ;  /* 0x0000003025257224 */ /* 0x000fe200078e02ff */
[----:B------:R-:W-:Y:S01]  /*c8f0*/  IADD3 R36, P5, P4, R36, UR24, R47 ;  /* 0x0000001824247c10 */ /* 0x000fe2000fcbe02f */
[----:B------:R-:W-:Y:S01]  /*c900*/  IMAD.SHL.U32 R24, R2, 0x2, RZ ;  /* 0x0000000202187824 */ /* 0x000fe200078e00ff */
[----:B------:R-:W-:Y:S01]  /*c910*/  SGXT.U32 R26, R26, 0x1 ;  /* 0x000000011a1a781a */ /* 0x000fe20000000000 */
[----:B------:R-:W-:-:S04]  /*c920*/  IMAD.HI R37, R37, 0x2, RZ ;  /* 0x0000000225257827 */ /* 0x000fc800078e02ff */
[----:B------:R-:W-:Y:S01]  /*c930*/  IMAD.HI R11, R2, 0x2, RZ ;  /* 0x00000002020b7827 */ /* 0x000fe200078e02ff */
[----:B------:R-:W-:-:S03]  /*c940*/  LOP3.LUT R26, R26, 0x70, RZ, 0xfc, !PT ;  /* 0x000000701a1a7812 */ /* 0x000fc600078efcff */
[----:B------:R-:W-:Y:S01]  /*c950*/  IMAD R2, R29, R48, RZ ;  /* 0x000000301d027224 */ /* 0x000fe200078e02ff */
[--C-:B------:R-:W-:Y:S01]  /*c960*/  IADD3.X R29, PT, PT, R5, UR25, R0.reuse, P0, P3 ;  /* 0x00000019051d7c10 */ /* 0x100fe200087e6400 */
[----:B------:R0:W-:Y:S01]  /*c970*/  STL.64 [R1+0x378], R14 ;  /* 0x0003780e01007387 */ /* 0x0001e20000100a00 */
[----:B------:R-:W-:Y:S01]  /*c980*/  IADD3.X R37, PT, PT, R37, UR25, R0, P5, P4 ;  /* 0x0000001925257c10 */ /* 0x000fe2000afe8400 */
[C---:B------:R-:W-:Y:S02]  /*c990*/  IMAD.SHL.U32 R12, R2.reuse, 0x2, RZ ;  /* 0x00000002020c7824 */ /* 0x040fe400078e00ff */
[----:B------:R-:W-:-:S04]  /*c9a0*/  IMAD.HI R27, R2, 0x2, RZ ;  /* 0x00000002021b7827 */ /* 0x000fc800078e02ff */
[----:B------:R-:W-:Y:S01]  /*c9b0*/  IMAD R2, R26, R48, RZ ;  /* 0x000000301a027224 */ /* 0x000fe200078e02ff */
[----:B0-----:R-:W2:Y:S04]  /*c9c0*/  LDL.LU.64 R14, [R1+0x658] ;  /* 0x00065800010e7983 */ /* 0x001ea80000300a00 */
[----:B------:R0:W-:Y:S01]  /*c9d0*/  STL.64 [R1+0x380], R28 ;  /* 0x0003801c01007387 */ /* 0x0001e20000100a00 */
[----:B------:R-:W1:Y:S03]  /*c9e0*/  S2R R26, SR_TID.X ;  /* 0x00000000001a7919 */ /* 0x000e660000002100 */
[----:B0-----:R-:W2:Y:S04]  /*c9f0*/  LDL.LU.64 R28, [R1+0x650] ;  /* 0x00065000011c7983 */ /* 0x001ea80000300a00 */
[----:B------:R0:W-:Y:S02]  /*ca00*/  STL.64 [R1+0x388], R36 ;  /* 0x0003882401007387 */ /* 0x0001e40000100a00 */
[----:B0-----:R-:W-:-:S04]  /*ca10*/  IADD3 R36, P5, P4, R10, UR24, R47 ;  /* 0x000000180a247c10 */ /* 0x001fc8000fcbe02f */
[----:B------:R-:W-:Y:S02]  /*ca20*/  IADD3.X R37, PT, PT, R44, UR25, R0, P5, P4 ;  /* 0x000000192c257c10 */ /* 0x000fe4000afe8400 */
[----:B------:R-:W0:Y:S01]  /*ca30*/  S2R R44, SR_TID.X ;  /* 0x00000000002c7919 */ /* 0x000e220000002100 */
[----:B-1----:R-:W-:Y:S02]  /*ca40*/  SHF.R.U32.HI R26, RZ, 0x6, R26 ;  /* 0x00000006ff1a7819 */ /* 0x002fe4000001161a */
[----:B------:R-:W-:Y:S02]  /*ca50*/  IADD3 R4, P0, P3, R4, UR24, R47 ;  /* 0x0000001804047c10 */ /* 0x000fe4000fb1e02f */
[----:B------:R-:W-:Y:S02]  /*ca60*/  SGXT.U32 R26, R26, 0x1 ;  /* 0x000000011a1a781a */ /* 0x000fe40000000000 */
[----:B------:R-:W-:Y:S02]  /*ca70*/  IADD3.X R5, PT, PT, R21, UR25, R0, P0, P3 ;  /* 0x0000001915057c10 */ /* 0x000fe400087e6400 */
[----:B------:R-:W-:Y:S01]  /*ca80*/  LOP3.LUT R26, R26, 0x72, RZ, 0xfc, !PT ;  /* 0x000000721a1a7812 */ /* 0x000fe200078efcff */
[----:B------:R-:W-:-:S02]  /*ca90*/  IMAD.SHL.U32 R10, R2, 0x2, RZ ;  /* 0x00000002020a7824 */ /* 0x000fc400078e00ff */
[----:B------:R1:W-:Y:S02]  /*caa0*/  STL.64 [R1+0x390], R4 ;  /* 0x0003900401007387 */ /* 0x0003e40000100a00 */
[----:B------:R-:W-:-:S04]  /*cab0*/  IMAD R2, R26, R48, RZ ;  /* 0x000000301a027224 */ /* 0x000fc800078e02ff */
[----:B------:R-:W-:Y:S01]  /*cac0*/  IMAD.SHL.U32 R26, R2, 0x2, RZ ;  /* 0x00000002021a7824 */ /* 0x000fe200078e00ff */
[----:B-1----:R1:W5:Y:S01]  /*cad0*/  LDL.LU.64 R4, [R1+0x648] ;  /* 0x0006480001047983 */ /* 0x0023620000300a00 */
[----:B0-----:R-:W-:-:S04]  /*cae0*/  SHF.R.U32.HI R44, RZ, 0x6, R44 ;  /* 0x00000006ff2c7819 */ /* 0x001fc8000001162c */
[----:B------:R-:W-:Y:S01]  /*caf0*/  SGXT.U32 R44, R44, 0x1 ;  /* 0x000000012c2c781a */ /* 0x000fe20000000000 */
[----:B------:R0:W-:Y:S03]  /*cb00*/  STL.64 [R1+0x398], R36 ;  /* 0x0003982401007387 */ /* 0x0001e60000100a00 */
[----:B------:R-:W-:Y:S02]  /*cb10*/  LOP3.LUT R44, R44, 0x74, RZ, 0xfc, !PT ;  /* 0x000000742c2c7812 */ /* 0x000fe400078efcff */
[----:B0-----:R-:W-:Y:S01]  /*cb20*/  IADD3 R36, P5, P4, R13, UR24, R47 ;  /* 0x000000180d247c10 */ /* 0x001fe2000fcbe02f */
[----:B------:R-:W-:-:S04]  /*cb30*/  IMAD.HI R13, R2, 0x2, RZ ;  /* 0x00000002020d7827 */ /* 0x000fc800078e02ff */
[----:B------:R-:W-:Y:S02]  /*cb40*/  IMAD R2, R44, R48, RZ ;  /* 0x000000302c027224 */ /* 0x000fe400078e02ff */
[----:B------:R-:W0:Y:S01]  /*cb50*/  S2R R44, SR_TID.X ;  /* 0x00000000002c7919 */ /* 0x000e220000002100 */
[--C-:B------:R-:W-:Y:S01]  /*cb60*/  IADD3 R20, P0, P3, R20, UR24, R47.reuse ;  /* 0x0000001814147c10 */ /* 0x100fe2000fb1e02f */
[----:B------:R-:W-:Y:S02]  /*cb70*/  IMAD.SHL.U32 R42, R23, 0x2, RZ ;  /* 0x00000002172a7824 */ /* 0x000fe400078e00ff */
[----:B------:R-:W-:Y:S01]  /*cb80*/  IMAD.HI R39, R39, 0x2, RZ ;  /* 0x0000000227277827 */ /* 0x000fe200078e02ff */
[--C-:B------:R-:W-:Y:S02]  /*cb90*/  IADD3.X R21, PT, PT, R7, UR25, R0.reuse, P0, P3 ;  /* 0x0000001907157c10 */ /* 0x100fe400087e6400 */
[----:B------:R-:W-:Y:S01]  /*cba0*/  IADD3 R6, P0, P3, R6, UR24, R47 ;  /* 0x0000001806067c10 */ /* 0x000fe2000fb1e02f */
[----:B------:R-:W-:Y:S01]  /*cbb0*/  IMAD.HI R23, R23, 0x2, RZ ;  /* 0x0000000217177827 */ /* 0x000fe200078e02ff */
[----:B------:R-:W-:-:S02]  /*cbc0*/  IADD3.X R37, PT, PT, R43, UR25, R0, P5, P4 ;  /* 0x000000192b257c10 */ /* 0x000fc4000afe8400 */
[--C-:B------:R-:W-:Y:S01]  /*cbd0*/  IADD3 R42, P5, P4, R42, UR24, R47.reuse ;  /* 0x000000182a2a7c10 */ /* 0x100fe2000fcbe02f */
[----:B------:R1:W-:Y:S01]  /*cbe0*/  STL.64 [R1+0x3a0], R20 ;  /* 0x0003a01401007387 */ /* 0x0003e20000100a00 */
[--C-:B------:R-:W-:Y:S01]  /*cbf0*/  IADD3.X R7, PT, PT, R39, UR25, R0.reuse, P0, P3 ;  /* 0x0000001927077c10 */ /* 0x100fe200087e6400 */
[----:B------:R-:W-:Y:S01]  /*cc00*/  IMAD.SHL.U32 R38, R9, 0x2, RZ ;  /* 0x0000000209267824 */ /* 0x000fe200078e00ff */
[----:B------:R-:W-:Y:S01]  /*cc10*/  IADD3.X R43, PT, PT, R23, UR25, R0, P5, P4 ;  /* 0x00000019172b7c10 */ /* 0x000fe2000afe8400 */
[----:B------:R-:W-:Y:S01]  /*cc20*/  IMAD.HI R9, R9, 0x2, RZ ;  /* 0x0000000209097827 */ /* 0x000fe200078e02ff */
[----:B-1----:R1:W5:Y:S04]  /*cc30*/  LDL.LU.64 R20, [R1+0x640] ;  /* 0x0006400001147983 */ /* 0x0023680000300a00 */
[----:B------:R0:W-:Y:S01]  /*cc40*/  STL.64 [R1+0x3a8], R36 ;  /* 0x0003a82401007387 */ /* 0x0001e20000100a00 */
[----:B------:R-:W-:-:S03]  /*cc50*/  IADD3 R38, P0, P3, R38, UR24, R47 ;  /* 0x0000001826267c10 */ /* 0x000fc6000fb1e02f */
[----:B0-----:R1:W5:Y:S04]  /*cc60*/  LDL.LU.64 R36, [R1+0x638] ;  /* 0x0006380001247983 */ /* 0x0013680000300a00 */
[----:B------:R0:W-:Y:S01]  /*cc70*/  STL.64 [R1+0x3b0], R6 ;  /* 0x0003b00601007387 */ /* 0x0001e20000100a00 */
[----:B------:R-:W-:-:S03]  /*cc80*/  IADD3.X R39, PT, PT, R9, UR25, R0, P0, P3 ;  /* 0x0000001909277c10 */ /* 0x000fc600087e6400 */
[----:B0-----:R1:W5:Y:S04]  /*cc90*/  LDL.LU.64 R6, [R1+0x630] ;  /* 0x0006300001067983 */ /* 0x0013680000300a00 */
[----:B------:R0:W-:Y:S02]  /*cca0*/  STL.64 [R1+0x3b8], R42 ;  /* 0x0003b82a01007387 */ /* 0x0001e40000100a00 */
[----:B0-----:R-:W-:-:S04]  /*ccb0*/  SHF.R.U32.HI R43, RZ, 0x6, R44 ;  /* 0x00000006ff2b7819 */ /* 0x001fc8000001162c */
[----:B------:R-:W-:Y:S02]  /*ccc0*/  SGXT.U32 R9, R43, 0x1 ;  /* 0x000000012b09781a */ /* 0x000fe40000000000 */
[----:B------:R-:W0:Y:S01]  /*ccd0*/  S2R R43, SR_TID.X ;  /* 0x00000000002b7919 */ /* 0x000e220000002100 */
[----:B------:R-:W-:Y:S01]  /*cce0*/  IMAD.SHL.U32 R50, R41, 0x2, RZ ;  /* 0x0000000229327824 */ /* 0x000fe200078e00ff */
[----:B------:R1:W-:Y:S01]  /*ccf0*/  STL.64 [R1+0x3c0], R38 ;  /* 0x0003c02601007387 */ /* 0x0003e20000100a00 */
[----:B------:R-:W-:-:S03]  /*cd00*/  IMAD.SHL.U32 R22, R8, 0x2, RZ ;  /* 0x0000000208167824 */ /* 0x000fc600078e00ff */
[--C-:B-1----:R-:W-:Y:S01]  /*cd10*/  IADD3 R38, P0, P3, R50, UR24, R47.reuse ;  /* 0x0000001832267c10 */ /* 0x102fe2000fb1e02f */
[----:B------:R-:W-:Y:S01]  /*cd20*/  IMAD.HI R8, R8, 0x2, RZ ;  /* 0x0000000208087827 */ /* 0x000fe200078e02ff */
[----:B------:R-:W-:Y:S02]  /*cd30*/  IADD3 R22, P5, P4, R22, UR24, R47 ;  /* 0x0000001816167c10 */ /* 0x000fe4000fcbe02f */
[----:B0-----:R-:W-:-:S04]  /*cd40*/  SHF.R.U32.HI R50, RZ, 0x6, R43 ;  /* 0x00000006ff327819 */ /* 0x001fc8000001162b */
[C---:B------:R-:W-:Y:S02]  /*cd50*/  SGXT.U32 R43, R50.reuse, 0x1 ;  /* 0x00000001322b781a */ /* 0x040fe40000000000 */
[----:B------:R-:W-:Y:S01]  /*cd60*/  SGXT.U32 R50, R50, 0x1 ;  /* 0x000000013232781a */ /* 0x000fe20000000000 */
[----:B------:R-:W-:-:S03]  /*cd70*/  IMAD.SHL.U32 R51, R25, 0x2, RZ ;  /* 0x0000000219337824 */ /* 0x000fc600078e00ff */
[----:B------:R-:W-:Y:S01]  /*cd80*/  LOP3.LUT R50, R50, 0x6a, RZ, 0xfc, !PT ;  /* 0x0000006a32327812 */ /* 0x000fe200078efcff */
[----:B------:R-:W-:Y:S01]  /*cd90*/  IMAD.HI R41, R41, 0x2, RZ ;  /* 0x0000000229297827 */ /* 0x000fe200078e02ff */
[----:B------:R-:W-:-:S03]  /*cda0*/  LOP3.LUT R9, R9, 0x76, RZ, 0xfc, !PT ;  /* 0x0000007609097812 */ /* 0x000fc600078efcff */
[----:B------:R-:W-:Y:S01]  /*cdb0*/  IMAD R50, R50, R48, RZ ;  /* 0x0000003032327224 */ /* 0x000fe200078e02ff */
[--C-:B------:R-:W-:Y:S01]  /*cdc0*/  IADD3.X R23, PT, PT, R8, UR25, R0.reuse, P5, P4 ;  /* 0x0000001908177c10 */ /* 0x100fe2000afe8400 */
[----:B------:R-:W-:Y:S01]  /*cdd0*/  IMAD.HI R25, R25, 0x2, RZ ;  /* 0x0000000219197827 */ /* 0x000fe200078e02ff */
[--C-:B------:R-:W-:Y:S02]  /*cde0*/  IADD3 R8, P5, P4, R51, UR24, R47.reuse ;  /* 0x0000001833087c10 */ /* 0x100fe4000fcbe02f */
[----:B------:R-:W-:Y:S01]  /*cdf0*/  IADD3.X R39, PT, PT, R41, UR25, R0, P0, P3 ;  /* 0x0000001929277c10 */ /* 0x000fe200087e6400 */
[----:B------:R-:W-:Y:S01]  /*ce00*/  IMAD.HI R50, R50, 0x2, RZ ;  /* 0x0000000232327827 */ /* 0x000fe200078e02ff */
[----:B------:R-:W-:-:S03]  /*ce10*/  IADD3 R40, P0, P3, R40, UR24, R47 ;  /* 0x0000001828287c10 */ /* 0x000fc6000fb1e02f */
[C---:B------:R-:W-:Y:S02]  /*ce20*/  IMAD.SHL.U32 R42, R2.reuse, 0x2, RZ ;  /* 0x00000002022a7824 */ /* 0x040fe400078e00ff */
[----:B------:R-:W-:Y:S01]  /*ce30*/  IMAD.HI R44, R2, 0x2, RZ ;  /* 0x00000002022c7827 */ /* 0x000fe200078e02ff */
[----:B------:R0:W-:Y:S03]  /*ce40*/  STL.64 [R1+0x3c8], R22 ;  /* 0x0003c81601007387 */ /* 0x0001e60000100a00 */
[----:B------:R-:W-:Y:S01]  /*ce50*/  IMAD R2, R9, R48, RZ ;  /* 0x0000003009027224 */ /* 0x000fe200078e02ff */
[--C-:B------:R-:W-:Y:S02]  /*ce60*/  IADD3.X R9, PT, PT, R25, UR25, R0.reuse, P5, P4 ;  /* 0x0000001919097c10 */ /* 0x100fe4000afe8400 */
[--C-:B------:R-:W-:Y:S02]  /*ce70*/  IADD3.X R41, PT, PT, R50, UR25, R0.reuse, P0, P3 ;  /* 0x0000001932297c10 */ /* 0x100fe400087e6400 */
[----:B------:R-:W-:Y:S01]  /*ce80*/  IADD3 R24, P5, P4, R24, UR24, R47 ;  /* 0x0000001818187c10 */ /* 0x000fe2000fcbe02f */
[----:B0-----:R0:W5:Y:S04]  /*ce90*/  LDL.LU.64 R22, [R1+0x628] ;  /* 0x0006280001167983 */ /* 0x0011680000300a00 */
[----:B------:R1:W-:Y:S01]  /*cea0*/  STL.64 [R1+0x3d0], R38 ;  /* 0x0003d02601007387 */ /* 0x0003e20000100a00 */
[----:B------:R-:W-:-:S02]  /*ceb0*/  IADD3.X R25, PT, PT, R11, UR25, R0, P5, P4 ;  /* 0x000000190b197c10 */ /* 0x000fc4000afe8400 */
[----:B------:R-:W-:Y:S01]  /*cec0*/  LOP3.LUT R43, R43, 0x78, RZ, 0xfc, !PT ;  /* 0x000000782b2b7812 */ /* 0x000fe200078efcff */
[----:B-1----:R0:W5:Y:S04]  /*ced0*/  LDL.LU.64 R38, [R1+0x620] ;  /* 0x0006200001267983 */ /* 0x0021680000300a00 */
[----:B------:R1:W-:Y:S01]  /*cee0*/  STL.64 [R1+0x3d8], R8 ;  /* 0x0003d80801007387 */ /* 0x0003e20000100a00 */
[----:B------:R-:W-:Y:S01]  /*cef0*/  SHF.R.U32.HI R45, RZ, 0x6, R45 ;  /* 0x00000006ff2d7819 */ /* 0x000fe2000001162d */
[----:B------:R-:W-:Y:S02]  /*cf00*/  IMAD.SHL.U32 R51, R2, 0x2, RZ ;  /* 0x0000000202337824 */ /* 0x000fe400078e00ff */
[----:B-1----:R0:W5:Y:S04]  /*cf10*/  LDL.LU.64 R8, [R1+0x618] ;  /* 0x0006180001087983 */ /* 0x0021680000300a00 */
[----:B------:R1:W-:Y:S01]  /*cf20*/  STL.64 [R1+0x3e0], R40 ;  /* 0x0003e02801007387 */ /* 0x0003e20000100a00 */
[----:B------:R-:W-:-:S03]  /*cf30*/  IMAD R2, R43, R48, RZ ;  /* 0x000000302b027224 */ /* 0x000fc600078e02ff */
[----:B------:R0:W-:Y:S01]  /*cf40*/  STL.64 [R1+0x3e8], R24 ;  /* 0x0003e81801007387 */ /* 0x0001e20000100a00 */
[----:B-1----:R-:W-:-:S04]  /*cf50*/  IADD3 R40, P0, P3, R12, UR24, R47 ;  /* 0x000000180c287c10 */ /* 0x002fc8000fb1e02f */
[----:B------:R-:W-:Y:S01]  /*cf60*/  IADD3.X R41, PT, PT, R27, UR25, R0, P0, P3 ;  /* 0x000000191b297c10 */ /* 0x000fe200087e6400 */
[----:B0-----:R0:W5:Y:S01]  /*cf70*/  LDL.LU.64 R24, [R1+0x610] ;  /* 0x0006100001187983 */ /* 0x0011620000300a00 */
[C---:B------:R-:W-:Y:S02]  /*cf80*/  SGXT.U32 R43, R45.reuse, 0x1 ;  /* 0x000000012d2b781a */ /* 0x040fe40000000000 */
[----:B------:R-:W-:Y:S01]  /*cf90*/  SGXT.U32 R11, R45, 0x1 ;  /* 0x000000012d0b781a */ /* 0x000fe20000000000 */
[----:B------:R1:W-:Y:S04]  /*cfa0*/  STL.64 [R1+0x3f0], R40 ;  /* 0x0003f02801007387 */ /* 0x0003e80000100a00 */
[----:B-1----:R0:W5:Y:S04]  /*cfb0*/  LDL.LU.64 R40, [R1+0x608] ;  /* 0x0006080001287983 */ /* 0x0021680000300a00 */
[----:B------:R-:W3:Y:S01]  /*cfc0*/  LDL R45, [R1+0x574] ;  /* 0x00057400012d7983 */ /* 0x000ee20000100800 */
[----:B------:R-:W-:Y:S01]  /*cfd0*/  LOP3.LUT R43, R43, 0x7a, RZ, 0xfc, !PT ;  /* 0x0000007a2b2b7812 */ /* 0x000fe200078efcff */
[----:B------:R-:W-:-:S02]  /*cfe0*/  IMAD.SHL.U32 R50, R2, 0x2, RZ ;  /* 0x0000000202327824 */ /* 0x000fc400078e00ff */
[----:B------:R-:W-:-:S04]  /*cff0*/  IMAD.HI R12, R2, 0x2, RZ ;  /* 0x00000002020c7827 */ /* 0x000fc800078e02ff */
[----:B------:R-:W-:Y:S02]  /*d000*/  IMAD R2, R43, R48, RZ ;  /* 0x000000302b027224 */ /* 0x000fe400078e02ff */
[----:B------:R-:W1:Y:S01]  /*d010*/  S2R R43, SR_TID.X ;  /* 0x00000000002b7919 */ /* 0x000e620000002100 */
[----:B------:R-:W-:-:S05]  /*d020*/  LOP3.LUT R11, R11, 0x70, RZ, 0xfc, !PT ;  /* 0x000000700b0b7812 */ /* 0x000fca00078efcff */
[----:B------:R-:W-:Y:S01]  /*d030*/  IMAD R11, R11, R48, RZ ;  /* 0x000000300b0b7224 */ /* 0x000fe200078e02ff */
[----:B------:R-:W-:-:S03]  /*d040*/  IADD3 R10, P5, P4, R10, UR24, R47 ;  /* 0x000000180a0a7c10 */ /* 0x000fc6000fcbe02f */
[----:B------:R-:W-:Y:S01]  /*d050*/  IMAD.HI R11, R11, 0x2, RZ ;  /* 0x000000020b0b7827 */ /* 0x000fe200078e02ff */
[----:B------:R-:W-:-:S04]  /*d060*/  IADD3 R26, P0, P3, R26, UR24, R47 ;  /* 0x000000181a1a7c10 */ /* 0x000fc8000fb1e02f */
[--C-:B------:R-:W-:Y:S02]  /*d070*/  IADD3.X R11, PT, PT, R11, UR25, R0.reuse, P5, P4 ;  /* 0x000000190b0b7c10 */ /* 0x100fe4000afe8400 */
[----:B------:R-:W-:-:S03]  /*d080*/  IADD3.X R27, PT, PT, R13, UR25, R0, P0, P3 ;  /* 0x000000190d1b7c10 */ /* 0x000fc600087e6400 */
[----:B------:R0:W-:Y:S01]  /*d090*/  STL.64 [R1+0x3f8], R10 ;  /* 0x0003f80a01007387 */ /* 0x0001e20000100a00 */
[----:B------:R-:W-:-:S03]  /*d0a0*/  IMAD.HI R13, R2, 0x2, RZ ;  /* 0x00000002020d7827 */ /* 0x000fc600078e02ff */
[----:B0-----:R0:W5:Y:S04]  /*d0b0*/  LDL.LU.64 R10, [R1+0x600] ;  /* 0x00060000010a7983 */ /* 0x0011680000300a00 */
[----:B------:R0:W-:Y:S02]  /*d0c0*/  STL.64 [R1+0x400], R26 ;  /* 0x0004001a01007387 */ /* 0x0001e40000100a00 */
[----:B0-----:R-:W-:Y:S01]  /*d0d0*/  IADD3 R26, P0, P3, R51, UR24, R47 ;  /* 0x00000018331a7c10 */ /* 0x001fe2000fb1e02f */
[----:B------:R-:W-:Y:S01]  /*d0e0*/  IMAD.SHL.U32 R51, R2, 0x2, RZ ;  /* 0x0000000202337824 */ /* 0x000fe200078e00ff */
[----:B-1----:R-:W-:-:S04]  /*d0f0*/  SHF.R.U32.HI R2, RZ, 0x6, R43 ;  /* 0x00000006ff027819 */ /* 0x002fc8000001162b */
[----:B------:R-:W-:Y:S02]  /*d100*/  SGXT.U32 R27, R2, 0x1 ;  /* 0x00000001021b781a */ /* 0x000fe40000000000 */
[----:B------:R-:W-:Y:S02]  /*d110*/  IADD3 R42, P5, P4, R42, UR24, R47 ;  /* 0x000000182a2a7c10 */ /* 0x000fe4000fcbe02f */
[----:B------:R-:W-:Y:S02]  /*d120*/  LOP3.LUT R27, R27, 0x76, RZ, 0xfc, !PT ;  /* 0x000000761b1b7812 */ /* 0x000fe400078efcff */
[----:B------:R-:W-:-:S03]  /*d130*/  IADD3.X R43, PT, PT, R44, UR25, R0, P5, P4 ;  /* 0x000000192c2b7c10 */ /* 0x000fc6000afe8400 */
[----:B------:R-:W-:Y:S01]  /*d140*/  IMAD R27, R27, R48, RZ ;  /* 0x000000301b1b7224 */ /* 0x000fe200078e02ff */
[C---:B------:R-:W-:Y:S02]  /*d150*/  SGXT.U32 R44, R2.reuse, 0x1 ;  /* 0x00000001022c781a */ /* 0x040fe40000000000 */
[----:B------:R-:W-:Y:S01]  /*d160*/  SGXT.U32 R2, R2, 0x1 ;  /* 0x000000010202781a */ /* 0x000fe20000000000 */
[----:B------:R-:W-:Y:S01]  /*d170*/  IMAD.HI R27, R27, 0x2, RZ ;  /* 0x000000021b1b7827 */ /* 0x000fe200078e02ff */
[----:B------:R-:W-:Y:S02]  /*d180*/  LOP3.LUT R44, R44, 0x7e, RZ, 0xfc, !PT ;  /* 0x0000007e2c2c7812 */ /* 0x000fe400078efcff */
[----:B------:R-:W-:Y:S01]  /*d190*/  LOP3.LUT R2, R2, 0x7c, RZ, 0xfc, !PT ;  /* 0x0000007c02027812 */ /* 0x000fe200078efcff */
[----:B------:R0:W-:Y:S01]  /*d1a0*/  STL.64 [R1+0x408], R42 ;  /* 0x0004082a01007387 */ /* 0x0001e20000100a00 */
[----:B------:R-:W-:-:S05]  /*d1b0*/  IADD3.X R27, PT, PT, R27, UR25, R0, P0, P3 ;  /* 0x000000191b1b7c10 */ /* 0x000fca00087e6400 */
[----:B------:R1:W-:Y:S01]  /*d1c0*/  STL.64 [R1+0x410], R26 ;  /* 0x0004101a01007387 */ /* 0x0003e20000100a00 */
[--C-:B0-----:R-:W-:Y:S01]  /*d1d0*/  IADD3 R42, P5, P4, R50, UR24, R47.reuse ;  /* 0x00000018322a7c10 */ /* 0x101fe2000fcbe02f */
[-C--:B------:R-:W-:Y:S02]  /*d1e0*/  IMAD R50, R2, R48.reuse, RZ ;  /* 0x0000003002327224 */ /* 0x080fe400078e02ff */
[----:B------:R-:W-:Y:S01]  /*d1f0*/  IMAD R2, R44, R48, RZ ;  /* 0x000000302c027224 */ /* 0x000fe200078e02ff */
[--C-:B------:R-:W-:Y:S02]  /*d200*/  IADD3.X R43, PT, PT, R12, UR25, R0.reuse, P5, P4 ;  /* 0x000000190c2b7c10 */ /* 0x100fe4000afe8400 */
[----:B-1----:R-:W-:Y:S01]  /*d210*/  IADD3 R26, P0, P3, R51, UR24, R47 ;  /* 0x00000018331a7c10 */ /* 0x002fe2000fb1e02f */
[----:B------:R-:W-:Y:S02]  /*d220*/  IMAD.SHL.U32 R51, R50, 0x2, RZ ;  /* 0x0000000232337824 */ /* 0x000fe400078e00ff */
[----:B------:R-:W-:Y:S01]  /*d230*/  IMAD.SHL.U32 R12, R2, 0x2, RZ ;  /* 0x00000002020c7824 */ /* 0x000fe200078e00ff */
[----:B------:R0:W-:Y:S01]  /*d240*/  STL.64 [R1+0x418], R42 ;  /* 0x0004182a01007387 */ /* 0x0001e20000100a00 */
[----:B------:R-:W-:Y:S01]  /*d250*/  IMAD.HI R50, R50, 0x2, RZ ;  /* 0x0000000232327827 */ /* 0x000fe200078e02ff */
[----:B------:R-:W-:-:S02]  /*d260*/  IADD3.X R27, PT, PT, R13, UR25, R0, P0, P3 ;  /* 0x000000190d1b7c10 */ /* 0x000fc400087e6400 */
[--C-:B------:R-:W-:Y:S01]  /*d270*/  IADD3 R12, P0, P3, R12, UR24, R47.reuse ;  /* 0x000000180c0c7c10 */ /* 0x100fe2000fb1e02f */
[----:B------:R-:W-:Y:S01]  /*d280*/  IMAD.HI R2, R2, 0x2, RZ ;  /* 0x0000000202027827 */ /* 0x000fe200078e02ff */
[----:B0-----:R-:W-:-:S04]  /*d290*/  IADD3 R42, P5, P4, R51, UR24, R47 ;  /* 0x00000018332a7c10 */ /* 0x001fc8000fcbe02f */
[--C-:B------:R-:W-:Y:S02]  /*d2a0*/  IADD3.X R13, PT, PT, R2, UR25, R0.reuse, P0, P3 ;  /* 0x00000019020d7c10 */ /* 0x100fe400087e6400 */
[----:B------:R-:W-:Y:S02]  /*d2b0*/  IADD3.X R43, PT, PT, R50, UR25, R0, P5, P4 ;  /* 0x00000019322b7c10 */ /* 0x000fe4000afe8400 */
[----:B--2---:R-:W-:Y:S01]  /*d2c0*/  IADD3 R28, P5, PT, R28, UR24, RZ ;  /* 0x000000181c1c7c10 */ /* 0x004fe2000ffbe0ff */
[----:B------:R0:W-:Y:S01]  /*d2d0*/  STL.64 [R1+0x420], R26 ;  /* 0x0004201a01007387 */ /* 0x0001e20000100a00 */
[----:B------:R-:W-:Y:S02]  /*d2e0*/  IADD3 R50, P4, PT, R29, UR24, RZ ;  /* 0x000000181d327c10 */ /* 0x000fe4000ff9e0ff */
[----:B------:R-:W-:Y:S02]  /*d2f0*/  IADD3 R44, P0, PT, R15, UR24, RZ ;  /* 0x000000180f2c7c10 */ /* 0x000fe4000ff1e0ff */
[----:B------:R-:W-:-:S02]  /*d300*/  IADD3 R14, P3, PT, R14, UR24, RZ ;  /* 0x000000180e0e7c10 */ /* 0x000fc4000ff7e0ff */
[----:B------:R-:W-:Y:S02]  /*d310*/  IADD3.X R29, PT, PT, R33, UR25, RZ, P5, !PT ;  /* 0x00000019211d7c10 */ /* 0x000fe4000affe4ff */
[----:B------:R-:W-:Y:S01]  /*d320*/  IADD3.X R51, PT, PT, R17, UR25, RZ, P4, !PT ;  /* 0x0000001911337c10 */ /* 0x000fe2000a7fe4ff */
[----:B0-----:R0:W5:Y:S01]  /*d330*/  LDL.LU.64 R26, [R1+0x5f8] ;  /* 0x0005f800011a7983 */ /* 0x0011620000300a00 */
[----:B------:R-:W-:-:S03]  /*d340*/  IADD3 R16, P4, PT, R16, UR24, RZ ;  /* 0x0000001810107c10 */ /* 0x000fc6000ff9e0ff */
[----:B------:R1:W-:Y:S01]  /*d350*/  STL.64 [R1+0x430], R42 ;  /* 0x0004302a01007387 */ /* 0x0003e20000100a00 */
[----:B------:R-:W-:Y:S02]  /*d360*/  IADD3.X R15, PT, PT, R35, UR25, RZ, P3, !PT ;  /* 0x00000019230f7c10 */ /* 0x000fe40009ffe4ff */
[----:B------:R-:W-:Y:S02]  /*d370*/  IADD3 R32, P5, PT, R32, UR24, RZ ;  /* 0x0000001820207c10 */ /* 0x000fe4000ffbe0ff */
[----:B------:R-:W-:Y:S01]  /*d380*/  IADD3.X R17, PT, PT, R31, UR25, RZ, P4, !PT ;  /* 0x000000191f117c10 */ /* 0x000fe2000a7fe4ff */
[----:B-1----:R0:W5:Y:S04]  /*d390*/  LDL.LU.64 R42, [R1+0x5f0] ;  /* 0x0005f000012a7983 */ /* 0x0021680000300a00 */
[----:B------:R1:W-:Y:S01]  /*d3a0*/  STL.64 [R1+0x428], R12 ;  /* 0x0004280c01007387 */ /* 0x0003e20000100a00 */
[----:B------:R-:W-:-:S03]  /*d3b0*/  IADD3.X R33, PT, PT, R49, UR25, RZ, P5, !PT ;  /* 0x0000001931217c10 */ /* 0x000fc6000affe4ff */
[----:B-1----:R0:W5:Y:S04]  /*d3c0*/  LDL.LU.64 R12, [R1+0x5e8] ;  /* 0x0005e800010c7983 */ /* 0x0021680000300a00 */
[----:B------:R1:W-:Y:S04]  /*d3d0*/  STL.64 [R1], R28 ;  /* 0x0000001c01007387 */ /* 0x0003e80000100a00 */
[----:B-1----:R0:W5:Y:S01]  /*d3e0*/  LDL.LU.64 R28, [R1+0x5e0] ;  /* 0x0005e000011c7983 */ /* 0x0021620000300a00 */
[----:B------:R-:W-:-:S04]  /*d3f0*/  IADD3 R34, P3, PT, R34, UR24, RZ ;  /* 0x0000001822227c10 */ /* 0x000fc8000ff7e0ff */
[----:B----4-:R-:W-:Y:S02]  /*d400*/  IADD3.X R35, PT, PT, R53, UR25, RZ, P3, !PT ;  /* 0x0000001935237c10 */ /* 0x010fe40009ffe4ff */
[----:B---3--:R-:W-:-:S04]  /*d410*/  SHF.R.S32.HI R0, RZ, 0x1f, R45 ;  /* 0x0000001fff007819 */ /* 0x008fc8000001142d */
[----:B------:R-:W-:Y:S02]  /*d420*/  LEA.HI R0, R0, R45, RZ, 0x7 ;  /* 0x0000002d00007211 */ /* 0x000fe400078f38ff */
[----:B------:R-:W-:-:S05]  /*d430*/  IADD3.X R45, PT, PT, R19, UR25, RZ, P0, !PT ;  /* 0x00000019132d7c10 */ /* 0x000fca00087fe4ff */
[----:B------:R1:W-:Y:S01]  /*d440*/  STL.64 [R1+0x8], R44 ;  /* 0x0000082c01007387 */ /* 0x0003e20000100a00 */
[----:B------:R-:W-:-:S03]  /*d450*/  IADD3 R18, P0, PT, R18, UR24, RZ ;  /* 0x0000001812127c10 */ /* 0x000fc6000ff1e0ff */
[----:B-1----:R0:W5:Y:S04]  /*d460*/  LDL.LU.64 R44, [R1+0x5d8] ;  /* 0x0005d800012c7983 */ /* 0x0021680000300a00 */
[----:B------:R1:W-:Y:S01]  /*d470*/  STL.64 [R1+0x10], R14 ;  /* 0x0000100e01007387 */ /* 0x0003e20000100a00 */
[----:B------:R-:W-:-:S03]  /*d480*/  IADD3.X R19, PT, PT, R46, UR25, RZ, P0, !PT ;  /* 0x000000192e137c10 */ /* 0x000fc600087fe4ff */
[----:B-1----:R0:W5:Y:S04]  /*d490*/  LDL.LU.64 R14, [R1+0x5d0] ;  /* 0x0005d000010e7983 */ /* 0x0021680000300a00 */
[----:B------:R0:W5:Y:S04]  /*d4a0*/  LDL.LU R31, [R1+0x5c8] ;  /* 0x0005c800011f7983 */ /* 0x0001680000300800 */
[----:B------:R1:W-:Y:S04]  /*d4b0*/  STL.64 [R1+0x18], R16 ;  /* 0x0000181001007387 */ /* 0x0003e80000100a00 */
[----:B-1----:R0:W5:Y:S04]  /*d4c0*/  LDL.LU.64 R16, [R1+0x5c0] ;  /* 0x0005c00001107983 */ /* 0x0021680000300a00 */
[----:B------:R-:W2:Y:S04]  /*d4d0*/  LDL.LU R49, [R1+0x5b8] ;  /* 0x0005b80001317983 */ /* 0x000ea80000300800 */
[----:B------:R1:W-:Y:S04]  /*d4e0*/  STL.64 [R1+0x20], R32 ;  /* 0x0000202001007387 */ /* 0x0003e80000100a00 */
[----:B-1----:R0:W5:Y:S04]  /*d4f0*/  LDL.LU.64 R32, [R1+0x5b0] ;  /* 0x0005b00001207983 */ /* 0x0021680000300a00 */
[----:B------:R-:W3:Y:S04]  /*d500*/  LDL.LU R46, [R1+0x5a8] ;  /* 0x0005a800012e7983 */ /* 0x000ee80000300800 */
[----:B------:R1:W-:Y:S04]  /*d510*/  STL.64 [R1+0x28], R18 ;  /* 0x0000281201007387 */ /* 0x0003e80000100a00 */
[----:B-1----:R0:W5:Y:S04]  /*d520*/  LDL.LU.64 R18, [R1+0x5a0] ;  /* 0x0005a00001127983 */ /* 0x0021680000300a00 */
[----:B------:R0:W5:Y:S04]  /*d530*/  LDL.LU R53, [R1+0x598] ;  /* 0x0005980001357983 */ /* 0x0001680000300800 */
[----:B------:R1:W-:Y:S04]  /*d540*/  STL.64 [R1+0x30], R34 ;  /* 0x0000302201007387 */ /* 0x0003e80000100a00 */
[----:B-1----:R0:W5:Y:S01]  /*d550*/  LDL.LU.64 R34, [R1+0x590] ;  /* 0x0005900001227983 */ /* 0x0021620000300a00 */
[----:B------:R-:W-:Y:S01]  /*d560*/  USHF.R.U32.HI UR7, URZ, 0x4, UR7 ;  /* 0x00000004ff077899 */ /* 0x000fe20008011607 */
[----:B------:R-:W-:Y:S01]  /*d570*/  SHF.R.S32.HI R0, RZ, 0x7, R0 ;  /* 0x00000007ff007819 */ /* 0x000fe20000011400 */
[----:B------:R-:W-:-:S02]  /*d580*/  USHF.R.U32.HI UR8, URZ, 0x4, UR8 ;  /* 0x00000004ff087899 */ /* 0x000fc40008011608 */
[----:B------:R-:W-:Y:S01]  /*d590*/  USGXT.U32 UR16, UR7, 0xe ;  /* 0x0000000e0710789a */ /* 0x000fe20008000000 */
[----:B------:R-:W-:Y:S01]  /*d5a0*/  VIMNMX R47, PT, PT, R0, 0x1, !PT ;  /* 0x00000001002f7848 */ /* 0x000fe20007fe0100 */
[----:B------:R-:W-:Y:S02]  /*d5b0*/  USGXT.U32 UR14, UR8, 0xe ;  /* 0x0000000e080e789a */ /* 0x000fe40008000000 */
[----:B------:R-:W-:Y:S02]  /*d5c0*/  UIADD3 UR24, UP1, UPT, UR16, 0x80, URZ ;  /* 0x0000008010187890 */ /* 0x000fe4000ff3e0ff */
[----:B------:R-:W-:Y:S01]  /*d5d0*/  UIADD3 UR26, UP2, UPT, UR14, 0x2, URZ ;  /* 0x000000020e1a7890 */ /* 0x000fe2000ff5e0ff */
[----:B------:R-:W-:Y:S01]  /*d5e0*/  VIADD R47, R47, 0xffffffff ;  /* 0xffffffff2f2f7836 */ /* 0x000fe20000000000 */
[----:B------:R-:W-:Y:S02]  /*d5f0*/  UIADD3.X UR25, UPT, UPT, UR4, 0x40004040, URZ, UP1, !UPT ;  /* 0x4000404004197890 */ /* 0x000fe40008ffe4ff */
[----:B------:R-:W-:Y:S01]  /*d600*/  UIADD3.X UR27, UPT, UPT, UR5, 0x40004040, URZ, UP2, !UPT ;  /* 0x40004040051b7890 */ /* 0x000fe200097fe4ff */
[----:B------:R-:W-:Y:S01]  /*d610*/  IMAD.SHL.U32 R0, R48, 0x80, RZ ;  /* 0x0000008030007824 */ /* 0x000fe200078e00ff */
[----:B------:R-:W-:Y:S01]  /*d620*/  ISETP.NE.U32.AND P3, PT, R47, RZ, PT ;  /* 0x000000ff2f00720c */ /* 0x000fe20003f65070 */
[----:B--2---:R-:W-:-:S02]  /*d630*/  IMAD.SHL.U32 R2, R49, 0x80, RZ ;  /* 0x0000008031027824 */ /* 0x004fc400078e00ff */
[----:B---3--:R-:W-:-:S05]  /*d640*/  VIADD R49, R46, 0x7f ;  /* 0x0000007f2e317836 */ /* 0x008fca0000000000 */
[----:B------:R-:W-:-:S13]  /*d650*/  ISETP.LT.OR P0, PT, R49, 0x80, P2 ;  /* 0x000000803100780c */ /* 0x000fda0001701670 */
[----:B0-----:R-:W-:Y:S05]  /*d660*/  @P0 BRA `(.L_x_6) ;  /* 0x0000000000d40947 */ /* 0x001fea0003800000 */
[----:B------:R-:W-:Y:S02]  /*d670*/  USHF.R.U32.HI UR18, URZ, 0x4, UR10 ;  /* 0x00000004ff127899 */ /* 0x000fe4000801160a */
[----:B------:R-:W-:Y:S02]  /*d680*/  UIADD3 UR7, UPT, UPT, UR10, 0x4000, URZ ;  /* 0x000040000a077890 */ /* 0x000fe4000fffe0ff */
[----:B------:R-:W-:Y:S02]  /*d690*/  USGXT.U32 UR18, UR18, 0xe ;  /* 0x0000000e1212789a */ /* 0x000fe40008000000 */
[----:B------:R-:W-:Y:S02]  /*d6a0*/  USHF.R.U32.HI UR7, URZ, 0x4, UR7 ;  /* 0x00000004ff077899 */ /* 0x000fe40008011607 */
[----:B------:R-:W-:Y:S02]  /*d6b0*/  UIADD3 UR38, UP1, UPT, UR18, 0x80, URZ ;  /* 0x0000008012267890 */ /* 0x000fe4000ff3e0ff */
[----:B------:R-:W-:Y:S01]  /*d6c0*/  USGXT.U32 UR20, UR7, 0xe ;  /* 0x0000000e0714789a */ /* 0x000fe20008000000 */
[----:B------:R-:W-:Y:S01]  /*d6d0*/  UMOV UR5, URZ ;  /* 0x000000ff00057c82 */ /* 0x000fe20008000000 */
[----:B------:R-:W-:Y:S01]  /*d6e0*/  UMOV UR8, URZ ;  /* 0x000000ff00087c82 */ /* 0x000fe20008000000 */
[----:B------:R-:W-:-:S02]  /*d6f0*/  UIADD3.X UR39, UPT, UPT, UR5, 0x40004040, URZ, UP1, !UPT ;  /* 0x4000404005277890 */ /* 0x000fc40008ffe4ff */
[----:B------:R-:W-:Y:S02]  /*d700*/  UIADD3 UR46, UP1, UPT, UR20, 0x2, URZ ;  /* 0x00000002142e7890 */ /* 0x000fe4000ff3e0ff */
[----:B------:R-:W-:Y:S02]  /*d710*/  UIADD3.64 UR48, UPT, UPT, UR38, 0x80, URZ ;  /* 0x0000008026307897 */ /* 0x000fe4000fffe0ff */
[----:B------:R-:W-:Y:S02]  /*d720*/  UIADD3.X UR47, UPT, UPT, UR8, 0x40004040, URZ, UP1, !UPT ;  /* 0x40004040082f7890 */ /* 0x000fe40008ffe4ff */
[----:B------:R-:W-:Y:S02]  /*d730*/  UIADD3.64 UR52, UPT, UPT, UR38, 0x100, URZ ;  /* 0x0000010026347897 */ /* 0x000fe4000fffe0ff */
[----:B------:R-:W-:Y:S02]  /*d740*/  UIADD3.64 UR50, UPT, UPT, UR46, 0x2, URZ ;  /* 0x000000022e327897 */ /* 0x000fe4000fffe0ff */
[----:B------:R-:W-:-:S02]  /*d750*/  UIADD3.64 UR54, UPT, UPT, UR46, 0x4, URZ ;  /* 0x000000042e367897 */ /* 0x000fc4000fffe0ff */
[----:B------:R-:W-:Y:S02]  /*d760*/  UIADD3.64 UR56, UPT, UPT, UR38, 0x180, URZ ;  /* 0x0000018026387897 */ /* 0x000fe4000fffe0ff */
[----:B------:R-:W-:Y:S02]  /*d770*/  UIADD3.64 UR58, UPT, UPT, UR46, 0x1fe, URZ ;  /* 0x000001fe2e3a7897 */ /* 0x000fe4000fffe0ff */
[----:B------:R-:W-:Y:S02]  /*d780*/  UIADD3.64 UR60, UPT, UPT, UR38, 0x200, URZ ;  /* 0x00000200263c7897 */ /* 0x000fe4000fffe0ff */
[----:B------:R-:W-:Y:S02]  /*d790*/  UIADD3.64 UR62, UPT, UPT, UR46, 0x200, URZ ;  /* 0x000002002e3e7897 */ /* 0x000fe4000fffe0ff */
[----:B------:R-:W-:Y:S02]  /*d7a0*/  UIADD3.64 UR64, UPT, UPT, UR38, 0x280, URZ ;  /* 0x0000028026407897 */ /* 0x000fe4000fffe0ff */
[----:B------:R-:W-:Y:S01]  /*d7b0*/  UIADD3.64 UR66, UPT, UPT, UR46, 0x202, URZ ;  /* 0x000002022e427897 */ /* 0x000fe2000fffe0ff */
[----:B------:R-:W-:Y:S01]  /*d7c0*/  UMOV UR32, 0x0 ;  /* 0x0000000000207882 */ /* 0x000fe20000000000 */
[----:B------:R-:W-:Y:S01]  /*d7d0*/  UMOV UR33, 0x4108010 ;  /* 0x0410801000217882 */ /* 0x000fe20000000000 */
[----:B------:R-:W-:Y:S01]  /*d7e0*/  UIADD3.64 UR68, UPT, UPT, UR38, 0x300, URZ ;  /* 0x0000030026447897 */ /* 0x000fe2000fffe0ff */
[----:B------:R-:W-:Y:S01]  /*d7f0*/  UMOV UR19, 0x40004040 ;  /* 0x4000404000137882 */ /* 0x000fe20000000000 */
[----:B------:R-:W-:Y:S01]  /*d800*/  UIADD3.64 UR70, UPT, UPT, UR46, 0x204, URZ ;  /* 0x000002042e467897 */ /* 0x000fe2000fffe0ff */
[----:B------:R-:W-:Y:S01]  /*d810*/  UMOV UR21, 0x40004040 ;  /* 0x4000404000157882 */ /* 0x000fe20000000000 */
[----:B------:R-:W-:Y:S01]  /*d820*/  UMOV UR30, 0x0 ;  /* 0x00000000001e7882 */ /* 0x000fe20000000000 */
[----:B------:R-:W-:Y:S01]  /*d830*/  UMOV UR31, 0x4108010 ;  /* 0x04108010001f7882 */ /* 0x000fe20000000000 */
[----:B------:R-:W-:Y:S01]  /*d840*/  UMOV UR28, 0x0 ;  /* 0x00000000001c7882 */ /* 0x000fe20000000000 */
[----:B------:R-:W-:Y:S01]  /*d850*/  UMOV UR29, 0x4108010 ;  /* 0x04108010001d7882 */ /* 0x000fe20000000000 */
[----:B------:R0:W-:Y:S01]  /*d860*/  UTCHMMA gdesc[UR18], gdesc[UR20], tmem[UR9], tmem[UR32], idesc[UR33], !UPT ;  /* 0x00ff2014120075ea */ /* 0x0001e2000f800009 */
[----:B------:R-:W-:Y:S01]  /*d870*/  UMOV UR36, 0x0 ;  /* 0x0000000000247882 */ /* 0x000fe20000000000 */
[----:B------:R-:W-:Y:S01]  /*d880*/  UMOV UR37, 0x4108010 ;  /* 0x0410801000257882 */ /* 0x000fe20000000000 */
[----:B------:R0:W-:Y:S01]  /*d890*/  UTCHMMA gdesc[UR38], gdesc[UR46], tmem[UR9], tmem[UR30], idesc[UR31], UPT ;  /* 0x00ff1e2e260075ea */ /* 0x0001e2000b800009 */
        /* <DEDUP_REMOVED lines=8> */
[----:B------:R-:W-:Y:S01]  /*d920*/  UMOV UR7, URZ ;  /* 0x000000ff00077c82 */ /* 0x000fe20008000000 */
[----:B------:R0:W-:Y:S01]  /*d930*/  UTCHMMA gdesc[UR56], gdesc[UR58], tmem[UR9], tmem[UR34], idesc[UR35], UPT ;  /* 0x00ff223a380075ea */ /* 0x0001e2000b800009 */
[----:B------:R-:W-:Y:S01]  /*d940*/  UMOV UR44, 0x0 ;  /* 0x00000000002c7882 */ /* 0x000fe20000000000 */
[----:B------:R-:W-:Y:S01]  /*d950*/  UMOV UR45, 0x4108010 ;  /* 0x04108010002d7882 */ /* 0x000fe20000000000 */
[----:B------:R0:W-:Y:S01]  /*d960*/  UTCHMMA gdesc[UR60], gdesc[UR62], tmem[UR9], tmem[UR42], idesc[UR43], UPT ;  /* 0x00ff2a3e3c0075ea */ /* 0x0001e2000b800009 */
[----:B------:R-:W-:Y:S01]  /*d970*/  UMOV UR6, UR6 ;  /* 0x0000000600067c82 */ /* 0x000fe20008000000 */
[----:B------:R0:W-:Y:S01]  /*d980*/  UTCHMMA gdesc[UR64], gdesc[UR66], tmem[UR9], tmem[UR40], idesc[UR41], UPT ;  /* 0x00ff2842400075ea */ /* 0x0001e2000b800009 */
[----:B------:R0:W-:Y:S01]  /*d990*/  UTCHMMA gdesc[UR68], gdesc[UR70], tmem[UR9], tmem[UR44], idesc[UR45], UPT ;  /* 0x00ff2c46440075ea */ /* 0x0001e2000b800009 */
[----:B------:R0:W-:Y:S01]  /*d9a0*/  UTCBAR [UR6], URZ ;  /* 0x000000ff060073e9 */ /* 0x0001e200080000ff */
[----:B------:R-:W-:Y:S01]  /*d9b0*/  NOP ;  /* 0x0000000000007918 */ /* 0x000fe20000000000 */
.L_x_6:
[----:B------:R-:W-:Y:S05]  /*d9c0*/  @!P3 BRA `(.L_x_7) ;  /* 0x00000070009cb947 */ /* 0x000fea0003800000 */
[----:B------:R-:W-:Y:S01]  /*d9d0*/  VIADD R46, R46, 0xffffff80 ;  /* 0xffffff802e2e7836 */ /* 0x000fe20000000000 */
[----:B------:R1:W-:Y:S01]  /*d9e0*/  STL [R1+0x440], R47 ;  /* 0x0004402f01007387 */ /* 0x0003e20000100800 */
[----:B0-----:R-:W-:Y:S02]  /*d9f0*/  UIADD3.64 UR20, UPT, UPT, UR24, 0x80, URZ ;  /* 0x0000008018147897 */ /* 0x001fe4000fffe0ff */
[----:B------:R-:W-:Y:S01]  /*da00*/  UIADD3.64 UR28, UPT, UPT, UR26, 0x2, URZ ;  /* 0x000000021a1c7897 */ /* 0x000fe2000fffe0ff */
[----:B------:R-:W-:Y:S01]  /*da10*/  R2UR UR13, R46 ;  /* 0x000000002e0d72ca */ /* 0x000fe200000e0000 */
[----:B------:R-:W-:Y:S01]  /*da20*/  STL.64 [R1+0x338], R50 ;  /* 0x0003383201007387 */ /* 0x000fe20000100a00 */
[----:B------:R-:W-:Y:S02]  /*da30*/  UIADD3.64 UR30, UPT, UPT, UR24, 0x100, URZ ;  /* 0x00000100181e7897 */ /* 0x000fe4000fffe0ff */
[----:B------:R-:W-:Y:S01]  /*da40*/  UIADD3.64 UR32, UPT, UPT, UR26, 0x4, URZ ;  /* 0x000000041a207897 */ /* 0x000fe2000fffe0ff */
[----:B-1----:R-:W2:Y:S01]  /*da50*/  LDL.LU.64 R46, [R1] ;  /* 0x00000000012e7983 */ /* 0x002ea20000300a00 */
[----:B------:R-:W-:-:S02]  /*da60*/  UIADD3.64 UR34, UPT, UPT, UR24, 0x180, URZ ;  /* 0x0000018018227897 */ /* 0x000fc4000fffe0ff */
[----:B------:R-:W-:Y:S01]  /*da70*/  UIADD3.64 UR36, UPT, UPT, UR26, 0x1fe, URZ ;  /* 0x000001fe1a247897 */ /* 0x000fe2000fffe0ff */
[----:B------:R-:W3:Y:S01]  /*da80*/  LDL.LU.64 R48, [R1+0x8] ;  /* 0x0000080001307983 */ /* 0x000ee20000300a00 */
[----:B------:R-:W-:Y:S02]  /*da90*/  UIADD3.64 UR38, UPT, UPT, UR24, 0x200, URZ ;  /* 0x0000020018267897 */ /* 0x000fe4000fffe0ff */
[----:B------:R-:W-:Y:S02]  /*daa0*/  UIADD3.64 UR40, UPT, UPT, UR26, 0x200, URZ ;  /* 0x000002001a287897 */ /* 0x000fe4000fffe0ff */
[----:B------:R-:W-:Y:S02]  /*dab0*/  UIADD3.64 UR42, UPT, UPT, UR24, 0x280, URZ ;  /* 0x00000280182a7897 */ /* 0x000fe4000fffe0ff */
[----:B------:R-:W-:Y:S02]  /*dac0*/  UIADD3.64 UR44, UPT, UPT, UR26, 0x202, URZ ;  /* 0x000002021a2c7897 */ /* 0x000fe4000fffe0ff */
[----:B------:R-:W-:-:S02]  /*dad0*/  UIADD3.64 UR46, UPT, UPT, UR24, 0x300, URZ ;  /* 0x00000300182e7897 */ /* 0x000fc4000fffe0ff */
[----:B------:R-:W-:Y:S01]  /*dae0*/  UIADD3.64 UR48, UPT, UPT, UR26, 0x204, URZ ;  /* 0x000002041a307897 */ /* 0x000fe2000fffe0ff */
[----:B--2---:R0:W-:Y:S04]  /*daf0*/  STL.64 [R1+0x328], R46 ;  /* 0x0003282e01007387 */ /* 0x0041e80000100a00 */
[----:B0-----:R-:W2:Y:S04]  /*db00*/  LDL.LU.64 R46, [R1+0x10] ;  /* 0x00001000012e7983 */ /* 0x001ea80000300a00 */
[----:B---3--:R0:W-:Y:S04]  /*db10*/  STL.64 [R1+0x318], R48 ;  /* 0x0003183001007387 */ /* 0x0081e80000100a00 */
[----:B0-----:R-:W3:Y:S04]  /*db20*/  LDL.LU.64 R48, [R1+0x18] ;  /* 0x0000180001307983 */ /* 0x001ee80000300a00 */
        /* <DEDUP_REMOVED lines=105> */
[----:B0-----:R0:W5:Y:S04]  /*e1c0*/  LDL.LU.64 R46, [R1+0x420] ;  /* 0x00042000012e7983 */ /* 0x0011680000300a00 */
[----:B---3--:R1:W-:Y:S04]  /*e1d0*/  STL.64 [R1], R48 ;  /* 0x0000003001007387 */ /* 0x0083e80000100a00 */
[----:B-1----:R0:W5:Y:S04]  /*e1e0*/  LDL.LU.64 R48, [R1+0x430] ;  /* 0x0004300001307983 */ /* 0x0021680000300a00 */
[----:B------:R0:W5:Y:S01]  /*e1f0*/  LDL.LU.64 R50, [R1+0x428] ;  /* 0x0004280001327983 */ /* 0x0001620000300a00 */
[----:B------:R-:W-:Y:S01]  /*e200*/  UMOV UR8, 0x1 ;  /* 0x0000000100087882 */ /* 0x000fe20000000000 */
[----:B------:R-:W-:-:S05]  /*e210*/  UMOV UR5, URZ ;  /* 0x000000ff00057c82 */ /* 0x000fca0008000000 */
.L_x_10:
[----:B-1---5:R1:W-:Y:S01]  /*e220*/  STL [R1+0x594], R3 ;  /* 0x0005940301007387 */ /* 0x0223e20000100800 */
[----:B------:R-:W-:-:S03]  /*e230*/  USHF.L.U32 UR4, UR4, 0x1f, URZ ;  /* 0x0000001f04047899 */ /* 0x000fc600080006ff */
[----:B------:R2:W-:Y:S03]  /*e240*/  STL [R1+0x590], R2 ;  /* 0x0005900201007387 */ /* 0x0005e60000100800 */
[----:B-1----:R-:W-:Y:S01]  /*e250*/  IMAD.U32 R3, RZ, RZ, UR4 ;  /* 0x00000004ff037e24 */ /* 0x002fe2000f8e00ff */
[----:B--2---:R-:W1:Y:S03]  /*e260*/  S2R R2, SR_TID.X ;  /* 0x0000000000027919 */ /* 0x004e660000002100 */
[----:B------:R2:W3:Y:S01]  /*e270*/  SYNCS.PHASECHK.TRANS64.TRYWAIT P0, [UR12], R3 ;  /* 0x00000003ff0075a7 */ /* 0x0004e2000800110c */
[----:B------:R2:W-:Y:S04]  /*e280*/  STL [R1+0x340], R3 ;  /* 0x0003400301007387 */ /* 0x0005e80000100800 */
[----:B--2---:R2:W5:Y:S01]  /*e290*/  LDL.LU R3, [R1+0x594] ;  /* 0x0005940001037983 */ /* 0x0045620000300800 */
[----:B-1----:R-:W-:-:S04]  /*e2a0*/  SHF.R.U32.HI R2, RZ, 0x6, R2 ;  /* 0x00000006ff027819 */ /* 0x002fc80000011602 */
[----:B------:R-:W-:-:S04]  /*e2b0*/  SGXT.U32 R2, R2, 0x1 ;  /* 0x000000010202781a */ /* 0x000fc80000000000 */
[----:B------:R-:W-:Y:S02]  /*e2c0*/  ISETP.GE.AND P3, PT, R2, UR13, PT ;  /* 0x0000000d02007c0c */ /* 0x000fe4000bf66270 */
[----:B------:R2:W5:Y:S01]  /*e2d0*/  LDL.LU R2, [R1+0x590] ;  /* 0x0005900001027983 */ /* 0x0005620000300800 */
[----:B------:R-:W-:Y:S01]  /*e2e0*/  IMAD.WIDE R48, R0, 0x2, R48 ;  /* 0x0000000200307825 */ /* 0x000fe200078e0230 */
[----:B---3--:R-:W-:Y:S09]  /*e2f0*/  @!P0 BRA `(.L_x_8) ;  /* 0x0000007c003c8947 */ /* 0x008ff20003800000 */
.L_x_16:
[----:B------:R1:W-:Y:S04]  /*e300*/  STL.64 [R1+0x9e8], R48 ;  /* 0x0009e83001007387 */ /* 0x0003e80000100a00 */
[----:B-1----:R-:W3:Y:S04]  /*e310*/  LDL.LU.64 R48, [R1+0x18] ;  /* 0x0000180001307983 */ /* 0x002ee80000300a00 */
[----:B------:R-:W-:Y:S04]  /*e320*/  STL [R1+0x9b4], R50 ;  /* 0x0009b43201007387 */ /* 0x000fe80000100800 */
[----:B------:R-:W-:Y:S04]  /*e330*/  STL [R1+0x9d8], R50 ;  /* 0x0009d83201007387 */ /* 0x000fe80000100800 */
[----:B------:R1:W-:Y:S04]  /*e340*/  STL [R1+0x9b0], R51 ;  /* 0x0009b03301007387 */ /* 0x0003e80000100800 */
[----:B-1----:R-:W4:Y:S04]  /*e350*/  LDL.LU.64 R50, [R1+0x10] ;  /* 0x0000100001327983 */ /* 0x002f280000300a00 */
[----:B------:R-:W-:Y:S04]  /*e360*/  STL [R1+0x97c], R52 ;  /* 0x00097c3401007387 */ /* 0x000fe80000100800 */
[----:B------:R-:W-:Y:S04]  /*e370*/  STL [R1+0x9c0], R52 ;  /* 0x0009c03401007387 */ /* 0x000fe80000100800 */
[----:B------:R-:W-:Y:S04]  /*e380*/  STL [R1+0x954], R6 ;  /* 0x0009540601007387 */ /* 0x000fe80000100800 */
[----:B------:R-:W-:Y:S04]  /*e390*/  STL [R1+0x950], R7 ;  /* 0x0009500701007387 */ /* 0x000fe80000100800 */
[----:B------:R1:W-:Y:S04]  /*e3a0*/  STL.64 [R1+0xa30], R6 ;  /* 0x000a300601007387 */ /* 0x0003e80000100a00 */
[----:B-12---:R-:W2:Y:S04]  /*e3b0*/  LDL.LU.64 R6, [R1] ;  /* 0x0000000001067983 */ /* 0x006ea80000300a00 */
[----:B-----5:R-:W-:Y:S04]  /*e3c0*/  STL [R1+0x94c], R2 ;  /* 0x00094c0201007387 */ /* 0x020fe80000100800 */
[----:B------:R-:W-:Y:S04]  /*e3d0*/  STL [R1+0x948], R8 ;  /* 0x0009480801007387 */ /* 0x000fe80000100800 */
[----:B------:R-:W-:Y:S04]  /*e3e0*/  STL [R1+0xad8], R8 ;  /* 0x000ad80801007387 */ /* 0x000fe80000100800 */
[----:B------:R-:W-:Y:S04]  /*e3f0*/  STL [R1+0x944], R9 ;  /* 0x0009440901007387 */ /* 0x000fe80000100800 */
[----:B------:R1:W-:Y:S04]  /*e400*/  STL [R1+0xb88], R9 ;  /* 0x000b880901007387 */ /* 0x0003e80000100800 */
[----:B-1----:R-:W2:Y:S04]  /*e410*/  LDL.LU.64 R8, [R1+0x58] ;  /* 0x0000580001087983 */ /* 0x002ea80000300a00 */
[----:B------:R-:W-:Y:S04]  /*e420*/  STL [R1+0x940], R10 ;  /* 0x0009400a01007387 */ /* 0x000fe80000100800 */
        /* <DEDUP_REMOVED lines=8> */
[----:B------:R-:W-:Y:S04]  /*e4b0*/  STL.64 [R1+0xac8], R14 ;  /* 0x000ac80e01007387 */ /* 0x000fe80000100a00 */
        /* <DEDUP_REMOVED lines=11> */
[----:B------:R1:W-:Y:S04]  /*e570*/  STL.64 [R1+0xa08], R22 ;  /* 0x000a081601007387 */ /* 0x0003e80000100a00 */
[----:B-1----:R-:W3:Y:S04]  /*e580*/  LDL.LU.64 R22, [R1+0x40] ;  /* 0x0000400001167983 */ /* 0x002ee80000300a00 */
        /* <DEDUP_REMOVED lines=38> */
[----:B------:R1:W-:Y:S01]  /*e7f0*/  STL.64 [R1+0x9f8], R4 ;  /* 0x0009f80401007387 */ /* 0x0003e20000100a00 */
[----:B------:R-:W-:-:S03]  /*e800*/  IMAD.WIDE R46, R0, 0x2, R46 ;  /* 0x00000002002e7825 */ /* 0x000fc600078e022e */
        /* <DEDUP_REMOVED lines=8> */
[----:B------:R1:W-:Y:S04]  /*e890*/  STL.64 [R1+0xa00], R46 ;  /* 0x000a002e01007387 */ /* 0x0003e80000100a00 */
[----:B-1----:R-:W3:Y:S01]  /*e8a0*/  LDL.LU.64 R46, [R1+0x20] ;  /* 0x00002000012e7983 */ /* 0x002ee20000300a00 */
[----:B--2---:R-:W-:-:S03]  /*e8b0*/  IMAD.WIDE R6, R0, 0x2, R6 ;  /* 0x0000000200067825 */ /* 0x004fc600078e0206 */
[----:B------:R-:W2:Y:S01]  /*e8c0*/  LDL.LU.64 R20, [R1+0xb0] ;  /* 0x0000b00001147983 */ /* 0x000ea20000300a00 */
[----:B----4-:R-:W-:-:S03]  /*e8d0*/  IMAD.WIDE R50, R0, 0x2, R50 ;  /* 0x0000000200327825 */ /* 0x010fc600078e0232 */
[----:B------:R-:W4:Y:S01]  /*e8e0*/  LDL.LU.64 R36, [R1+0xa8] ;  /* 0x0000a80001247983 */ /* 0x000f220000300a00 */
[----:B---3--:R-:W-:-:S03]  /*e8f0*/  IMAD.WIDE R48, R0, 0x2, R48 ;  /* 0x0000000200307825 */ /* 0x008fc600078e0230 */
[----:B------:R1:W-:Y:S04]  /*e900*/  STL.64 [R1], R6 ;  /* 0x0000000601007387 */ /* 0x0003e80000100a00 */
[----:B-1----:R-:W3:Y:S04]  /*e910*/  LDL.LU.64 R6, [R1+0x90] ;  /* 0x0000900001067983 */ /* 0x002ee80000300a00 */
[----:B------:R-:W-:Y:S04]  /*e920*/  STL.64 [R1+0x10], R50 ;  /* 0x0000103201007387 */ /* 0x000fe80000100a00 */
[----:B------:R1:W-:Y:S04]  /*e930*/  STL.64 [R1+0xa10], R50 ;  /* 0x000a103201007387 */ /* 0x0003e80000100a00 */
[----:B-1----:R-:W2:Y:S04]  /*e940*/  LDL.LU.64 R50, [R1+0x60] ;  /* 0x0000600001327983 */ /* 0x002ea80000300a00 */
[----:B------:R-:W-:Y:S04]  /*e950*/  STL.64 [R1+0x18], R48 ;  /* 0x0000183001007387 */ /* 0x000fe80000100a00 */
[----:B------:R1:W-:Y:S01]  /*e960*/  STL.64 [R1+0xa18], R48 ;  /* 0x000a183001007387 */ /* 0x0003e20000100a00 */
[----:B------:R-:W-:-:S03]  /*e970*/  IMAD.WIDE R8, R0, 0x2, R8 ;  /* 0x0000000200087825 */ /* 0x000fc600078e0208 */
[----:B-1----:R-:W2:Y:S01]  /*e980*/  LDL.LU.64 R48, [R1+0x70] ;  /* 0x0000700001307983 */ /* 0x002ea20000300a00 */
[----:B------:R-:W-:-:S04]  /*e990*/  IMAD.WIDE R38, R0, 0x2, R38 ;  /* 0x0000000200267825 */ /* 0x000fc800078e0226 */
[----:B------:R-:W-:-:S05]  /*e9a0*/  IMAD.WIDE R46, R0, 0x2, R46 ;  /* 0x00000002002e7825 */ /* 0x000fca00078e022e */
[----:B------:R-:W-:Y:S04]  /*e9b0*/  STL.64 [R1+0x20], R46 ;  /* 0x0000202e01007387 */ /* 0x000fe80000100a00 */
[----:B------:R1:W-:Y:S04]  /*e9c0*/  STL.64 [R1+0xa20], R46 ;  /* 0x000a202e01007387 */ /* 0x0003e80000100a00 */
[----:B-1----:R-:W4:Y:S04]  /*e9d0*/  LDL.LU.64 R46, [R1+0x78] ;  /* 0x00007800012e7983 */ /* 0x002f280000300a00 */
[----:B------:R-:W-:Y:S04]  /*e9e0*/  STL.64 [R1+0x38], R38 ;  /* 0x0000382601007387 */ /* 0x000fe80000100a00 */
[----:B------:R1:W-:Y:S04]  /*e9f0*/  STL.64 [R1+0xa28], R38 ;  /* 0x000a282601007387 */ /* 0x0003e80000100a00 */
[----:B-1----:R-:W4:Y:S04]  /*ea00*/  LDL.LU.64 R38, [R1+0x80] ;  /* 0x0000800001267983 */ /* 0x002f280000300a00 */
[----:B------:R1:W-:Y:S04]  /*ea10*/  STL.64 [R1+0x58], R8 ;  /* 0x0000580801007387 */ /* 0x0003e80000100a00 */
[----:B-1----:R-:W4:Y:S01]  /*ea20*/  LDL.LU.64 R8, [R1+0xc8] ;  /* 0x0000c80001087983 */ /* 0x002f220000300a00 */
[----:B------:R-:W-:-:S03]  /*ea30*/  IMAD.WIDE R22, R0, 0x2, R22 ;  /* 0x0000000200167825 */ /* 0x000fc600078e0216 */
[----:B------:R-:W4:Y:S01]  /*ea40*/  LDL.LU.64 R18, [R1+0xf0] ;  /* 0x0000f00001127983 */ /* 0x000f220000300a00 */
[----:B------:R-:W-:-:S03]  /*ea50*/  IMAD.WIDE R4, R0, 0x2, R4 ;  /* 0x0000000200047825 */ /* 0x000fc600078e0204 */
[----:B------:R-:W4:Y:S01]  /*ea60*/  LDL.LU.64 R52, [R1+0xe8] ;  /* 0x0000e80001347983 */ /* 0x000f220000300a00 */
[----:B--2---:R-:W-:-:S03]  /*ea70*/  IMAD.WIDE R50, R0, 0x2, R50 ;  /* 0x0000000200327825 */ /* 0x004fc600078e0232 */
[----:B------:R-:W2:Y:S04]  /*ea80*/  LDL.LU.64 R34, [R1+0xe0] ;  /* 0x0000e00001227983 */ /* 0x000ea80000300a00 */
[----:B------:R-:W2:Y:S04]  /*ea90*/  LDL.LU.64 R2, [R1+0xc0] ;  /* 0x0000c00001027983 */ /* 0x000ea80000300a00 */
[----:B------:R-:W-:Y:S01]  /*eaa0*/  STL.64 [R1+0x40], R22 ;  /* 0x0000401601007387 */ /* 0x000fe20000100a00 */
[----:B------:R-:W-:-:S03]  /*eab0*/  IMAD.WIDE R48, R0, 0x2, R48 ;  /* 0x0000000200307825 */ /* 0x000fc600078e0230 */
[----:B------:R1:W-:Y:S01]  /*eac0*/  STL.64 [R1+0xa50], R22 ;  /* 0x000a501601007387 */ /* 0x0003e20000100a00 */
[----:B---3--:R-:W-:-:S03]  /*ead0*/  IMAD.WIDE R6, R0, 0x2, R6 ;  /* 0x0000000200067825 */ /* 0x008fc600078e0206 */
[----:B-1----:R-:W3:Y:S04]  /*eae0*/  LDL.LU.64 R22, [R1+0xd0] ;  /* 0x0000d00001167983 */ /* 0x002ee80000300a00 */
[----:B------:R-:W-:Y:S04]  /*eaf0*/  STL.64 [R1+0x50], R4 ;  /* 0x0000500401007387 */ /* 0x000fe80000100a00 */
[----:B------:R1:W-:Y:S01]  /*eb00*/  STL.64 [R1+0xa70], R4 ;  /* 0x000a700401007387 */ /* 0x0003e20000100a00 */
[----:B----4-:R-:W-:-:S03]  /*eb10*/  IMAD.WIDE R36, R0, 0x2, R36 ;  /* 0x0000000200247825 */ /* 0x010fc600078e0224 */
[----:B-1----:R-:W4:Y:S04]  /*eb20*/  LDL.LU.64 R4, [R1+0x100] ;  /* 0x0001000001047983 */ /* 0x002f280000300a00 */
[----:B------:R-:W-:Y:S04]  /*eb30*/  STL.64 [R1+0x60], R50 ;  /* 0x0000603201007387 */ /* 0x000fe80000100a00 */
[----:B------:R1:W-:Y:S01]  /*eb40*/  STL.64 [R1+0xa78], R50 ;  /* 0x000a783201007387 */ /* 0x0003e20000100a00 */
[----:B------:R-:W-:-:S03]  /*eb50*/  IMAD.WIDE R20, R0, 0x2, R20 ;  /* 0x0000000200147825 */ /* 0x000fc600078e0214 */
[----:B-1----:R-:W2:Y:S04]  /*eb60*/  LDL.LU.64 R50, [R1+0x108] ;  /* 0x0001080001327983 */ /* 0x002ea80000300a00 */
[----:B------:R-:W-:Y:S04]  /*eb70*/  STL.64 [R1+0x70], R48 ;  /* 0x0000703001007387 */ /* 0x000fe80000100a00 */
[----:B------:R1:W-:Y:S04]  /*eb80*/  STL.64 [R1+0xa80], R48 ;  /* 0x000a803001007387 */ /* 0x0003e80000100a00 */
[----:B-1----:R-:W4:Y:S01]  /*eb90*/  LDL.LU.64 R48, [R1+0x110] ;  /* 0x0001100001307983 */ /* 0x002f220000300a00 */
[----:B------:R-:W-:-:S05]  /*eba0*/  IMAD.WIDE R46, R0, 0x2, R46 ;  /* 0x00000002002e7825 */ /* 0x000fca00078e022e */
[----:B------:R-:W-:Y:S04]  /*ebb0*/  STL.64 [R1+0x78], R46 ;  /* 0x0000782e01007387 */ /* 0x000fe80000100a00 */
[----:B------:R1:W-:Y:S01]  /*ebc0*/  STL.64 [R1+0xa88], R46 ;  /* 0x000a882e01007387 */ /* 0x0003e20000100a00 */
[----:B------:R-:W-:-:S03]  /*ebd0*/  IMAD.WIDE R38, R0, 0x2, R38 ;  /* 0x0000000200267825 */ /* 0x000fc600078e0226 */
[----:B-1----:R-:W4:Y:S04]  /*ebe0*/  LDL.LU.64 R46, [R1+0x120] ;  /* 0x00012000012e7983 */ /* 0x002f280000300a00 */
[----:B------:R-:W-:Y:S04]  /*ebf0*/  STL.64 [R1+0x80], R38 ;  /* 0x0000802601007387 */ /* 0x000fe80000100a00 */
[----:B------:R-:W-:Y:S04]  /*ec00*/  STL.64 [R1+0xaa0], R38 ;  /* 0x000aa02601007387 */ /* 0x000fe80000100a00 */
[----:B------:R-:W-:Y:S04]  /*ec10*/  STL.64 [R1+0x90], R6 ;  /* 0x0000900601007387 */ /* 0x000fe80000100a00 */
[----:B------:R-:W-:Y:S01]  /*ec20*/  STL.64 [R1+0xaa8], R6 ;  /* 0x000aa80601007387 */ /* 0x000fe20000100a00 */
[----:B------:R-:W-:-:S03]  /*ec30*/  IMAD.WIDE R8, R0, 0x2, R8 ;  /* 0x0000000200087825 */ /* 0x000fc600078e0208 */
[----:B------:R-:W-:Y:S04]  /*ec40*/  STL.64 [R1+0xa8], R36 ;  /* 0x0000a82401007387 */ /* 0x000fe80000100a00 */
[----:B------:R-:W-:Y:S04]  /*ec50*/  STL.64 [R1+0xab0], R36 ;  /* 0x000ab02401007387 */ /* 0x000fe80000100a00 */
[----:B------:R-:W-:Y:S04]  /*ec60*/  STL.64 [R1+0xb0], R20 ;  /* 0x0000b01401007387 */ /* 0x000fe80000100a00 */
[----:B------:R1:W-:Y:S04]  /*ec70*/  STL.64 [R1+0xac0], R20 ;  /* 0x000ac01401007387 */ /* 0x0003e80000100a00 */
[----:B------:R-:W4:Y:S04]  /*ec80*/  LDL.LU.64 R40, [R1+0x320] ;  /* 0x0003200001287983 */ /* 0x000f280000300a00 */
[----:B------:R-:W4:Y:S04]  /*ec90*/  LDL.LU.64 R26, [R1+0x338] ;  /* 0x00033800011a7983 */ /* 0x000f280000300a00 */
[----:B------:R-:W4:Y:S04]  /*eca0*/  LDL.LU.64 R42, [R1+0x328] ;  /* 0x00032800012a7983 */ /* 0x000f280000300a00 */
[----:B------:R-:W-:Y:S04]  /*ecb0*/  STL.64 [R1+0xc8], R8 ;  /* 0x0000c80801007387 */ /* 0x000fe80000100a00 */
[----:B------:R-:W4:Y:S04]  /*ecc0*/  LDL.LU.64 R12, [R1+0x2d8] ;  /* 0x0002d800010c7983 */ /* 0x000f280000300a00 */
[----:B------:R-:W4:Y:S04]  /*ecd0*/  LDL.LU.64 R28, [R1+0x2b8] ;  /* 0x0002b800011c7983 */ /* 0x000f280000300a00 */
[----:B------:R-:W4:Y:S04]  /*ece0*/  LDL.LU.64 R44, [R1+0x188] ;  /* 0x00018800012c7983 */ /* 0x000f280000300a00 */
[----:B------:R-:W4:Y:S04]  /*ecf0*/  LDL.LU.64 R14, [R1+0x168] ;  /* 0x00016800010e7983 */ /* 0x000f280000300a00 */
[----:B-1----:R-:W4:Y:S04]  /*ed00*/  LDL.LU.64 R20, [R1+0x160] ;  /* 0x0001600001147983 */ /* 0x002f280000300a00 */
[----:B------:R-:W4:Y:S04]  /*ed10*/  LDL.LU.64 R30, [R1+0x158] ;  /* 0x00015800011e7983 */ /* 0x000f280000300a00 */
[----:B------:R-:W4:Y:S04]  /*ed20*/  LDL.LU.64 R36, [R1+0x150] ;  /* 0x0001500001247983 */ /* 0x000f280000300a00 */
[----:B------:R-:W4:Y:S04]  /*ed30*/  LDL.LU.64 R6, [R1+0x148] ;  /* 0x0001480001067983 */ /* 0x000f280000300a00 */
[----:B------:R-:W4:Y:S04]  /*ed40*/  LDL.LU.64 R38, [R1+0x140] ;  /* 0x0001400001267983 */ /* 0x000f280000300a00 */
[----:B------:R-:W4:Y:S04]  /*ed50*/  LDL.LU.64 R32, [R1+0x130] ;  /* 0x0001300001207983 */ /* 0x000f280000300a00 */
[----:B------:R-:W4:Y:S01]  /*ed60*/  LDL.LU.64 R16, [R1+0x128] ;  /* 0x0001280001107983 */ /* 0x000f220000300a00 */
[----:B--2---:R-:W-:-:S04]  /*ed70*/  IMAD.WIDE R2, R0, 0x2, R2 ;  /* 0x0000000200027825 */ /* 0x004fc800078e0202 */
[C---:B---3--:R-:W-:Y:S01]  /*ed80*/  IMAD.WIDE R22, R0.reuse, 0x2, R22 ;  /* 0x0000000200167825 */ /* 0x048fe200078e0216 */
[----:B------:R-:W-:Y:S03]  /*ed90*/  STL.64 [R1+0xc0], R2 ;  /* 0x0000c00201007387 */ /* 0x000fe60000100a00 */
[C---:B------:R-:W-:Y:S01]  /*eda0*/  IMAD.WIDE R34, R0.reuse, 0x2, R34 ;  /* 0x0000000200227825 */ /* 0x040fe200078e0222 */
[----:B------:R1:W-:Y:S03]  /*edb0*/  STL.64 [R1+0xad0], R2 ;  /* 0x000ad00201007387 */ /* 0x0003e60000100a00 */
[----:B------:R-:W-:-:S04]  /*edc0*/  IMAD.WIDE R52, R0, 0x2, R52 ;  /* 0x0000000200347825 */ /* 0x000fc800078e0234 */
[C---:B------:R-:W-:Y:S01]  /*edd0*/  IMAD.WIDE R18, R0.reuse, 0x2, R18 ;  /* 0x0000000200127825 */ /* 0x040fe200078e0212 */
[----:B-1----:R-:W2:Y:S04]  /*ede0*/  LDL.LU.64 R2, [R1+0x170] ;  /* 0x0001700001027983 */ /* 0x002ea80000300a00 */
[----:B------:R-:W-:Y:S04]  /*edf0*/  STL.64 [R1+0xd0], R22 ;  /* 0x0000d01601007387 */ /* 0x000fe80000100a00 */
[----:B------:R1:W-:Y:S01]  /*ee00*/  STL.64 [R1+0xae0], R22 ;  /* 0x000ae01601007387 */ /* 0x0003e20000100a00 */
[----:B----4-:R-:W-:-:S03]  /*ee10*/  IMAD.WIDE R4, R0, 0x2, R4 ;  /* 0x0000000200047825 */ /* 0x010fc600078e0204 */
[----:B-1----:R-:W3:Y:S04]  /*ee20*/  LDL.LU.64 R22, [R1+0x178] ;  /* 0x0001780001167983 */ /* 0x002ee80000300a00 */
[----:B------:R-:W-:Y:S04]  /*ee30*/  STL.64 [R1+0xe0], R34 ;  /* 0x0000e02201007387 */ /* 0x000fe80000100a00 */
[----:B------:R1:W-:Y:S01]  /*ee40*/  STL.64 [R1+0xaf0], R34 ;  /* 0x000af02201007387 */ /* 0x0003e20000100a00 */
[----:B------:R-:W-:-:S03]  /*ee50*/  IMAD.WIDE R50, R0, 0x2, R50 ;  /* 0x0000000200327825 */ /* 0x000fc600078e0232 */
[----:B-1----:R-:W4:Y:S04]  /*ee60*/  LDL.LU.64 R34, [R1+0x180] ;  /* 0x0001800001227983 */ /* 0x002f280000300a00 */
[----:B------:R-:W-:Y:S04]  /*ee70*/  STL.64 [R1+0xe8], R52 ;  /* 0x0000e83401007387 */ /* 0x000fe80000100a00 */
[----:B------:R1:W-:Y:S01]  /*ee80*/  STL.64 [R1+0xb10], R52 ;  /* 0x000b103401007387 */ /* 0x0003e20000100a00 */
[----:B------:R-:W-:-:S03]  /*ee90*/  IMAD.WIDE R48, R0, 0x2, R48 ;  /* 0x0000000200307825 */ /* 0x000fc600078e0230 */
[----:B-1----:R-:W2:Y:S04]  /*eea0*/  LDL.LU.64 R52, [R1+0x2c8] ;  /* 0x0002c80001347983 */ /* 0x002ea80000300a00 */
[----:B------:R-:W-:Y:S04]  /*eeb0*/  STL.64 [R1+0xf0], R18 ;  /* 0x0000f01201007387 */ /* 0x000fe80000100a00 */
[----:B------:R1:W-:Y:S04]  /*eec0*/  STL.64 [R1+0xb20], R18 ;  /* 0x000b201201007387 */ /* 0x0003e80000100a00 */
[----:B-1----:R-:W2:Y:S04]  /*eed0*/  LDL.LU.64 R18, [R1+0x2e8] ;  /* 0x0002e80001127983 */ /* 0x002ea80000300a00 */
[----:B------:R-:W-:Y:S04]  /*eee0*/  STL.64 [R1+0x100], R4 ;  /* 0x0001000401007387 */ /* 0x000fe80000100a00 */
[----:B------:R1:W-:Y:S04]  /*eef0*/  STL.64 [R1+0xb30], R4 ;  /* 0x000b300401007387 */ /* 0x0003e80000100a00 */
[----:B-1----:R-:W2:Y:S04]  /*ef00*/  LDL.LU.64 R4, [R1+0x2f8] ;  /* 0x0002f80001047983 */ /* 0x002ea80000300a00 */
[----:B------:R-:W-:Y:S04]  /*ef10*/  STL.64 [R1+0x108], R50 ;  /* 0x0001083201007387 */ /* 0x000fe80000100a00 */
[----:B------:R1:W-:Y:S04]  /*ef20*/  STL.64 [R1+0xb40], R50 ;  /* 0x000b403201007387 */ /* 0x0003e80000100a00 */
[----:B-1----:R-:W3:Y:S04]  /*ef30*/  LDL.LU.64 R50, [R1+0x308] ;  /* 0x0003080001327983 */ /* 0x002ee80000300a00 */
[----:B------:R-:W-:Y:S04]  /*ef40*/  STL.64 [R1+0x110], R48 ;  /* 0x0001103001007387 */ /* 0x000fe80000100a00 */
[----:B------:R1:W-:Y:S04]  /*ef50*/  STL.64 [R1+0xb48], R48 ;  /* 0x000b483001007387 */ /* 0x0003e80000100a00 */
[----:B-1----:R-:W4:Y:S01]  /*ef60*/  LDL.LU.64 R48, [R1+0x318] ;  /* 0x0003180001307983 */ /* 0x002f220000300a00 */
[----:B------:R-:W-:-:S05]  /*ef70*/  IMAD.WIDE R46, R0, 0x2, R46 ;  /* 0x00000002002e7825 */ /* 0x000fca00078e022e */
[----:B------:R-:W-:Y:S04]  /*ef80*/  STL.64 [R1+0x120], R46 ;  /* 0x0001202e01007387 */ /* 0x000fe80000100a00 */
[----:B------:R1:W-:Y:S04]  /*ef90*/  STL.64 [R1+0xb68], R46 ;  /* 0x000b682e01007387 */ /* 0x0003e80000100a00 */
[----:B-1----:R-:W4:Y:S01]  /*efa0*/  LDL.LU.64 R46, [R1+0x300] ;  /* 0x00030000012e7983 */ /* 0x002f220000300a00 */
[----:B------:R-:W-:-:S04]  /*efb0*/  IMAD.WIDE R32, R0, 0x2, R32 ;  /* 0x0000000200207825 */ /* 0x000fc800078e0220 */
[----:B------:R-:W-:-:S05]  /*efc0*/  IMAD.WIDE R16, R0, 0x2, R16 ;  /* 0x0000000200107825 */ /* 0x000fca00078e0210 */
[----:B------:R-:W-:Y:S04]  /*efd0*/  STL.64 [R1+0x128], R16 ;  /* 0x0001281001007387 */ /* 0x000fe80000100a00 */
[----:B------:R1:W-:Y:S04]  /*efe0*/  STL.64 [R1+0xb70], R16 ;  /* 0x000b701001007387 */ /* 0x0003e80000100a00 */
[----:B-1----:R-:W4:Y:S04]  /*eff0*/  LDL.LU.64 R16, [R1+0x310] ;  /* 0x0003100001107983 */ /* 0x002f280000300a00 */
[----:B------:R-:W-:Y:S04]  /*f000*/  STL.64 [R1+0x130], R32 ;  /* 0x0001302001007387 */ /* 0x000fe80000100a00 */
[----:B------:R1:W-:Y:S04]  /*f010*/  STL.64 [R1+0xb80], R32 ;  /* 0x000b802001007387 */ /* 0x0003e80000100a00 */
[----:B-1----:R-:W4:Y:S01]  /*f020*/  LDL.LU.64 R32, [R1+0x330] ;  /* 0x0003300001207983 */ /* 0x002f220000300a00 */
[----:B------:R-:W1:Y:S02]  /*f030*/  S2R R8, SR_TID.X ;  /* 0x0000000000087919 */ /* 0x000e640000002100 */
[----:B-1----:R-:W-:-:S04]  /*f040*/  SHF.R.U32.HI R8, RZ, 0x6, R8 ;  /* 0x00000006ff087819 */ /* 0x002fc80000011608 */
[----:B------:R-:W-:Y:S02]  /*f050*/  SGXT.U32 R9, R8, 0x1 ;  /* 0x000000010809781a */ /* 0x000fe40000000000 */
[----:B------:R-:W1:Y:S02]  /*f060*/  S2R R8, SR_TID.X ;  /* 0x0000000000087919 */ /* 0x000e640000002100 */
[----:B------:R-:W-:-:S04]  /*f070*/  LOP3.LUT R9, R9, 0x2, RZ, 0xfc, !PT ;  /* 0x0000000209097812 */ /* 0x000fc800078efcff */
[----:B------:R-:W-:Y:S01]  /*f080*/  ISETP.GE.AND P4, PT, R9, UR13, PT ;  /* 0x0000000d09007c0c */ /* 0x000fe2000bf86270 */
[----:B------:R-:W-:Y:S01]  /*f090*/  IMAD.WIDE R38, R0, 0x2, R38 ;  /* 0x0000000200267825 */ /* 0x000fe200078e0226 */
[----:B-1----:R-:W-:-:S04]  /*f0a0*/  SHF.R.U32.HI R8, RZ, 0x6, R8 ;  /* 0x00000006ff087819 */ /* 0x002fc80000011608 */
[----:B------:R-:W-:Y:S02]  /*f0b0*/  SGXT.U32 R9, R8, 0x1 ;  /* 0x000000010809781a */ /* 0x000fe40000000000 */
[----:B------:R-:W1:Y:S01]  /*f0c0*/  S2R R8, SR_TID.X ;  /* 0x0000000000087919 */ /* 0x000e620000002100 */
[----:B------:R-:W-:-:S04]  /*f0d0*/  IMAD.WIDE R6, R0, 0x2, R6 ;  /* 0x0000000200067825 */ /* 0x000fc800078e0206 */
[C---:B------:R-:W-:Y:S01]  /*f0e0*/  IMAD.WIDE R36, R0.reuse, 0x2, R36 ;  /* 0x0000000200247825 */ /* 0x040fe200078e0224 */
[----:B------:R-:W-:Y:S03]  /*f0f0*/  STL.64 [R1+0x140], R38 ;  /* 0x0001402601007387 */ /* 0x000fe60000100a00 */
[C---:B------:R-:W-:Y:S01]  /*f100*/  IMAD.WIDE R30, R0.reuse, 0x2, R30 ;  /* 0x00000002001e7825 */ /* 0x040fe200078e021e */
[----:B------:R-:W-:Y:S03]  /*f110*/  STL.64 [R1+0x148], R6 ;  /* 0x0001480601007387 */ /* 0x000fe60000100a00 */
[C---:B------:R-:W-:Y:S01]  /*f120*/  IMAD.WIDE R20, R0.reuse, 0x2, R20 ;  /* 0x0000000200147825 */ /* 0x040fe200078e0214 */
[----:B------:R-:W-:Y:S03]  /*f130*/  STL.64 [R1+0x150], R36 ;  /* 0x0001502401007387 */ /* 0x000fe60000100a00 */
[C---:B------:R-:W-:Y:S01]  /*f140*/  IMAD.WIDE R14, R0.reuse, 0x2, R14 ;  /* 0x00000002000e7825 */ /* 0x040fe200078e020e */
[----:B------:R-:W-:Y:S03]  /*f150*/  STL.64 [R1+0x158], R30 ;  /* 0x0001581e01007387 */ /* 0x000fe60000100a00 */
[C---:B--2---:R-:W-:Y:S01]  /*f160*/  IMAD.WIDE R2, R0.reuse, 0x2, R2 ;  /* 0x0000000200027825 */ /* 0x044fe200078e0202 */
[----:B------:R-:W-:Y:S03]  /*f170*/  STL.64 [R1+0x160], R20 ;  /* 0x0001601401007387 */ /* 0x000fe60000100a00 */
[C---:B---3--:R-:W-:Y:S01]  /*f180*/  IMAD.WIDE R22, R0.reuse, 0x2, R22 ;  /* 0x0000000200167825 */ /* 0x048fe200078e0216 */
[----:B------:R-:W-:Y:S03]  /*f190*/  STL.64 [R1+0x168], R14 ;  /* 0x0001680e01007387 */ /* 0x000fe60000100a00 */
[C---:B----4-:R-:W-:Y:S01]  /*f1a0*/  IMAD.WIDE R34, R0.reuse, 0x2, R34 ;  /* 0x0000000200227825 */ /* 0x050fe200078e0222 */
[----:B------:R-:W-:Y:S03]  /*f1b0*/  STL.64 [R1+0x170], R2 ;  /* 0x0001700201007387 */ /* 0x000fe60000100a00 */
[----:B------:R-:W-:Y:S01]  /*f1c0*/  IMAD.WIDE R44, R0, 0x2, R44 ;  /* 0x00000002002c7825 */ /* 0x000fe200078e022c */
[----:B------:R-:W-:Y:S01]  /*f1d0*/  STL.64 [R1+0x178], R22 ;  /* 0x0001781601007387 */ /* 0x000fe20000100a00 */
[----:B------:R-:W-:-:S02]  /*f1e0*/  LOP3.LUT R9, R9, 0x4, RZ, 0xfc, !PT ;  /* 0x0000000409097812 */ /* 0x000fc400078efcff */
[C---:B------:R-:W-:Y:S01]  /*f1f0*/  IMAD.WIDE R28, R0.reuse, 0x2, R28 ;  /* 0x00000002001c7825 */ /* 0x040fe200078e021c */
[----:B------:R-:W-:Y:S01]  /*f200*/  STL.64 [R1+0x180], R34 ;  /* 0x0001802201007387 */ /* 0x000fe20000100a00 */
[----:B-1----:R-:W-:Y:S02]  /*f210*/  SHF.R.U32.HI R8, RZ, 0x6, R8 ;  /* 0x00000006ff087819 */ /* 0x002fe40000011608 */
[C---:B------:R-:W-:Y:S01]  /*f220*/  IMAD.WIDE R52, R0.reuse, 0x2, R52 ;  /* 0x0000000200347825 */ /* 0x040fe200078e0234 */
[----:B------:R-:W-:Y:S03]  /*f230*/  STL.64 [R1+0x188], R44 ;  /* 0x0001882c01007387 */ /* 0x000fe60000100a00 */
[C---:B------:R-:W-:Y:S01]  /*f240*/  IMAD.WIDE R12, R0.reuse, 0x2, R12 ;  /* 0x00000002000c7825 */ /* 0x040fe200078e020c */
[----:B------:R-:W-:Y:S03]  /*f250*/  STL.64 [R1+0x2b8], R28 ;  /* 0x0002b81c01007387 */ /* 0x000fe60000100a00 */
[----:B------:R-:W-:Y:S01]  /*f260*/  IMAD.WIDE R18, R0, 0x2, R18 ;  /* 0x0000000200127825 */ /* 0x000fe200078e0212 */
[----:B------:R-:W-:Y:S01]  /*f270*/  STL.64 [R1+0x2c8], R52 ;  /* 0x0002c83401007387 */ /* 0x000fe20000100a00 */
[----:B------:R-:W-:-:S02]  /*f280*/  ISETP.GE.AND P5, PT, R9, UR13, PT ;  /* 0x0000000d09007c0c */ /* 0x000fc4000bfa6270 */
[----:B------:R-:W-:Y:S01]  /*f290*/  IMAD.WIDE R4, R0, 0x2, R4 ;  /* 0x0000000200047825 */ /* 0x000fe200078e0204 */
[----:B------:R-:W-:Y:S01]  /*f2a0*/  STL.64 [R1+0x2d8], R12 ;  /* 0x0002d80c01007387 */ /* 0x000fe20000100a00 */
[----:B------:R-:W-:Y:S02]  /*f2b0*/  SGXT.U32 R9, R8, 0x1 ;  /* 0x000000010809781a */ /* 0x000fe40000000000 */
[C---:B------:R-:W-:Y:S01]  /*f2c0*/  IMAD.WIDE R50, R0.reuse, 0x2, R50 ;  /* 0x0000000200327825 */ /* 0x040fe200078e0232 */
[----:B------:R-:W-:Y:S03]  /*f2d0*/  STL.64 [R1+0x2e8], R18 ;  /* 0x0002e81201007387 */ /* 0x000fe60000100a00 */
[C---:B------:R-:W-:Y:S01]  /*f2e0*/  IMAD.WIDE R48, R0.reuse, 0x2, R48 ;  /* 0x0000000200307825 */ /* 0x040fe200078e0230 */
[----:B------:R-:W-:Y:S03]  /*f2f0*/  STL.64 [R1+0x2f8], R4 ;  /* 0x0002f80401007387 */ /* 0x000fe60000100a00 */
[C---:B------:R-:W-:Y:S01]  /*f300*/  IMAD.WIDE R42, R0.reuse, 0x2, R42 ;  /* 0x00000002002a7825 */ /* 0x040fe200078e022a */
[----:B------:R-:W-:Y:S03]  /*f310*/  STL.64 [R1+0x308], R50 ;  /* 0x0003083201007387 */ /* 0x000fe60000100a00 */
[----:B------:R-:W-:Y:S01]  /*f320*/  IMAD.WIDE R26, R0, 0x2, R26 ;  /* 0x00000002001a7825 */ /* 0x000fe200078e021a */
[----:B------:R-:W-:Y:S01]  /*f330*/  STL.64 [R1+0x318], R48 ;  /* 0x0003183001007387 */ /* 0x000fe20000100a00 */
[----:B------:R-:W-:-:S03]  /*f340*/  LOP3.LUT R9, R9, 0x6, RZ, 0xfc, !PT ;  /* 0x0000000609097812 */ /* 0x000fc600078efcff */
[----:B------:R-:W-:Y:S01]  /*f350*/  STL.64 [R1+0x328], R42 ;  /* 0x0003282a01007387 */ /* 0x000fe20000100a00 */
[----:B------:R-:W-:-:S03]  /*f360*/  ISETP.GE.AND P6, PT, R9, UR13, PT ;  /* 0x0000000d09007c0c */ /* 0x000fc6000bfc6270 */
[----:B------:R-:W-:Y:S01]  /*f370*/  STL.64 [R1+0x338], R26 ;  /* 0x0003381a01007387 */ /* 0x000fe20000100a00 */
[----:B------:R-:W-:-:S05]  /*f380*/  IMAD.WIDE R46, R0, 0x2, R46 ;  /* 0x00000002002e7825 */ /* 0x000fca00078e022e */
[----:B------:R-:W-:Y:S01]  /*f390*/  STL.64 [R1+0x300], R46 ;  /* 0x0003002e01007387 */ /* 0x000fe20000100a00 */
[----:B------:R-:W-:-:S05]  /*f3a0*/  IMAD.WIDE R16, R0, 0x2, R16 ;  /* 0x0000000200107825 */ /* 0x000fca00078e0210 */
[----:B------:R-:W-:Y:S01]  /*f3b0*/  STL.64 [R1+0x310], R16 ;  /* 0x0003101001007387 */ /* 0x000fe20000100a00 */
[----:B------:R-:W-:-:S05]  /*f3c0*/  IMAD.WIDE R32, R0, 0x2, R32 ;  /* 0x0000000200207825 */ /* 0x000fca00078e0220 */
[----:B------:R1:W-:Y:S04]  /*f3d0*/  STL.64 [R1+0x330], R32 ;  /* 0x0003302001007387 */ /* 0x0003e80000100a00 */
[----:B------:R-:W2:Y:S01]  /*f3e0*/  LDL.LU R9, [R1+0xb88] ;  /* 0x000b880001097983 */ /* 0x000ea20000300800 */
[----:B------:R-:W-:Y:S01]  /*f3f0*/  PRMT R24, RZ, 0x7610, R24 ;  /* 0x00007610ff187816 */ /* 0x000fe20000000018 */
[----:B------:R-:W-:-:S05]  /*f400*/  IMAD.WIDE R40, R0, 0x2, R40 ;  /* 0x0000000200287825 */ /* 0x000fca00078e0228 */
[----:B------:R3:W-:Y:S04]  /*f410*/  STL.64 [R1+0x320], R40 ;  /* 0x0003202801007387 */ /* 0x0007e80000100a00 */
[----:B------:R-:W4:Y:S04]  /*f420*/  @!P3 LDG.E.U16 R24, desc[UR22][R32.64] ;  /* 0x000000162018b981 */ /* 0x000f28000c1e1500 */
[----:B-1----:R-:W4:Y:S01]  /*f430*/  LDL.LU.64 R32, [R1+0xb80] ;  /* 0x000b800001207983 */ /* 0x002f220000300a00 */
[----:B--2---:R-:W-:-:S06]  /*f440*/  PRMT R9, RZ, 0x7610, R9 ;  /* 0x00007610ff097816 */ /* 0x004fcc0000000009 */
[----:B------:R1:W2:Y:S04]  /*f450*/  @!P4 LDG.E.U16 R9, desc[UR22][R40.64] ;  /* 0x000000162809c981 */ /* 0x0002a8000c1e1500 */
[----:B---3--:R-:W1:Y:S01]  /*f460*/  LDL.LU.64 R40, [R1+0xb78] ;  /* 0x000b780001287983 */ /* 0x008e620000300a00 */
[----:B------:R-:W-:-:S06]  /*f470*/  PRMT R25, RZ, 0x7610, R25 ;  /* 0x00007610ff197816 */ /* 0x000fcc0000000019 */
[----:B------:R-:W3:Y:S01]  /*f480*/  @!P5 LDG.E.U16 R25, desc[UR22][R16.64] ;  /* 0x000000161019d981 */ /* 0x000ee2000c1e1500 */
[----:B------:R-:W-:Y:S01]  /*f490*/  SGXT.U32 R8, R8, 0x1 ;  /* 0x000000010808781a */ /* 0x000fe20000000000 */
[----:B------:R-:W0:Y:S03]  /*f4a0*/  S2R R11, SR_TID.X ;  /* 0x00000000000b7919 */ /* 0x000e260000002100 */
[----:B------:R-:W-:-:S04]  /*f4b0*/  LOP3.LUT R8, R8, 0x8, RZ, 0xfc, !PT ;  /* 0x0000000808087812 */ /* 0x000fc800078efcff */
[----:B------:R-:W-:Y:S02]  /*f4c0*/  ISETP.GE.AND P0, PT, R8, UR13, PT ;  /* 0x0000000d08007c0c */ /* 0x000fe4000bf06270 */
[----:B------:R-:W4:Y:S01]  /*f4d0*/  S2R R8, SR_TID.X ;  /* 0x0000000000087919 */ /* 0x000f220000002100 */
[----:B0-----:R-:W-:-:S04]  /*f4e0*/  SHF.R.U32.HI R11, RZ, 0x6, R11 ;  /* 0x00000006ff0b7819 */ /* 0x001fc8000001160b */
[----:B------:R-:W-:Y:S02]  /*f4f0*/  SGXT.U32 R11, R11, 0x1 ;  /* 0x000000010b0b781a */ /* 0x000fe40000000000 */
[----:B----4-:R-:W-:Y:S02]  /*f500*/  SHF.R.U32.HI R8, RZ, 0x6, R8 ;  /* 0x00000006ff087819 */ /* 0x010fe40000011608 */
[----:B------:R-:W-:-:S04]  /*f510*/  LOP3.LUT R11, R11, 0xa, RZ, 0xfc, !PT ;  /* 0x0000000a0b0b7812 */ /* 0x000fc800078efcff */
[----:B------:R-:W-:Y:S02]  /*f520*/  ISETP.GE.AND P3, PT, R11, UR13, PT ;  /* 0x0000000d0b007c0c */ /* 0x000fe4000bf66270 */
[----:B------:R-:W-:Y:S02]  /*f530*/  SGXT.U32 R11, R8, 0x1 ;  /* 0x00000001080b781a */ /* 0x000fe40000000000 */
[----:B------:R-:W0:Y:S01]  /*f540*/  S2R R8, SR_TID.X ;  /* 0x0000000000087919 */ /* 0x000e220000002100 */
[----:B-1----:R-:W-:-:S06]  /*f550*/  PRMT R41, RZ, 0x7610, R41 ;  /* 0x00007610ff297816 */ /* 0x002fcc0000000029 */
[----:B------:R-:W4:Y:S01]  /*f560*/  @!P6 LDG.E.U16 R41, desc[UR22][R46.64] ;  /* 0x000000162e29e981 */ /* 0x000f22000c1e1500 */
[----:B------:R-:W-:Y:S02]  /*f570*/  LOP3.LUT R11, R11, 0xc, RZ, 0xfc, !PT ;  /* 0x0000000c0b0b7812 */ /* 0x000fe400078efcff */
[----:B0-----:R-:W-:Y:S02]  /*f580*/  SHF.R.U32.HI R8, RZ, 0x6, R8 ;  /* 0x00000006ff087819 */ /* 0x001fe40000011608 */
[----:B------:R-:W-:Y:S02]  /*f590*/  ISETP.GE.AND P4, PT, R11, UR13, PT ;  /* 0x0000000d0b007c0c */ /* 0x000fe4000bf86270 */
[----:B------:R-:W-:Y:S02]  /*f5a0*/  SGXT.U32 R11, R8, 0x1 ;  /* 0x00000001080b781a */ /* 0x000fe40000000000 */
[----:B------:R-:W0:Y:S01]  /*f5b0*/  S2R R8, SR_TID.X ;  /* 0x0000000000087919 */ /* 0x000e220000002100 */
[----:B--2---:R-:W-:Y:S01]  /*f5c0*/  STL [R1+0x960], R9 ;  /* 0x0009600901007387 */ /* 0x004fe20000100800 */
[----:B------:R-:W-:-:S03]  /*f5d0*/  LOP3.LUT R11, R11, 0xe, RZ, 0xfc, !PT ;  /* 0x0000000e0b0b7812 */ /* 0x000fc600078efcff */
[----:B------:R-:W2:Y:S04]  /*f5e0*/  LDL.LU.64 R16, [R1+0xb70] ;  /* 0x000b700001107983 */ /* 0x000ea80000300a00 */
[----:B---3--:R-:W-:Y:S04]  /*f5f0*/  STL [R1+0x964], R25 ;  /* 0x0009641901007387 */ /* 0x008fe80000100800 */
[----:B------:R0:W-:Y:S01]  /*f600*/  STL [R1+0x420], R24 ;  /* 0x0004201801007387 */ /* 0x0001e20000100800 */
[----:B------:R-:W-:Y:S02]  /*f610*/  ISETP.GE.AND P5, PT, R11, UR13, PT ;  /* 0x0000000d0b007c0c */ /* 0x000fe4000bfa6270 */
[----:B------:R-:W-:Y:S01]  /*f620*/  PRMT R40, RZ, 0x7610, R40 ;  /* 0x00007610ff287816 */ /* 0x000fe20000000028 */
[----:B------:R-:W3:Y:S01]  /*f630*/  LDL.LU.64 R46, [R1+0xb68] ;  /* 0x000b6800012e7983 */ /* 0x000ee20000300a00 */
[----:B------:R-:W-:-:S04]  /*f640*/  PRMT R10, RZ, 0x7610, R10 ;  /* 0x00007610ff0a7816 */ /* 0x000fc8000000000a */
[----:B------:R1:W2:Y:S04]  /*f650*/  @!P0 LDG.E.U16 R40, desc[UR22][R26.64] ;  /* 0x000000161a288981 */ /* 0x0002a8000c1e1500 */
[----:B------:R1:W2:Y:S01]  /*f660*/  @!P3 LDG.E.U16 R10, desc[UR22][R42.64] ;  /* 0x000000162a0ab981 */ /* 0x0002a2000c1e1500 */
[----:B0-----:R-:W-:-:S04]  /*f670*/  SHF.R.U32.HI R24, RZ, 0x6, R8 ;  /* 0x00000006ff187819 */ /* 0x001fc80000011608 */
[----:B------:R-:W-:-:S04]  /*f680*/  SGXT.U32 R11, R24, 0x1 ;  /* 0x00000001180b781a */ /* 0x000fc80000000000 */
[----:B------:R-:W-:-:S04]  /*f690*/  LOP3.LUT R11, R11, 0x10, RZ, 0xfc, !PT ;  /* 0x000000100b0b7812 */ /* 0x000fc800078efcff */
[----:B------:R-:W-:Y:S01]  /*f6a0*/  ISETP.GE.AND P6, PT, R11, UR13, PT ;  /* 0x0000000d0b007c0c */ /* 0x000fe2000bfc6270 */
[----:B----4-:R-:W-:Y:S04]  /*f6b0*/  STL [R1+0x968], R41 ;  /* 0x0009682901007387 */ /* 0x010fe80000100800 */
[----:B------:R-:W4:Y:S04]  /*f6c0*/  LDL.LU R11, [R1+0xb60] ;  /* 0x000b6000010b7983 */ /* 0x000f280000300800 */
[----:B------:R-:W1:Y:S04]  /*f6d0*/  LDL.LU.64 R26, [R1+0xb58] ;  /* 0x000b5800011a7983 */ /* 0x000e680000300a00 */
[----:B------:R-:W2:Y:S01]  /*f6e0*/  LDL.LU.64 R42, [R1+0xb50] ;  /* 0x000b5000012a7983 */ /* 0x000ea20000300a00 */
[----:B------:R-:W-:-:S02]  /*f6f0*/  SGXT.U32 R24, R24, 0x1 ;  /* 0x000000011818781a */ /* 0x000fc40000000000 */
[----:B------:R-:W-:Y:S02]  /*f700*/  SHF.R.U32.HI R8, RZ, 0x6, R8 ;  /* 0x00000006ff087819 */ /* 0x000fe40000011608 */
[----:B------:R-:W-:-:S04]  /*f710*/  LOP3.LUT R24, R24, 0x12, RZ, 0xfc, !PT ;  /* 0x0000001218187812 */ /* 0x000fc800078efcff */
[----:B------:R-:W-:Y:S02]  /*f720*/  ISETP.GE.AND P0, PT, R24, UR13, PT ;  /* 0x0000000d18007c0c */ /* 0x000fe4000bf06270 */
[----:B------:R-:W-:Y:S02]  /*f730*/  SGXT.U32 R24, R8, 0x1 ;  /* 0x000000010818781a */ /* 0x000fe40000000000 */
[----:B------:R-:W0:Y:S02]  /*f740*/  S2R R8, SR_TID.X ;  /* 0x0000000000087919 */ /* 0x000e240000002100 */
[----:B------:R-:W-:-:S04]  /*f750*/  LOP3.LUT R24, R24, 0x14, RZ, 0xfc, !PT ;  /* 0x0000001418187812 */ /* 0x000fc800078efcff */
[----:B------:R-:W-:Y:S02]  /*f760*/  ISETP.GE.AND P3, PT, R24, UR13, PT ;  /* 0x0000000d18007c0c */ /* 0x000fe4000bf66270 */
[----:B-1----:R-:W-:Y:S02]  /*f770*/  PRMT R26, RZ, 0x7610, R26 ;  /* 0x00007610ff1a7816 */ /* 0x002fe4000000001a */
[----:B--2---:R-:W-:-:S04]  /*f780*/  PRMT R42, RZ, 0x7610, R42 ;  /* 0x00007610ff2a7816 */ /* 0x004fc8000000002a */
[----:B------:R-:W2:Y:S04]  /*f790*/  @!P4 LDG.E.U16 R26, desc[UR22][R48.64] ;  /* 0x00000016301ac981 */ /* 0x000ea8000c1e1500 */
[----:B------:R-:W3:Y:S01]  /*f7a0*/  @!P5 LDG.E.U16 R42, desc[UR22][R50.64] ;  /* 0x00000016322ad981 */ /* 0x000ee2000c1e1500 */
[----:B------:R-:W-:-:S06]  /*f7b0*/  PRMT R27, RZ, 0x7610, R27 ;  /* 0x00007610ff1b7816 */ /* 0x000fcc000000001b */
[----:B------:R-:W4:Y:S01]  /*f7c0*/  @!P6 LDG.E.U16 R27, desc[UR22][R4.64] ;  /* 0x00000016041be981 */ /* 0x000f22000c1e1500 */
[----:B0-----:R-:W-:-:S04]  /*f7d0*/  SHF.R.U32.HI R8, RZ, 0x6, R8 ;  /* 0x00000006ff087819 */ /* 0x001fc80000011608 */
[----:B------:R-:W-:Y:S02]  /*f7e0*/  SGXT.U32 R24, R8, 0x1 ;  /* 0x000000010818781a */ /* 0x000fe40000000000 */
[----:B------:R-:W0:Y:S02]  /*f7f0*/  S2R R8, SR_TID.X ;  /* 0x0000000000087919 */ /* 0x000e240000002100 */
[----:B------:R-:W-:Y:S01]  /*f800*/  LOP3.LUT R24, R24, 0x16, RZ, 0xfc, !PT ;  /* 0x0000001618187812 */ /* 0x000fe200078efcff */
[----:B------:R-:W-:Y:S03]  /*f810*/  STL [R1+0x96c], R10 ;  /* 0x00096c0a01007387 */ /* 0x000fe60000100800 */
[----:B------:R-:W-:Y:S01]  /*f820*/  ISETP.GE.AND P4, PT, R24, UR13, PT ;  /* 0x0000000d18007c0c */ /* 0x000fe2000bf86270 */
[----:B------:R-:W4:Y:S01]  /*f830*/  LDL.LU.64 R48, [R1+0xb48] ;  /* 0x000b480001307983 */ /* 0x000f220000300a00 */
[----:B0-----:R-:W-:-:S03]  /*f840*/  SHF.R.U32.HI R24, RZ, 0x6, R8 ;  /* 0x00000006ff187819 */ /* 0x001fc60000011608 */
[----:B--2---:R-:W-:Y:S04]  /*f850*/  STL [R1+0x970], R26 ;  /* 0x0009701a01007387 */ /* 0x004fe80000100800 */
[----:B------:R-:W2:Y:S04]  /*f860*/  LDL.LU.64 R50, [R1+0xb40] ;  /* 0x000b400001327983 */ /* 0x000ea80000300a00 */
[----:B---3--:R-:W-:Y:S04]  /*f870*/  STL [R1+0x974], R42 ;  /* 0x0009742a01007387 */ /* 0x008fe80000100800 */
[----:B------:R0:W-:Y:S02]  /*f880*/  STL [R1+0x410], R40 ;  /* 0x0004102801007387 */ /* 0x0001e40000100800 */
[----:B0-----:R-:W-:-:S04]  /*f890*/  SGXT.U32 R40, R24, 0x1 ;  /* 0x000000011828781a */ /* 0x001fc80000000000 */
[----:B------:R-:W-:-:S04]  /*f8a0*/  LOP3.LUT R40, R40, 0x18, RZ, 0xfc, !PT ;  /* 0x0000001828287812 */ /* 0x000fc800078efcff */
[----:B------:R-:W-:Y:S02]  /*f8b0*/  ISETP.GE.AND P5, PT, R40, UR13, PT ;  /* 0x0000000d28007c0c */ /* 0x000fe4000bfa6270 */
[----:B------:R-:W3:Y:S04]  /*f8c0*/  LDL.LU R40, [R1+0xb38] ;  /* 0x000b380001287983 */ /* 0x000ee80000300800 */
[----:B------:R-:W2:Y:S04]  /*f8d0*/  LDL.LU.64 R4, [R1+0xb30] ;  /* 0x000b300001047983 */ /* 0x000ea80000300a00 */
[----:B----4-:R0:W-:Y:S04]  /*f8e0*/  STL [R1+0x400], R27 ;  /* 0x0004001b01007387 */ /* 0x0101e80000100800 */
[----:B0-----:R-:W4:Y:S01]  /*f8f0*/  LDL.LU R27, [R1+0xb28] ;  /* 0x000b2800011b7983 */ /* 0x001f220000300800 */
[----:B------:R-:W-:-:S06]  /*f900*/  PRMT R11, RZ, 0x7610, R11 ;  /* 0x00007610ff0b7816 */ /* 0x000fcc000000000b */
[----:B------:R-:W2:Y:S01]  /*f910*/  @!P0 LDG.E.U16 R11, desc[UR22][R18.64] ;  /* 0x00000016120b8981 */ /* 0x000ea2000c1e1500 */
[----:B------:R-:W-:Y:S02]  /*f920*/  SGXT.U32 R24, R24, 0x1 ;  /* 0x000000011818781a */ /* 0x000fe40000000000 */
[----:B------:R-:W-:Y:S02]  /*f930*/  SHF.R.U32.HI R8, RZ, 0x6, R8 ;  /* 0x00000006ff087819 */ /* 0x000fe40000011608 */
[----:B------:R-:W-:Y:S02]  /*f940*/  LOP3.LUT R24, R24, 0x1a, RZ, 0xfc, !PT ;  /* 0x0000001a18187812 */ /* 0x000fe400078efcff */
[----:B----4-:R-:W-:Y:S01]  /*f950*/  PRMT R27, RZ, 0x7610, R27 ;  /* 0x00007610ff1b7816 */ /* 0x010fe2000000001b */
[----:B------:R-:W4:Y:S05]  /*f960*/  LDL.LU.64 R18, [R1+0xb20] ;  /* 0x000b200001127983 */ /* 0x000f2a0000300a00 */
[----:B------:R0:W3:Y:S02]  /*f970*/  @!P3 LDG.E.U16 R27, desc[UR22][R12.64] ;  /* 0x000000160c1bb981 */ /* 0x0000e4000c1e1500 */
[----:B0-----:R-:W0:Y:S01]  /*f980*/  S2R R13, SR_TID.X ;  /* 0x00000000000d7919 */ /* 0x001e220000002100 */
[----:B------:R-:W-:-:S02]  /*f990*/  ISETP.GE.AND P6, PT, R24, UR13, PT ;  /* 0x0000000d18007c0c */ /* 0x000fc4000bfc6270 */
[----:B------:R-:W-:-:S04]  /*f9a0*/  SGXT.U32 R24, R8, 0x1 ;  /* 0x000000010818781a */ /* 0x000fc80000000000 */
[----:B------:R-:W-:-:S04]  /*f9b0*/  LOP3.LUT R24, R24, 0x1c, RZ, 0xfc, !PT ;  /* 0x0000001c18187812 */ /* 0x000fc800078efcff */
[----:B------:R-:W-:Y:S01]  /*f9c0*/  ISETP.GE.AND P0, PT, R24, UR13, PT ;  /* 0x0000000d18007c0c */ /* 0x000fe2000bf06270 */
[----:B--2---:R1:W-:Y:S01]  /*f9d0*/  STL [R1+0x978], R11 ;  /* 0x0009780b01007387 */ /* 0x0043e20000100800 */
[----:B------:R-:W-:-:S03]  /*f9e0*/  PRMT R43, RZ, 0x7610, R43 ;  /* 0x00007610ff2b7816 */ /* 0x000fc6000000002b */
[----:B------:R-:W2:Y:S04]  /*f9f0*/  LDL.LU R12, [R1+0xb18] ;  /* 0x000b1800010c7983 */ /* 0x000ea80000300800 */
[----:B------:R-:W2:Y:S01]  /*fa00*/  @!P4 LDG.E.U16 R43, desc[UR22][R52.64] ;  /* 0x00000016342bc981 */ /* 0x000ea2000c1e1500 */
[----:B-1----:R-:W-:-:S06]  /*fa10*/  PRMT R11, RZ, 0x7610, R11 ;  /* 0x00007610ff0b7816 */ /* 0x002fcc000000000b */
[----:B------:R1:W2:Y:S01]  /*fa20*/  @!P5 LDG.E.U16 R11, desc[UR22][R28.64] ;  /* 0x000000161c0bd981 */ /* 0x0002a2000c1e1500 */
[----:B0-----:R-:W-:-:S04]  /*fa30*/  SHF.R.U32.HI R13, RZ, 0x6, R13 ;  /* 0x00000006ff0d7819 */ /* 0x001fc8000001160d */
[----:B------:R-:W-:-:S04]  /*fa40*/  SGXT.U32 R24, R13, 0x1 ;  /* 0x000000010d18781a */ /* 0x000fc80000000000 */
[----:B------:R-:W-:-:S04]  /*fa50*/  LOP3.LUT R24, R24, 0x20, RZ, 0xfc, !PT ;  /* 0x0000002018187812 */ /* 0x000fc800078efcff */
[----:B------:R-:W-:Y:S01]  /*fa60*/  ISETP.GE.AND P4, PT, R24, UR13, PT ;  /* 0x0000000d18007c0c */ /* 0x000fe2000bf86270 */
[----:B---3--:R-:W-:Y:S04]  /*fa70*/  STL [R1+0x980], R27 ;  /* 0x0009801b01007387 */ /* 0x008fe80000100800 */
[----:B------:R-:W-:Y:S04]  /*fa80*/  STL [R1+0x9c4], R27 ;  /* 0x0009c41b01007387 */ /* 0x000fe80000100800 */
[----:B------:R-:W3:Y:S04]  /*fa90*/  LDL.LU.64 R52, [R1+0xb10] ;  /* 0x000b100001347983 */ /* 0x000ee80000300a00 */
[----:B------:R-:W2:Y:S04]  /*faa0*/  LDL.LU R24, [R1+0xb08] ;  /* 0x000b080001187983 */ /* 0x000ea80000300800 */
[----:B------:R-:W1:Y:S01]  /*fab0*/  LDL.LU.64 R28, [R1+0xb00] ;  /* 0x000b0000011c7983 */ /* 0x000e620000300a00 */
[----:B------:R-:W0:Y:S02]  /*fac0*/  S2R R8, SR_TID.X ;  /* 0x0000000000087919 */ /* 0x000e240000002100 */
[----:B0-----:R-:W-:-:S04]  /*fad0*/  SHF.R.U32.HI R8, RZ, 0x6, R8 ;  /* 0x00000006ff087819 */ /* 0x001fc80000011608 */
[----:B------:R-:W-:-:S04]  /*fae0*/  SGXT.U32 R8, R8, 0x1 ;  /* 0x000000010808781a */ /* 0x000fc80000000000 */
[----:B------:R-:W-:-:S04]  /*faf0*/  LOP3.LUT R8, R8, 0x1e, RZ, 0xfc, !PT ;  /* 0x0000001e08087812 */ /* 0x000fc800078efcff */
[----:B------:R-:W-:Y:S02]  /*fb00*/  ISETP.GE.AND P3, PT, R8, UR13, PT ;  /* 0x0000000d08007c0c */ /* 0x000fe4000bf66270 */
[----:B------:R-:W0:Y:S01]  /*fb10*/  S2R R8, SR_TID.X ;  /* 0x0000000000087919 */ /* 0x000e220000002100 */
[----:B-1----:R-:W-:-:S06]  /*fb20*/  PRMT R28, RZ, 0x7610, R28 ;  /* 0x00007610ff1c7816 */ /* 0x002fcc000000001c */
[----:B------:R-:W3:Y:S01]  /*fb30*/  @!P0 LDG.E.U16 R28, desc[UR22][R34.64] ;  /* 0x00000016221c8981 */ /* 0x000ee2000c1e1500 */
[----:B0-----:R-:W-:-:S04]  /*fb40*/  SHF.R.U32.HI R13, RZ, 0x6, R8 ;  /* 0x00000006ff0d7819 */ /* 0x001fc80000011608 */
[----:B------:R-:W-:Y:S02]  /*fb50*/  SGXT.U32 R13, R13, 0x1 ;  /* 0x000000010d0d781a */ /* 0x000fe40000000000 */
[----:B------:R-:W-:Y:S02]  /*fb60*/  SHF.R.U32.HI R8, RZ, 0x6, R8 ;  /* 0x00000006ff087819 */ /* 0x000fe40000011608 */
[----:B------:R-:W-:-:S04]  /*fb70*/  LOP3.LUT R13, R13, 0x22, RZ, 0xfc, !PT ;  /* 0x000000220d0d7812 */ /* 0x000fc800078efcff */
[----:B------:R-:W-:Y:S02]  /*fb80*/  ISETP.GE.AND P5, PT, R13, UR13, PT ;  /* 0x0000000d0d007c0c */ /* 0x000fe4000bfa6270 */
[----:B------:R-:W-:Y:S02]  /*fb90*/  SGXT.U32 R13, R8, 0x1 ;  /* 0x00000001080d781a */ /* 0x000fe40000000000 */
[----:B------:R-:W0:Y:S01]  /*fba0*/  S2R R8, SR_TID.X ;  /* 0x0000000000087919 */ /* 0x000e220000002100 */
[----:B--2---:R-:W-:Y:S02]  /*fbb0*/  PRMT R12, RZ, 0x7610, R12 ;  /* 0x00007610ff0c7816 */ /* 0x004fe4000000000c */
[----:B------:R-:W-:-:S04]  /*fbc0*/  LOP3.LUT R13, R13, 0x24, RZ, 0xfc, !PT ;  /* 0x000000240d0d7812 */ /* 0x000fc800078efcff */
[----:B------:R1:W2:Y:S01]  /*fbd0*/  @!P6 LDG.E.U16 R12, desc[UR22][R44.64] ;  /* 0x000000162c0ce981 */ /* 0x0002a2000c1e1500 */
[----:B------:R-:W-:-:S03]  /*fbe0*/  ISETP.GE.AND P6, PT, R13, UR13, PT ;  /* 0x0000000d0d007c0c */ /* 0x000fc6000bfc6270 */
[----:B------:R-:W-:Y:S04]  /*fbf0*/  STL [R1+0x990], R11 ;  /* 0x0009900b01007387 */ /* 0x000fe80000100800 */
[----:B------:R-:W1:Y:S04]  /*fc00*/  LDL.LU.64 R44, [R1+0xaf8] ;  /* 0x000af800012c7983 */ /* 0x000e680000300a00 */
[----:B------:R-:W2:Y:S01]  /*fc10*/  LDL.LU.64 R34, [R1+0xaf0] ;  /* 0x000af00001227983 */ /* 0x000ea20000300a00 */
[----:B0-----:R-:W-:-:S04]  /*fc20*/  SHF.R.U32.HI R8, RZ, 0x6, R8 ;  /* 0x00000006ff087819 */ /* 0x001fc80000011608 */
[----:B------:R-:W-:-:S04]  /*fc30*/  SGXT.U32 R13, R8, 0x1 ;  /* 0x00000001080d781a */ /* 0x000fc80000000000 */
[----:B------:R-:W-:-:S04]  /*fc40*/  LOP3.LUT R13, R13, 0x26, RZ, 0xfc, !PT ;  /* 0x000000260d0d7812 */ /* 0x000fc800078efcff */
[----:B------:R-:W-:Y:S02]  /*fc50*/  ISETP.GE.AND P0, PT, R13, UR13, PT ;  /* 0x0000000d0d007c0c */ /* 0x000fe4000bf06270 */
[----:B------:R-:W-:-:S06]  /*fc60*/  PRMT R42, RZ, 0x7610, R42 ;  /* 0x00007610ff2a7816 */ /* 0x000fcc000000002a */
[----:B------:R-:W2:Y:S04]  /*fc70*/  @!P4 LDG.E.U16 R42, desc[UR22][R2.64] ;  /* 0x00000016022ac981 */ /* 0x000ea8000c1e1500 */
[----:B---3--:R-:W-:Y:S04]  /*fc80*/  STL [R1+0x9a0], R28 ;  /* 0x0009a01c01007387 */ /* 0x008fe80000100800 */
[----:B------:R-:W3:Y:S01]  /*fc90*/  LDL.LU R13, [R1+0xae8] ;  /* 0x000ae800010d7983 */ /* 0x000ee20000300800 */
[----:B------:R-:W-:-:S06]  /*fca0*/  PRMT R29, RZ, 0x7610, R29 ;  /* 0x00007610ff1d7816 */ /* 0x000fcc000000001d */
[----:B------:R-:W4:Y:S01]  /*fcb0*/  @!P6 LDG.E.U16 R29, desc[UR22][R20.64] ;  /* 0x00000016141de981 */ /* 0x000f22000c1e1500 */
[----:B------:R-:W-:-:S04]  /*fcc0*/  SGXT.U32 R8, R8, 0x1 ;  /* 0x000000010808781a */ /* 0x000fc80000000000 */
[----:B------:R-:W-:Y:S02]  /*fcd0*/  LOP3.LUT R8, R8, 0x28, RZ, 0xfc, !PT ;  /* 0x0000002808087812 */ /* 0x000fe400078efcff */
[----:B-1----:R-:W-:-:S06]  /*fce0*/  PRMT R44, RZ, 0x7610, R44 ;  /* 0x00007610ff2c7816 */ /* 0x002fcc000000002c */
[----:B------:R-:W4:Y:S01]  /*fcf0*/  @!P3 LDG.E.U16 R44, desc[UR22][R22.64] ;  /* 0x00000016162cb981 */ /* 0x000f22000c1e1500 */
[----:B------:R-:W-:-:S03]  /*fd00*/  ISETP.GE.AND P3, PT, R8, UR13, PT ;  /* 0x0000000d08007c0c */ /* 0x000fc6000bf66270 */
[----:B------:R-:W4:Y:S04]  /*fd10*/  LDL.LU.64 R22, [R1+0xae0] ;  /* 0x000ae00001167983 */ /* 0x000f280000300a00 */
[----:B------:R-:W4:Y:S04]  /*fd20*/  LDL.LU R8, [R1+0xad8] ;  /* 0x000ad80001087983 */ /* 0x000f280000300800 */
[----:B------:R-:W4:Y:S04]  /*fd30*/  LDL.LU.64 R2, [R1+0xad0] ;  /* 0x000ad00001027983 */ /* 0x000f280000300a00 */
[----:B--2---:R0:W-:Y:S02]  /*fd40*/  STL.64 [R1+0x988], R42 ;  /* 0x0009882a01007387 */ /* 0x0041e40000100a00 */
[----:B0-----:R-:W0:Y:S01]  /*fd50*/  S2R R43, SR_TID.X ;  /* 0x00000000002b7919 */ /* 0x001e220000002100 */
[----:B---3--:R-:W-:-:S06]  /*fd60*/  PRMT R13, RZ, 0x7610, R13 ;  /* 0x00007610ff0d7816 */ /* 0x008fcc000000000d */
[----:B------:R-:W2:Y:S01]  /*fd70*/  @!P5 LDG.E.U16 R13, desc[UR22][R14.64] ;  /* 0x000000160e0dd981 */ /* 0x000ea2000c1e1500 */
[----:B0-----:R-:W-:-:S04]  /*fd80*/  SHF.R.U32.HI R42, RZ, 0x6, R43 ;  /* 0x00000006ff2a7819 */ /* 0x001fc8000001162b */
[----:B------:R-:W-:Y:S02]  /*fd90*/  SGXT.U32 R42, R42, 0x1 ;  /* 0x000000012a2a781a */ /* 0x000fe40000000000 */
[----:B------:R-:W-:Y:S02]  /*fda0*/  SHF.R.U32.HI R43, RZ, 0x6, R43 ;  /* 0x00000006ff2b7819 */ /* 0x000fe4000001162b */
[----:B------:R-:W-:Y:S01]  /*fdb0*/  LOP3.LUT R42, R42, 0x2a, RZ, 0xfc, !PT ;  /* 0x0000002a2a2a7812 */ /* 0x000fe200078efcff */
[----:B------:R-:W3:Y:S03]  /*fdc0*/  LDL.LU.64 R14, [R1+0xac8] ;  /* 0x000ac800010e7983 */ /* 0x000ee60000300a00 */
[----:B------:R-:W-:Y:S02]  /*fdd0*/  ISETP.GE.AND P4, PT, R42, UR13, PT ;  /* 0x0000000d2a007c0c */ /* 0x000fe4000bf86270 */
[----:B------:R-:W-:-:S02]  /*fde0*/  SGXT.U32 R42, R43, 0x1 ;  /* 0x000000012b2a781a */ /* 0x000fc40000000000 */
[----:B------:R-:W0:Y:S02]  /*fdf0*/  S2R R43, SR_TID.X ;  /* 0x00000000002b7919 */ /* 0x000e240000002100 */
[----:B------:R-:W-:-:S04]  /*fe00*/  LOP3.LUT R42, R42, 0x2c, RZ, 0xfc, !PT ;  /* 0x0000002c2a2a7812 */ /* 0x000fc800078efcff */
[----:B------:R-:W-:Y:S02]  /*fe10*/  ISETP.GE.AND P5, PT, R42, UR13, PT ;  /* 0x0000000d2a007c0c */ /* 0x000fe4000bfa6270 */
[----:B------:R-:W-:Y:S02]  /*fe20*/  PRMT R45, RZ, 0x7610, R45 ;  /* 0x00007610ff2d7816 */ /* 0x000fe4000000002d */
[----:B------:R-:W-:-:S04]  /*fe30*/  PRMT R26, RZ, 0x7610, R26 ;  /* 0x00007610ff1a7816 */ /* 0x000fc8000000001a */
[----:B------:R-:W3:Y:S01]  /*fe40*/  @!P0 LDG.E.U16 R45, desc[UR22][R30.64] ;  /* 0x000000161e2d8981 */ /* 0x000ee2000c1e1500 */
[----:B------:R-:W-:-:S03]  /*fe50*/  PRMT R10, RZ, 0x7610, R10 ;  /* 0x00007610ff0a7816 */ /* 0x000fc6000000000a */
[----:B------:R-:W3:Y:S01]  /*fe60*/  @!P3 LDG.E.U16 R26, desc[UR22][R36.64] ;  /* 0x00000016241ab981 */ /* 0x000ee2000c1e1500 */
[----:B0-----:R-:W-:-:S04]  /*fe70*/  SHF.R.U32.HI R43, RZ, 0x6, R43 ;  /* 0x00000006ff2b7819 */ /* 0x001fc8000001162b */
[----:B------:R-:W-:-:S04]  /*fe80*/  SGXT.U32 R42, R43, 0x1 ;  /* 0x000000012b2a781a */ /* 0x000fc80000000000 */
[----:B------:R-:W-:-:S04]  /*fe90*/  LOP3.LUT R42, R42, 0x30, RZ, 0xfc, !PT ;  /* 0x000000302a2a7812 */ /* 0x000fc800078efcff */
[----:B------:R-:W-:-:S13]  /*fea0*/  ISETP.GE.AND P6, PT, R42, UR13, PT ;  /* 0x0000000d2a007c0c */ /* 0x000fda000bfc6270 */
[----:B------:R-:W3:Y:S04]  /*feb0*/  @!P6 LDG.E.U16 R10, desc[UR22][R32.64] ;  /* 0x00000016200ae981 */ /* 0x000ee8000c1e1500 */
[----:B--2---:R0:W-:Y:S04]  /*fec0*/  STL.64 [R1+0x998], R12 ;  /* 0x0009980c01007387 */ /* 0x0041e80000100a00 */
[----:B------:R-:W2:Y:S04]  /*fed0*/  LDL.LU.64 R20, [R1+0xac0] ;  /* 0x000ac00001147983 */ /* 0x000ea80000300a00 */
[----:B----4-:R-:W-:Y:S04]  /*fee0*/  STL.64 [R1+0x9b8], R28 ;  /* 0x0009b81c01007387 */ /* 0x010fe80000100a00 */
[----:B------:R-:W4:Y:S01]  /*fef0*/  LDL.LU.64 R30, [R1+0xab8] ;  /* 0x000ab800011e7983 */ /* 0x000f220000300a00 */
[----:B------:R-:W1:Y:S01]  /*ff00*/  S2R R43, SR_TID.X ;  /* 0x00000000002b7919 */ /* 0x000e620000002100 */
[----:B---3--:R-:W-:-:S02]  /*ff10*/  PRMT R14, RZ, 0x7610, R14 ;  /* 0x00007610ff0e7816 */ /* 0x008fc4000000000e */
[----:B------:R-:W-:-:S04]  /*ff20*/  PRMT R15, RZ, 0x7610, R15 ;  /* 0x00007610ff0f7816 */ /* 0x000fc8000000000f */
[----:B------:R-:W3:Y:S01]  /*ff30*/  @!P4 LDG.E.U16 R14, desc[UR22][R6.64] ;  /* 0x00000016060ec981 */ /* 0x000ee2000c1e1500 */
[----:B-1----:R-:W-:-:S04]  /*ff40*/  SHF.R.U32.HI R42, RZ, 0x6, R43 ;  /* 0x00000006ff2a7819 */ /* 0x002fc8000001162b */
[----:B0-----:R-:W-:-:S04]  /*ff50*/  SGXT.U32 R13, R42, 0x1 ;  /* 0x000000012a0d781a */ /* 0x001fc80000000000 */
[----:B------:R-:W-:-:S04]  /*ff60*/  LOP3.LUT R13, R13, 0x32, RZ, 0xfc, !PT ;  /* 0x000000320d0d7812 */ /* 0x000fc800078efcff */
[----:B------:R-:W-:Y:S01]  /*ff70*/  ISETP.GE.AND P0, PT, R13, UR13, PT ;  /* 0x0000000d0d007c0c */ /* 0x000fe2000bf06270 */
[----:B------:R-:W-:Y:S04]  /*ff80*/  STL.64 [R1+0x9a8], R44 ;  /* 0x0009a82c01007387 */ /* 0x000fe80000100a00 */
[----:B------:R-:W2:Y:S04]  /*ff90*/  LDL.LU.64 R36, [R1+0xab0] ;  /* 0x000ab00001247983 */ /* 0x000ea80000300a00 */
[----:B------:R0:W-:Y:S04]  /*ffa0*/  STL.64 [R1+0x9d0], R26 ;  /* 0x0009d01a01007387 */ /* 0x0001e80000100a00 */
[----:B------:R-:W2:Y:S04]  /*ffb0*/  LDL.LU.64 R6, [R1+0xaa8] ;  /* 0x000aa80001067983 */ /* 0x000ea80000300a00 */
[----:B------:R-:W3:Y:S01]  /*ffc0*/  @!P0 LDG.E.U16 R15, desc[UR22][R16.64] ;  /* 0x00000016100f8981 */ /* 0x000ee2000c1e1500 */
[----:B------:R-:W-:-:S02]  /*ffd0*/  SGXT.U32 R42, R42, 0x1 ;  /* 0x000000012a2a781a */ /* 0x000fc40000000000 */
[----:B------:R-:W-:Y:S02]  /*ffe0*/  SHF.R.U32.HI R43, RZ, 0x6, R43 ;  /* 0x00000006ff2b7819 */ /* 0x000fe4000001162b */
[----:B------:R-:W-:Y:S02]  /*fff0*/  LOP3.LUT R42, R42, 0x34, RZ, 0xfc, !PT ;  /* 0x000000342a2a7812 */ /* 0x000fe400078efcff */
[----:B------:R-:W-:Y:S02]  /*10000*/  SGXT.U32 R43, R43, 0x1 ;  /* 0x000000012b2b781a */ /* 0x000fe40000000000 */
[----:B------:R-:W-:Y:S02]  /*10010*/  ISETP.GE.AND P3, PT, R42, UR13, PT ;  /* 0x0000000d2a007c0c */ /* 0x000fe4000bf66270 */
[----:B------:R-:W1:Y:S01]  /*10020*/  S2R R42, SR_TID.X ;  /* 0x00000000002a7919 */ /* 0x000e620000002100 */
[----:B------:R-:W-:-:S04]  /*10030*/  LOP3.LUT R43, R43, 0x38, RZ, 0xfc, !PT ;  /* 0x000000382b2b7812 */ /* 0x000fc800078efcff */
[----:B------:R-:W-:Y:S02]  /*10040*/  ISETP.GE.AND P4, PT, R43, UR13, PT ;  /* 0x0000000d2b007c0c */ /* 0x000fe4000bf86270 */
[----:B------:R-:W0:Y:S01]  /*10050*/  S2R R43, SR_TID.X ;  /* 0x00000000002b7919 */ /* 0x000e220000002100 */
[----:B----4-:R-:W-:-:S06]  /*10060*/  PRMT R30, RZ, 0x7610, R30 ;  /* 0x00007610ff1e7816 */ /* 0x010fcc000000001e */
[----:B------:R-:W4:Y:S04]  /*10070*/  @!P5 LDG.E.U16 R30, desc[UR22][R38.64] ;  /* 0x00000016261ed981 */ /* 0x000f28000c1e1500 */
[----:B------:R-:W2:Y:S04]  /*10080*/  LDL.LU.64 R38, [R1+0xaa0] ;  /* 0x000aa00001267983 */ /* 0x000ea80000300a00 */
[----:B------:R-:W2:Y:S04]  /*10090*/  LDL.LU.64 R32, [R1+0xa98] ;  /* 0x000a980001207983 */ /* 0x000ea80000300a00 */
[----:B------:R2:W-:Y:S04]  /*100a0*/  STL.64 [R1+0x9c8], R10 ;  /* 0x0009c80a01007387 */ /* 0x0005e80000100a00 */
[----:B------:R-:W4:Y:S01]  /*100b0*/  LDL.LU.64 R16, [R1+0xa90] ;  /* 0x000a900001107983 */ /* 0x000f220000300a00 */
[----:B-1----:R-:W-:-:S04]  /*100c0*/  SHF.R.U32.HI R42, RZ, 0x6, R42 ;  /* 0x00000006ff2a7819 */ /* 0x002fc8000001162a */
[----:B------:R-:W-:Y:S02]  /*100d0*/  SGXT.U32 R12, R42, 0x1 ;  /* 0x000000012a0c781a */ /* 0x000fe40000000000 */
[----:B0-----:R-:W-:Y:S02]  /*100e0*/  SHF.R.U32.HI R43, RZ, 0x6, R43 ;  /* 0x00000006ff2b7819 */ /* 0x001fe4000001162b */
[----:B------:R-:W-:-:S04]  /*100f0*/  LOP3.LUT R12, R12, 0x3a, RZ, 0xfc, !PT ;  /* 0x0000003a0c0c7812 */ /* 0x000fc800078efcff */
[----:B------:R-:W-:Y:S02]  /*10100*/  ISETP.GE.AND P5, PT, R12, UR13, PT ;  /* 0x0000000d0c007c0c */ /* 0x000fe4000bfa6270 */
[----:B------:R-:W-:Y:S02]  /*10110*/  SGXT.U32 R12, R43, 0x1 ;  /* 0x000000012b0c781a */ /* 0x000fe40000000000 */
[----:B------:R-:W0:Y:S01]  /*10120*/  S2R R43, SR_TID.X ;  /* 0x00000000002b7919 */ /* 0x000e220000002100 */
[----:B------:R-:W-:Y:S02]  /*10130*/  PRMT R31, RZ, 0x7610, R31 ;  /* 0x00007610ff1f7816 */ /* 0x000fe4000000001f */
[----:B------:R-:W-:-:S04]  /*10140*/  LOP3.LUT R12, R12, 0x3c, RZ, 0xfc, !PT ;  /* 0x0000003c0c0c7812 */ /* 0x000fc800078efcff */
[----:B------:R-:W4:Y:S01]  /*10150*/  @!P3 LDG.E.U16 R31, desc[UR22][R46.64] ;  /* 0x000000162e1fb981 */ /* 0x000f22000c1e1500 */
[----:B------:R-:W-:Y:S02]  /*10160*/  PRMT R41, RZ, 0x7610, R41 ;  /* 0x00007610ff297816 */ /* 0x000fe40000000029 */
[----:B------:R-:W-:Y:S02]  /*10170*/  ISETP.GE.AND P6, PT, R12, UR13, PT ;  /* 0x0000000d0c007c0c */ /* 0x000fe4000bfc6270 */
[----:B------:R-:W-:Y:S01]  /*10180*/  PRMT R25, RZ, 0x7610, R25 ;  /* 0x00007610ff197816 */ /* 0x000fe20000000019 */
[----:B------:R-:W4:Y:S04]  /*10190*/  LDL.64 R12, [R1+0xc8] ;  /* 0x0000c800010c7983 */ /* 0x000f280000100a00 */
[----:B------:R-:W4:Y:S01]  /*101a0*/  @!P4 LDG.E.U16 R41, desc[UR22][R48.64] ;  /* 0x000000163029c981 */ /* 0x000f22000c1e1500 */
[----:B0-----:R-:W-:-:S04]  /*101b0*/  SHF.R.U32.HI R42, RZ, 0x6, R43 ;  /* 0x00000006ff2a7819 */ /* 0x001fc8000001162b */
[----:B------:R-:W-:Y:S02]  /*101c0*/  SGXT.U32 R26, R42, 0x1 ;  /* 0x000000012a1a781a */ /* 0x000fe40000000000 */
[----:B------:R-:W-:Y:S02]  /*101d0*/  SHF.R.U32.HI R43, RZ, 0x6, R43 ;  /* 0x00000006ff2b7819 */ /* 0x000fe4000001162b */
[----:B------:R-:W-:Y:S02]  /*101e0*/  LOP3.LUT R26, R26, 0x42, RZ, 0xfc, !PT ;  /* 0x000000421a1a7812 */ /* 0x000fe400078efcff */
[----:B------:R-:W-:Y:S02]  /*101f0*/  SGXT.U32 R28, R42, 0x1 ;  /* 0x000000012a1c781a */ /* 0x000fe40000000000 */
[----:B------:R-:W-:Y:S02]  /*10200*/  ISETP.GE.AND P3, PT, R26, UR13, PT ;  /* 0x0000000d1a007c0c */ /* 0x000fe4000bf66270 */
[----:B------:R-:W-:-:S02]  /*10210*/  SGXT.U32 R26, R43, 0x1 ;  /* 0x000000012b1a781a */ /* 0x000fc40000000000 */
[----:B------:R-:W-:Y:S02]  /*10220*/  LOP3.LUT R28, R28, 0x40, RZ, 0xfc, !PT ;  /* 0x000000401c1c7812 */ /* 0x000fe400078efcff */
[----:B------:R-:W-:Y:S02]  /*10230*/  LOP3.LUT R26, R26, 0x44, RZ, 0xfc, !PT ;  /* 0x000000441a1a7812 */ /* 0x000fe400078efcff */
[----:B------:R-:W-:Y:S02]  /*10240*/  ISETP.GE.AND P0, PT, R28, UR13, PT ;  /* 0x0000000d1c007c0c */ /* 0x000fe4000bf06270 */
[----:B------:R-:W-:Y:S01]  /*10250*/  ISETP.GE.AND P4, PT, R26, UR13, PT ;  /* 0x0000000d1a007c0c */ /* 0x000fe2000bf86270 */
[----:B---3--:R0:W-:Y:S04]  /*10260*/  STL.64 [R1+0x9e0], R14 ;  /* 0x0009e00e01007387 */ /* 0x0081e80000100a00 */
[----:B------:R-:W3:Y:S04]  /*10270*/  LDL.LU.64 R46, [R1+0xa88] ;  /* 0x000a8800012e7983 */ /* 0x000ee80000300a00 */
[----:B------:R-:W3:Y:S04]  /*10280*/  LDL.LU.64 R48, [R1+0xa80] ;  /* 0x000a800001307983 */ /* 0x000ee80000300a00 */
[----:B------:R-:W3:Y:S01]  /*10290*/  @!P0 LDG.E.U16 R25, desc[UR22][R18.64] ;  /* 0x0000001612198981 */ /* 0x000ee2000c1e1500 */
[----:B--2---:R-:W-:-:S02]  /*102a0*/  PRMT R32, RZ, 0x7610, R32 ;  /* 0x00007610ff207816 */ /* 0x004fc40000000020 */
[----:B------:R-:W-:-:S04]  /*102b0*/  PRMT R33, RZ, 0x7610, R33 ;  /* 0x00007610ff217816 */ /* 0x000fc80000000021 */
[----:B------:R-:W2:Y:S01]  /*102c0*/  @!P6 LDG.E.U16 R32, desc[UR22][R4.64] ;  /* 0x000000160420e981 */ /* 0x000ea2000c1e1500 */
[----:B----4-:R-:W-:Y:S02]  /*102d0*/  PRMT R16, RZ, 0x7610, R16 ;  /* 0x00007610ff107816 */ /* 0x010fe40000000010 */
[----:B------:R-:W-:Y:S01]  /*102e0*/  PRMT R17, RZ, 0x7610, R17 ;  /* 0x00007610ff117816 */ /* 0x000fe20000000011 */
[----:B------:R1:W4:Y:S04]  /*102f0*/  @!P4 LDG.E.U16 R33, desc[UR22][R34.64] ;  /* 0x000000162221c981 */ /* 0x000328000c1e1500 */
[----:B------:R-:W2:Y:S04]  /*10300*/  @!P5 LDG.E.U16 R16, desc[UR22][R50.64] ;  /* 0x000000163210d981 */ /* 0x000ea8000c1e1500 */
[----:B------:R0:W2:Y:S04]  /*10310*/  @!P3 LDG.E.U16 R17, desc[UR22][R52.64] ;  /* 0x000000163411b981 */ /* 0x0000a8000c1e1500 */
[----:B------:R-:W2:Y:S04]  /*10320*/  LDL.LU.64 R50, [R1+0xa78] ;  /* 0x000a780001327983 */ /* 0x000ea80000300a00 */
[----:B------:R-:W2:Y:S04]  /*10330*/  LDL.LU.64 R4, [R1+0xa70] ;  /* 0x000a700001047983 */ /* 0x000ea80000300a00 */
[----:B------:R-:W2:Y:S04]  /*10340*/  LDL.LU.64 R18, [R1+0xa68] ;  /* 0x000a680001127983 */ /* 0x000ea80000300a00 */
[----:B------:R-:W0:Y:S04]  /*10350*/  LDL.LU.64 R52, [R1+0xa60] ;  /* 0x000a600001347983 */ /* 0x000e280000300a00 */
[----:B------:R-:W1:Y:S01]  /*10360*/  LDL.LU.64 R34, [R1+0xa58] ;  /* 0x000a580001227983 */ /* 0x000e620000300a00 */
[----:B------:R-:W3:Y:S01]  /*10370*/  S2R R43, SR_TID.X ;  /* 0x00000000002b7919 */ /* 0x000ee20000002100 */
[----:B------:R-:W-:-:S02]  /*10380*/  PRMT R9, RZ, 0x7610, R9 ;  /* 0x00007610ff097816 */ /* 0x000fc40000000009 */
[----:B---3--:R-:W-:-:S04]  /*10390*/  SHF.R.U32.HI R42, RZ, 0x6, R43 ;  /* 0x00000006ff2a7819 */ /* 0x008fc8000001162b */
[----:B------:R-:W-:-:S04]  /*103a0*/  SGXT.U32 R10, R42, 0x1 ;  /* 0x000000012a0a781a */ /* 0x000fc80000000000 */
[----:B------:R-:W-:Y:S02]  /*103b0*/  LOP3.LUT R10, R10, 0x4a, RZ, 0xfc, !PT ;  /* 0x0000004a0a0a7812 */ /* 0x000fe400078efcff */
[----:B------:R-:W-:Y:S02]  /*103c0*/  SGXT.U32 R11, R42, 0x1 ;  /* 0x000000012a0b781a */ /* 0x000fe40000000000 */
[----:B------:R-:W-:Y:S02]  /*103d0*/  ISETP.GE.AND P6, PT, R10, UR13, PT ;  /* 0x0000000d0a007c0c */ /* 0x000fe4000bfc6270 */
[----:B------:R-:W-:Y:S02]  /*103e0*/  SGXT.U32 R10, R42, 0x1 ;  /* 0x000000012a0a781a */ /* 0x000fe40000000000 */
[----:B------:R-:W-:Y:S02]  /*103f0*/  LOP3.LUT R11, R11, 0x48, RZ, 0xfc, !PT ;  /* 0x000000480b0b7812 */ /* 0x000fe400078efcff */
[----:B------:R-:W-:-:S02]  /*10400*/  LOP3.LUT R10, R10, 0x4c, RZ, 0xfc, !PT ;  /* 0x0000004c0a0a7812 */ /* 0x000fc400078efcff */
[----:B------:R-:W-:Y:S02]  /*10410*/  SHF.R.U32.HI R43, RZ, 0x6, R43 ;  /* 0x00000006ff2b7819 */ /* 0x000fe4000001162b */
[----:B------:R-:W-:Y:S02]  /*10420*/  ISETP.GE.AND P5, PT, R11, UR13, PT ;  /* 0x0000000d0b007c0c */ /* 0x000fe4000bfa6270 */
[----:B------:R-:W-:Y:S02]  /*10430*/  ISETP.GE.AND P0, PT, R10, UR13, PT ;  /* 0x0000000d0a007c0c */ /* 0x000fe4000bf06270 */
[----:B------:R-:W-:Y:S02]  /*10440*/  SGXT.U32 R10, R43, 0x1 ;  /* 0x000000012b0a781a */ /* 0x000fe40000000000 */
[----:B------:R-:W3:Y:S07]  /*10450*/  S2R R43, SR_TID.X ;  /* 0x00000000002b7919 */ /* 0x000eee0000002100 */
[----:B------:R-:W4:Y:S04]  /*10460*/  @!P5 LDG.E.U16 R9, desc[UR22][R22.64] ;  /* 0x000000161609d981 */ /* 0x000f28000c1e1500 */
[----:B------:R-:W4:Y:S04]  /*10470*/  LDL.LU.64 R22, [R1+0xa50] ;  /* 0x000a500001167983 */ /* 0x000f280000300a00 */
[----:B------:R-:W4:Y:S01]  /*10480*/  LDL.64 R44, [R1+0x58] ;  /* 0x00005800012c7983 */ /* 0x000f220000100a00 */
[----:B------:R-:W-:-:S04]  /*10490*/  LOP3.LUT R10, R10, 0x50, RZ, 0xfc, !PT ;  /* 0x000000500a0a7812 */ /* 0x000fc800078efcff */
[----:B------:R-:W-:Y:S02]  /*104a0*/  ISETP.GE.AND P3, PT, R10, UR13, PT ;  /* 0x0000000d0a007c0c */ /* 0x000fe4000bf66270 */
[----:B---3--:R-:W-:-:S04]  /*104b0*/  SHF.R.U32.HI R42, RZ, 0x6, R43 ;  /* 0x00000006ff2a7819 */ /* 0x008fc8000001162b */
[C---:B------:R-:W-:Y:S02]  /*104c0*/  SGXT.U32 R11, R42.reuse, 0x1 ;  /* 0x000000012a0b781a */ /* 0x040fe40000000000 */
[----:B------:R-:W-:Y:S02]  /*104d0*/  SGXT.U32 R10, R42, 0x1 ;  /* 0x000000012a0a781a */ /* 0x000fe40000000000 */
[----:B------:R-:W-:Y:S02]  /*104e0*/  LOP3.LUT R11, R11, 0x52, RZ, 0xfc, !PT ;  /* 0x000000520b0b7812 */ /* 0x000fe400078efcff */
[----:B------:R-:W-:Y:S02]  /*104f0*/  LOP3.LUT R10, R10, 0x54, RZ, 0xfc, !PT ;  /* 0x000000540a0a7812 */ /* 0x000fe400078efcff */
[----:B------:R-:W-:Y:S02]  /*10500*/  ISETP.GE.AND P4, PT, R11, UR13, PT ;  /* 0x0000000d0b007c0c */ /* 0x000fe4000bf86270 */
[----:B------:R-:W-:-:S02]  /*10510*/  ISETP.GE.AND P5, PT, R10, UR13, PT ;  /* 0x0000000d0a007c0c */ /* 0x000fc4000bfa6270 */
[----:B------:R-:W-:-:S04]  /*10520*/  SHF.R.U32.HI R43, RZ, 0x6, R43 ;  /* 0x00000006ff2b7819 */ /* 0x000fc8000001162b */
[----:B------:R-:W-:Y:S02]  /*10530*/  SGXT.U32 R10, R43, 0x1 ;  /* 0x000000012b0a781a */ /* 0x000fe40000000000 */
[----:B-1----:R-:W-:-:S06]  /*10540*/  PRMT R34, RZ, 0x7610, R34 ;  /* 0x00007610ff227816 */ /* 0x002fcc0000000022 */
[----:B------:R1:W3:Y:S04]  /*10550*/  @!P0 LDG.E.U16 R34, desc[UR22][R2.64] ;  /* 0x0000001602228981 */ /* 0x0002e8000c1e1500 */
[----:B------:R-:W1:Y:S01]  /*10560*/  LDL.LU.64 R2, [R1+0xa48] ;  /* 0x000a480001027983 */ /* 0x000e620000300a00 */
[----:B0-----:R-:W-:Y:S02]  /*10570*/  PRMT R53, RZ, 0x7610, R53 ;  /* 0x00007610ff357816 */ /* 0x001fe40000000035 */
[----:B--2---:R-:W-:Y:S02]  /*10580*/  PRMT R19, RZ, 0x7610, R19 ;  /* 0x00007610ff137816 */ /* 0x004fe40000000013 */
[----:B------:R-:W-:Y:S02]  /*10590*/  PRMT R35, RZ, 0x7610, R35 ;  /* 0x00007610ff237816 */ /* 0x000fe40000000023 */
[----:B------:R0:W2:Y:S04]  /*105a0*/  @!P3 LDG.E.U16 R53, desc[UR22][R20.64] ;  /* 0x000000161435b981 */ /* 0x0000a8000c1e1500 */
[----:B------:R-:W2:Y:S04]  /*105b0*/  @!P4 LDG.E.U16 R19, desc[UR22][R36.64] ;  /* 0x000000162413c981 */ /* 0x000ea8000c1e1500 */
[----:B------:R0:W2:Y:S04]  /*105c0*/  @!P5 LDG.E.U16 R35, desc[UR22][R6.64] ;  /* 0x000000160623d981 */ /* 0x0000a8000c1e1500 */
[----:B------:R-:W0:Y:S04]  /*105d0*/  LDL.LU.64 R20, [R1+0xa40] ;  /* 0x000a400001147983 */ /* 0x000e280000300a00 */
[----:B------:R-:W2:Y:S04]  /*105e0*/  LDL.64 R28, [R1] ;  /* 0x00000000011c7983 */ /* 0x000ea80000100a00 */
[----:B------:R-:W2:Y:S04]  /*105f0*/  LDL.LU.64 R36, [R1+0xa38] ;  /* 0x000a380001247983 */ /* 0x000ea80000300a00 */
[----:B------:R-:W2:Y:S01]  /*10600*/  LDL.LU.64 R6, [R1+0xa30] ;  /* 0x000a300001067983 */ /* 0x000ea20000300a00 */
[----:B------:R-:W4:Y:S01]  /*10610*/  S2R R43, SR_TID.X ;  /* 0x00000000002b7919 */ /* 0x000f220000002100 */
[----:B------:R-:W-:-:S02]  /*10620*/  PRMT R18, RZ, 0x7610, R18 ;  /* 0x00007610ff127816 */ /* 0x000fc40000000012 */
[----:B------:R-:W-:-:S04]  /*10630*/  LOP3.LUT R10, R10, 0x58, RZ, 0xfc, !PT ;  /* 0x000000580a0a7812 */ /* 0x000fc800078efcff */
[----:B------:R0:W3:Y:S01]  /*10640*/  @!P6 LDG.E.U16 R18, desc[UR22][R12.64] ;  /* 0x000000160c12e981 */ /* 0x0000e2000c1e1500 */
[----:B------:R-:W-:Y:S02]  /*10650*/  ISETP.GE.AND P6, PT, R10, UR13, PT ;  /* 0x0000000d0a007c0c */ /* 0x000fe4000bfc6270 */
[----:B----4-:R-:W-:-:S04]  /*10660*/  SHF.R.U32.HI R43, RZ, 0x6, R43 ;  /* 0x00000006ff2b7819 */ /* 0x010fc8000001162b */
[----:B------:R-:W-:Y:S02]  /*10670*/  SGXT.U32 R10, R43, 0x1 ;  /* 0x000000012b0a781a */ /* 0x000fe40000000000 */
[----:B------:R-:W4:Y:S02]  /*10680*/  S2R R43, SR_TID.X ;  /* 0x00000000002b7919 */ /* 0x000f240000002100 */
[----:B------:R-:W-:-:S04]  /*10690*/  LOP3.LUT R10, R10, 0x5a, RZ, 0xfc, !PT ;  /* 0x0000005a0a0a7812 */ /* 0x000fc800078efcff */
[----:B------:R-:W-:Y:S02]  /*106a0*/  ISETP.GE.AND P0, PT, R10, UR13, PT ;  /* 0x0000000d0a007c0c */ /* 0x000fe4000bf06270 */
[----:B----4-:R-:W-:-:S04]  /*106b0*/  SHF.R.U32.HI R42, RZ, 0x6, R43 ;  /* 0x00000006ff2a7819 */ /* 0x010fc8000001162b */
[----:B------:R-:W-:-:S04]  /*106c0*/  SGXT.U32 R10, R42, 0x1 ;  /* 0x000000012a0a781a */ /* 0x000fc80000000000 */
[----:B------:R-:W-:-:S04]  /*106d0*/  LOP3.LUT R10, R10, 0x60, RZ, 0xfc, !PT ;  /* 0x000000600a0a7812 */ /* 0x000fc800078efcff */
[----:B------:R-:W-:Y:S02]  /*106e0*/  ISETP.GE.AND P4, PT, R10, UR13, PT ;  /* 0x0000000d0a007c0c */ /* 0x000fe4000bf86270 */
[----:B------:R-:W-:Y:S02]  /*106f0*/  SGXT.U32 R10, R42, 0x1 ;  /* 0x000000012a0a781a */ /* 0x000fe40000000000 */
[----:B------:R-:W-:Y:S02]  /*10700*/  SHF.R.U32.HI R43, RZ, 0x6, R43 ;  /* 0x00000006ff2b7819 */ /* 0x000fe4000001162b */
[----:B------:R-:W-:-:S04]  /*10710*/  LOP3.LUT R10, R10, 0x62, RZ, 0xfc, !PT ;  /* 0x000000620a0a7812 */ /* 0x000fc800078efcff */
[----:B------:R-:W-:Y:S02]  /*10720*/  ISETP.GE.AND P5, PT, R10, UR13, PT ;  /* 0x0000000d0a007c0c */ /* 0x000fe4000bfa6270 */
[----:B------:R-:W-:Y:S02]  /*10730*/  SGXT.U32 R10, R43, 0x1 ;  /* 0x000000012b0a781a */ /* 0x000fe40000000000 */
[----:B------:R-:W4:Y:S01]  /*10740*/  S2R R43, SR_TID.X ;  /* 0x00000000002b7919 */ /* 0x000f220000002100 */
[----:B------:R-:W-:Y:S02]  /*10750*/  SGXT.U32 R11, R42, 0x1 ;  /* 0x000000012a0b781a */ /* 0x000fe40000000000 */
[----:B------:R-:W-:Y:S02]  /*10760*/  LOP3.LUT R10, R10, 0x68, RZ, 0xfc, !PT ;  /* 0x000000680a0a7812 */ /* 0x000fe400078efcff */
[----:B------:R-:W-:-:S04]  /*10770*/  LOP3.LUT R11, R11, 0x5c, RZ, 0xfc, !PT ;  /* 0x0000005c0b0b7812 */ /* 0x000fc800078efcff */
[----:B------:R-:W-:Y:S02]  /*10780*/  ISETP.GE.AND P3, PT, R11, UR13, PT ;  /* 0x0000000d0b007c0c */ /* 0x000fe4000bf66270 */
[----:B----4-:R-:W-:-:S04]  /*10790*/  SHF.R.U32.HI R43, RZ, 0x6, R43 ;  /* 0x00000006ff2b7819 */ /* 0x010fc8000001162b */
[----:B------:R-:W-:-:S04]  /*107a0*/  SGXT.U32 R11, R43, 0x1 ;  /* 0x000000012b0b781a */ /* 0x000fc80000000000 */
[----:B------:R-:W-:Y:S02]  /*107b0*/  LOP3.LUT R11, R11, 0x70, RZ, 0xfc, !PT ;  /* 0x000000700b0b7812 */ /* 0x000fe400078efcff */
[----:B-1----:R-:W-:-:S06]  /*107c0*/  PRMT R3, RZ, 0x7610, R3 ;  /* 0x00007610ff037816 */ /* 0x002fcc0000000003 */
[----:B------:R-:W4:Y:S01]  /*107d0*/  @!P6 LDG.E.U16 R3, desc[UR22][R38.64] ;  /* 0x000000162603e981 */ /* 0x000f22000c1e1500 */
[----:B------:R-:W-:Y:S02]  /*107e0*/  ISETP.GE.AND P6, PT, R10, UR13, PT ;  /* 0x0000000d0a007c0c */ /* 0x000fe4000bfc6270 */
[----:B------:R-:W-:Y:S02]  /*107f0*/  SGXT.U32 R10, R43, 0x1 ;  /* 0x000000012b0a781a */ /* 0x000fe40000000000 */
[----:B------:R-:W1:Y:S02]  /*10800*/  S2R R43, SR_TID.X ;  /* 0x00000000002b7919 */ /* 0x000e640000002100 */
[----:B------:R-:W-:Y:S01]  /*10810*/  LOP3.LUT R10, R10, 0x78, RZ, 0xfc, !PT ;  /* 0x000000780a0a7812 */ /* 0x000fe200078efcff */
[----:B------:R-:W3:Y:S01]  /*10820*/  LDL.LU.64 R38, [R1+0xa28] ;  /* 0x000a280001267983 */ /* 0x000ee20000300a00 */
[----:B0-----:R-:W-:Y:S02]  /*10830*/  PRMT R20, RZ, 0x7610, R20 ;  /* 0x00007610ff147816 */ /* 0x001fe40000000014 */
[----:B------:R-:W-:-:S04]  /*10840*/  PRMT R21, RZ, 0x7610, R21 ;  /* 0x00007610ff157816 */ /* 0x000fc80000000015 */
[----:B------:R-:W3:Y:S01]  /*10850*/  @!P0 LDG.E.U16 R20, desc[UR22][R46.64] ;  /* 0x000000162e148981 */ /* 0x000ee2000c1e1500 */
[----:B--2---:R-:W-:-:S03]  /*10860*/  PRMT R6, RZ, 0x7610, R6 ;  /* 0x00007610ff067816 */ /* 0x004fc60000000006 */
[----:B------:R-:W2:Y:S01]  /*10870*/  @!P5 LDG.E.U16 R21, desc[UR22][R44.64] ;  /* 0x000000162c15d981 */ /* 0x000ea2000c1e1500 */
[----:B------:R-:W-:Y:S02]  /*10880*/  PRMT R36, RZ, 0x7610, R36 ;  /* 0x00007610ff247816 */ /* 0x000fe40000000024 */
[----:B------:R-:W-:Y:S01]  /*10890*/  PRMT R7, RZ, 0x7610, R7 ;  /* 0x00007610ff077816 */ /* 0x000fe20000000007 */
[----:B------:R-:W2:Y:S04]  /*108a0*/  LDL.LU.64 R46, [R1+0xa20] ;  /* 0x000a2000012e7983 */ /* 0x000ea80000300a00 */
[----:B------:R-:W3:Y:S01]  /*108b0*/  @!P4 LDG.E.U16 R6, desc[UR22][R50.64] ;  /* 0x000000163206c981 */ /* 0x000ee2000c1e1500 */
[----:B-1----:R-:W-:-:S03]  /*108c0*/  SHF.R.U32.HI R42, RZ, 0x6, R43 ;  /* 0x00000006ff2a7819 */ /* 0x002fc6000001162b */
[----:B------:R-:W3:Y:S01]  /*108d0*/  @!P3 LDG.E.U16 R36, desc[UR22][R48.64] ;  /* 0x000000163024b981 */ /* 0x000ee2000c1e1500 */
[----:B------:R-:W-:-:S03]  /*108e0*/  SGXT.U32 R12, R42, 0x1 ;  /* 0x000000012a0c781a */ /* 0x000fc60000000000 */
[----:B------:R0:W3:Y:S01]  /*108f0*/  @!P6 LDG.E.U16 R7, desc[UR22][R22.64] ;  /* 0x000000161607e981 */ /* 0x0000e2000c1e1500 */
[----:B------:R-:W-:Y:S02]  /*10900*/  SHF.R.U32.HI R43, RZ, 0x6, R43 ;  /* 0x00000006ff2b7819 */ /* 0x000fe4000001162b */
[----:B------:R-:W-:Y:S02]  /*10910*/  LOP3.LUT R12, R12, 0x64, RZ, 0xfc, !PT ;  /* 0x000000640c0c7812 */ /* 0x000fe400078efcff */
[----:B------:R-:W-:Y:S01]  /*10920*/  ISETP.GE.AND P0, PT, R11, UR13, PT ;  /* 0x0000000d0b007c0c */ /* 0x000fe2000bf06270 */
[----:B------:R-:W3:Y:S01]  /*10930*/  LDL.LU.64 R48, [R1+0xa18] ;  /* 0x000a180001307983 */ /* 0x000ee20000300a00 */
[----:B------:R-:W-:Y:S02]  /*10940*/  ISETP.GE.AND P4, PT, R12, UR13, PT ;  /* 0x0000000d0c007c0c */ /* 0x000fe4000bf86270 */
[----:B------:R-:W-:-:S04]  /*10950*/  SGXT.U32 R12, R43, 0x1 ;  /* 0x000000012b0c781a */ /* 0x000fc80000000000 */
[----:B------:R-:W-:Y:S02]  /*10960*/  LOP3.LUT R12, R12, 0x6a, RZ, 0xfc, !PT ;  /* 0x0000006a0c0c7812 */ /* 0x000fe400078efcff */
[----:B------:R-:W-:Y:S02]  /*10970*/  ISETP.GE.AND P3, PT, R10, UR13, PT ;  /* 0x0000000d0a007c0c */ /* 0x000fe4000bf66270 */
[----:B------:R-:W3:Y:S01]  /*10980*/  LDL.LU.64 R10, [R1+0x30] ;  /* 0x00003000010a7983 */ /* 0x000ee20000300a00 */
[----:B------:R-:W-:-:S03]  /*10990*/  ISETP.GE.AND P5, PT, R12, UR13, PT ;  /* 0x0000000d0c007c0c */ /* 0x000fc6000bfa6270 */
[----:B------:R-:W3:Y:S04]  /*109a0*/  LDL.LU.64 R50, [R1+0xa10] ;  /* 0x000a100001327983 */ /* 0x000ee80000300a00 */
[----:B------:R-:W3:Y:S04]  /*109b0*/  LDL.LU.64 R12, [R1+0xd8] ;  /* 0x0000d800010c7983 */ /* 0x000ee80000300a00 */
[----:B------:R-:W0:Y:S01]  /*109c0*/  LDL.LU.64 R22, [R1+0xa08] ;  /* 0x000a080001167983 */ /* 0x000e220000300a00 */
[----:B------:R-:W-:Y:S02]  /*109d0*/  PRMT R2, RZ, 0x7610, R2 ;  /* 0x00007610ff027816 */ /* 0x000fe40000000002 */
[----:B------:R-:W-:-:S06]  /*109e0*/  PRMT R37, RZ, 0x7610, R37 ;  /* 0x00007610ff257816 */ /* 0x000fcc0000000025 */
[----:B------:R-:W4:Y:S01]  /*109f0*/  @!P4 LDG.E.U16 R37, desc[UR22][R4.64] ;  /* 0x000000160425c981 */ /* 0x000f22000c1e1500 */
[----:B------:R-:W1:Y:S02]  /*10a00*/  S2R R43, SR_TID.X ;  /* 0x00000000002b7919 */ /* 0x000e640000002100 */
[----:B-1----:R-:W-:-:S04]  /*10a10*/  SHF.R.U32.HI R43, RZ, 0x6, R43 ;  /* 0x00000006ff2b7819 */ /* 0x002fc8000001162b */
[C---:B------:R-:W-:Y:S02]  /*10a20*/  SGXT.U32 R15, R43.reuse, 0x1 ;  /* 0x000000012b0f781a */ /* 0x040fe40000000000 */
[----:B------:R-:W-:Y:S02]  /*10a30*/  SGXT.U32 R14, R43, 0x1 ;  /* 0x000000012b0e781a */ /* 0x000fe40000000000 */
[----:B------:R-:W1:Y:S01]  /*10a40*/  S2R R43, SR_TID.X ;  /* 0x00000000002b7919 */ /* 0x000e620000002100 */
[----:B--2---:R-:W2:Y:S04]  /*10a50*/  @!P0 LDG.E.U16 R2, desc[UR22][R46.64] ;  /* 0x000000162e028981 */ /* 0x004ea8000c1e1500 */
[----:B------:R-:W2:Y:S04]  /*10a60*/  LDL.LU.64 R46, [R1+0xa00] ;  /* 0x000a0000012e7983 */ /* 0x000ea80000300a00 */
[----:B------:R-:W4:Y:S01]  /*10a70*/  LDL.LU.64 R4, [R1+0x9f8] ;  /* 0x0009f80001047983 */ /* 0x000f220000300a00 */
[----:B0-----:R-:W-:-:S06]  /*10a80*/  PRMT R22, RZ, 0x7610, R22 ;  /* 0x00007610ff167816 */ /* 0x001fcc0000000016 */
[----:B---3--:R-:W3:Y:S04]  /*10a90*/  @!P5 LDG.E.U16 R22, desc[UR22][R38.64] ;  /* 0x000000162616d981 */ /* 0x008ee8000c1e1500 */
[----:B------:R-:W3:Y:S01]  /*10aa0*/  LDL.LU.64 R38, [R1+0x9f0] ;  /* 0x0009f00001267983 */ /* 0x000ee20000300a00 */
[----:B------:R-:W-:Y:S02]  /*10ab0*/  LOP3.LUT R14, R14, 0x7a, RZ, 0xfc, !PT ;  /* 0x0000007a0e0e7812 */ /* 0x000fe400078efcff */
[----:B-1----:R-:W-:Y:S02]  /*10ac0*/  SHF.R.U32.HI R42, RZ, 0x6, R43 ;  /* 0x00000006ff2a7819 */ /* 0x002fe4000001162b */
[----:B------:R-:W-:Y:S02]  /*10ad0*/  ISETP.GE.AND P0, PT, R14, UR13, PT ;  /* 0x0000000d0e007c0c */ /* 0x000fe4000bf06270 */
[----:B------:R-:W-:-:S02]  /*10ae0*/  SGXT.U32 R14, R42, 0x1 ;  /* 0x000000012a0e781a */ /* 0x000fc40000000000 */
[----:B------:R-:W-:Y:S02]  /*10af0*/  PRMT R8, RZ, 0x7610, R8 ;  /* 0x00007610ff087816 */ /* 0x000fe40000000008 */
[----:B------:R-:W-:Y:S02]  /*10b00*/  LOP3.LUT R14, R14, 0x6c, RZ, 0xfc, !PT ;  /* 0x0000006c0e0e7812 */ /* 0x000fe400078efcff */
[----:B------:R-:W-:Y:S02]  /*10b10*/  LOP3.LUT R15, R15, 0x72, RZ, 0xfc, !PT ;  /* 0x000000720f0f7812 */ /* 0x000fe400078efcff */
[----:B------:R0:W4:Y:S01]  /*10b20*/  @!P3 LDG.E.U16 R8, desc[UR22][R28.64] ;  /* 0x000000161c08b981 */ /* 0x000122000c1e1500 */
[----:B------:R-:W-:Y:S02]  /*10b30*/  ISETP.GE.AND P3, PT, R14, UR13, PT ;  /* 0x0000000d0e007c0c */ /* 0x000fe4000bf66270 */
[----:B------:R-:W-:Y:S02]  /*10b40*/  SGXT.U32 R14, R42, 0x1 ;  /* 0x000000012a0e781a */ /* 0x000fe40000000000 */
[----:B------:R-:W-:-:S02]  /*10b50*/  ISETP.GE.AND P6, PT, R15, UR13, PT ;  /* 0x0000000d0f007c0c */ /* 0x000fc4000bfc6270 */
[----:B------:R-:W-:Y:S02]  /*10b60*/  LOP3.LUT R14, R14, 0x74, RZ, 0xfc, !PT ;  /* 0x000000740e0e7812 */ /* 0x000fe400078efcff */
[----:B------:R-:W-:Y:S02]  /*10b70*/  SHF.R.U32.HI R43, RZ, 0x6, R43 ;  /* 0x00000006ff2b7819 */ /* 0x000fe4000001162b */
[----:B------:R-:W-:Y:S02]  /*10b80*/  ISETP.GE.AND P4, PT, R14, UR13, PT ;  /* 0x0000000d0e007c0c */ /* 0x000fe4000bf86270 */
[----:B------:R-:W-:Y:S01]  /*10b90*/  SGXT.U32 R14, R43, 0x1 ;  /* 0x000000012b0e781a */ /* 0x000fe20000000000 */
[----:B------:R-:W-:Y:S01]  /*10ba0*/  IMAD.WIDE R10, R0, 0x2, R10 ;  /* 0x00000002000a7825 */ /* 0x000fe200078e020a */
[----:B------:R-:W-:Y:S02]  /*10bb0*/  PRMT R23, RZ, 0x7610, R23 ;  /* 0x00007610ff177816 */ /* 0x000fe40000000017 */
[----:B------:R-:W-:-:S02]  /*10bc0*/  LOP3.LUT R14, R14, 0x7c, RZ, 0xfc, !PT ;  /* 0x0000007c0e0e7812 */ /* 0x000fc400078efcff */
[----:B------:R1:W-:Y:S02]  /*10bd0*/  STL.64 [R1+0x30], R10 ;  /* 0x0000300a01007387 */ /* 0x0003e40000100a00 */
[----:B------:R-:W-:Y:S02]  /*10be0*/  ISETP.GE.AND P5, PT, R14, UR13, PT ;  /* 0x0000000d0e007c0c */ /* 0x000fe4000bfa6270 */
[----:B------:R-:W4:Y:S01]  /*10bf0*/  @!P6 LDG.E.U16 R23, desc[UR22][R48.64] ;  /* 0x000000163017e981 */ /* 0x000f22000c1e1500 */
[----:B0-----:R-:W0:Y:S03]  /*10c00*/  S2R R29, SR_TID.X ;  /* 0x00000000001d7919 */ /* 0x001e260000002100 */
[----:B------:R-:W4:Y:S04]  /*10c10*/  LDL.LU.64 R48, [R1+0x9e8] ;  /* 0x0009e80001307983 */ /* 0x000f280000300a00 */
[----:B------:R-:W4:Y:S04]  /*10c20*/  LDL.LU.64 R14, [R1+0x138] ;  /* 0x00013800010e7983 */ /* 0x000f280000300a00 */
[----:B------:R-:W4:Y:S04]  /*10c30*/  LDL.LU.64 R44, [R1+0x118] ;  /* 0x00011800012c7983 */ /* 0x000f280000300a00 */
[----:B------:R-:W4:Y:S01]  /*10c40*/  LDL.LU.64 R42, [R1+0xf8] ;  /* 0x0000f800012a7983 */ /* 0x000f220000300a00 */
[----:B------:R-:W-:-:S02]  /*10c50*/  PRMT R24, RZ, 0x7610, R24 ;  /* 0x00007610ff187816 */ /* 0x000fc40000000018 */
[----:B0-----:R-:W-:-:S04]  /*10c60*/  SHF.R.U32.HI R28, RZ, 0x6, R29 ;  /* 0x00000006ff1c7819 */ /* 0x001fc8000001161d */
[----:B------:R-:W-:Y:S02]  /*10c70*/  SGXT.U32 R26, R28, 0x1 ;  /* 0x000000011c1a781a */ /* 0x000fe40000000000 */
[----:B------:R-:W-:Y:S02]  /*10c80*/  SHF.R.U32.HI R29, RZ, 0x6, R29 ;  /* 0x00000006ff1d7819 */ /* 0x000fe4000001161d */
[----:B------:R-:W-:Y:S01]  /*10c90*/  LOP3.LUT R26, R26, 0x2e, RZ, 0xfc, !PT ;  /* 0x0000002e1a1a7812 */ /* 0x000fe200078efcff */
[----:B------:R-:W-:-:S05]  /*10ca0*/  IMAD.WIDE R12, R0, 0x2, R12 ;  /* 0x00000002000c7825 */ /* 0x000fca00078e020c */
[----:B------:R-:W-:Y:S04]  /*10cb0*/  STL.64 [R1+0xd8], R12 ;  /* 0x0000d80c01007387 */ /* 0x000fe80000100a00 */
[----:B--2---:R-:W2:Y:S01]  /*10cc0*/  @!P0 LDG.E.U16 R24, desc[UR22][R46.64] ;  /* 0x000000162e188981 */ /* 0x004ea2000c1e1500 */
[----:B------:R-:W-:Y:S02]  /*10cd0*/  ISETP.GE.AND P0, PT, R26, UR13, PT ;  /* 0x0000000d1a007c0c */ /* 0x000fe4000bf06270 */
[----:B------:R-:W-:Y:S01]  /*10ce0*/  SGXT.U32 R26, R29, 0x1 ;  /* 0x000000011d1a781a */ /* 0x000fe20000000000 */
[----:B------:R-:W-:Y:S03]  /*10cf0*/  STL [R1+0x598], R46 ;  /* 0x0005982e01007387 */ /* 0x000fe60000100800 */
[----:B------:R-:W-:Y:S01]  /*10d00*/  LOP3.LUT R26, R26, 0x36, RZ, 0xfc, !PT ;  /* 0x000000361a1a7812 */ /* 0x000fe200078efcff */
[----:B------:R-:W-:Y:S04]  /*10d10*/  STL [R1+0x594], R47 ;  /* 0x0005942f01007387 */ /* 0x000fe80000100800 */
[----:B------:R0:W-:Y:S01]  /*10d20*/  STL.64 [R1+0x690], R46 ;  /* 0x0006902e01007387 */ /* 0x0001e20000100a00 */
[----:B---3--:R-:W-:-:S06]  /*10d30*/  PRMT R38, RZ, 0x7610, R38 ;  /* 0x00007610ff267816 */ /* 0x008fcc0000000026 */
[----:B------:R-:W3:Y:S01]  /*10d40*/  @!P3 LDG.E.U16 R38, desc[UR22][R10.64] ;  /* 0x000000160a26b981 */ /* 0x000ee2000c1e1500 */
[----:B------:R-:W-:-:S03]  /*10d50*/  ISETP.GE.AND P3, PT, R26, UR13, PT ;  /* 0x0000000d1a007c0c */ /* 0x000fc6000bf66270 */
[----:B------:R-:W2:Y:S01]  /*10d60*/  LDL.LU.64 R26, [R1+0xb8] ;  /* 0x0000b800011a7983 */ /* 0x000ea20000300a00 */
[----:B------:R-:W-:-:S06]  /*10d70*/  PRMT R39, RZ, 0x7610, R39 ;  /* 0x00007610ff277816 */ /* 0x000fcc0000000027 */
[----:B------:R0:W3:Y:S02]  /*10d80*/  @!P4 LDG.E.U16 R39, desc[UR22][R50.64] ;  /* 0x000000163227c981 */ /* 0x0000e4000c1e1500 */
[----:B0-----:R-:W0:Y:S01]  /*10d90*/  S2R R50, SR_TID.X ;  /* 0x0000000000327919 */ /* 0x001e220000002100 */
[C---:B-1----:R-:W-:Y:S02]  /*10da0*/  SGXT.U32 R10, R29.reuse, 0x1 ;  /* 0x000000011d0a781a */ /* 0x042fe40000000000 */
[----:B------:R-:W-:Y:S02]  /*10db0*/  SGXT.U32 R11, R29, 0x1 ;  /* 0x000000011d0b781a */ /* 0x000fe40000000000 */
[----:B------:R-:W-:Y:S02]  /*10dc0*/  LOP3.LUT R10, R10, 0x46, RZ, 0xfc, !PT ;  /* 0x000000460a0a7812 */ /* 0x000fe400078efcff */
[----:B------:R-:W-:Y:S02]  /*10dd0*/  LOP3.LUT R11, R11, 0x3e, RZ, 0xfc, !PT ;  /* 0x0000003e0b0b7812 */ /* 0x000fe400078efcff */
[----:B------:R-:W-:-:S02]  /*10de0*/  ISETP.GE.AND P6, PT, R10, UR13, PT ;  /* 0x0000000d0a007c0c */ /* 0x000fc4000bfc6270 */
[----:B------:R-:W-:Y:S02]  /*10df0*/  ISETP.GE.AND P4, PT, R11, UR13, PT ;  /* 0x0000000d0b007c0c */ /* 0x000fe4000bf86270 */
[----:B------:R-:W3:Y:S01]  /*10e00*/  LDL.LU.64 R10, [R1+0x88] ;  /* 0x00008800010a7983 */ /* 0x000ee20000300a00 */
[----:B------:R-:W-:-:S03]  /*10e10*/  PRMT R40, RZ, 0x7610, R40 ;  /* 0x00007610ff287816 */ /* 0x000fc60000000028 */
[----:B------:R-:W3:Y:S01]  /*10e20*/  LDL.LU.64 R28, [R1+0x68] ;  /* 0x00006800011c7983 */ /* 0x000ee20000300a00 */
[----:B----4-:R-:W-:-:S03]  /*10e30*/  IMAD.WIDE R14, R0, 0x2, R14 ;  /* 0x00000002000e7825 */ /* 0x010fc600078e020e */
[----:B------:R1:W4:Y:S01]  /*10e40*/  @!P5 LDG.E.U16 R40, desc[UR22][R48.64] ;  /* 0x000000163028d981 */ /* 0x000322000c1e1500 */
[----:B------:R-:W-:-:S04]  /*10e50*/  IMAD.WIDE R44, R0, 0x2, R44 ;  /* 0x00000002002c7825 */ /* 0x000fc800078e022c */
[----:B------:R-:W-:-:S05]  /*10e60*/  IMAD.WIDE R42, R0, 0x2, R42 ;  /* 0x00000002002a7825 */ /* 0x000fca00078e022a */
[----:B------:R-:W-:Y:S04]  /*10e70*/  STL.64 [R1+0xf8], R42 ;  /* 0x0000f82a01007387 */ /* 0x000fe80000100a00 */
[----:B------:R-:W-:Y:S04]  /*10e80*/  STL.64 [R1+0x118], R44 ;  /* 0x0001182c01007387 */ /* 0x000fe80000100a00 */
[----:B------:R-:W-:Y:S01]  /*10e90*/  STL.64 [R1+0x138], R14 ;  /* 0x0001380e01007387 */ /* 0x000fe20000100a00 */
[----:B------:R-:W-:-:S03]  /*10ea0*/  PRMT R46, RZ, 0x7610, R46 ;  /* 0x00007610ff2e7816 */ /* 0x000fc6000000002e */
[----:B------:R-:W-:Y:S04]  /*10eb0*/  STL [R1+0x5a0], R48 ;  /* 0x0005a03001007387 */ /* 0x000fe80000100800 */
[----:B------:R-:W-:Y:S01]  /*10ec0*/  STL [R1+0x59c], R49 ;  /* 0x00059c3101007387 */ /* 0x000fe20000100800 */
[----:B0-----:R-:W-:-:S03]  /*10ed0*/  SHF.R.U32.HI R50, RZ, 0x6, R50 ;  /* 0x00000006ff327819 */ /* 0x001fc60000011632 */
[----:B------:R1:W-:Y:S04]  /*10ee0*/  STL.64 [R1+0x678], R48 ;  /* 0x0006783001007387 */ /* 0x0003e80000100a00 */
[----:B------:R0:W4:Y:S01]  /*10ef0*/  @!P6 LDG.E.U16 R46, desc[UR22][R12.64] ;  /* 0x000000160c2ee981 */ /* 0x000122000c1e1500 */
[----:B-1----:R-:W-:Y:S02]  /*10f00*/  PRMT R49, RZ, 0x7610, R49 ;  /* 0x00007610ff317816 */ /* 0x002fe40000000031 */
[C---:B0-----:R-:W-:Y:S02]  /*10f10*/  SGXT.U32 R12, R50.reuse, 0x1 ;  /* 0x00000001320c781a */ /* 0x041fe40000000000 */
[C---:B------:R-:W-:Y:S02]  /*10f20*/  SGXT.U32 R13, R50.reuse, 0x1 ;  /* 0x00000001320d781a */ /* 0x040fe40000000000 */
[----:B------:R0:W4:Y:S02]  /*10f30*/  @!P4 LDG.E.U16 R49, desc[UR22][R42.64] ;  /* 0x000000162a31c981 */ /* 0x000124000c1e1500 */
[----:B0-----:R-:W-:-:S02]  /*10f40*/  SGXT.U32 R42, R50, 0x1 ;  /* 0x00000001322a781a */ /* 0x001fc40000000000 */
[----:B------:R-:W0:Y:S02]  /*10f50*/  S2R R50, SR_TID.X ;  /* 0x0000000000327919 */ /* 0x000e240000002100 */
[----:B------:R-:W-:Y:S02]  /*10f60*/  LOP3.LUT R42, R42, 0x4e, RZ, 0xfc, !PT ;  /* 0x0000004e2a2a7812 */ /* 0x000fe400078efcff */
[----:B------:R-:W-:Y:S02]  /*10f70*/  PRMT R4, RZ, 0x7610, R4 ;  /* 0x00007610ff047816 */ /* 0x000fe40000000004 */
[----:B------:R-:W-:Y:S02]  /*10f80*/  PRMT R5, RZ, 0x7610, R5 ;  /* 0x00007610ff057816 */ /* 0x000fe40000000005 */
[----:B------:R-:W-:Y:S02]  /*10f90*/  ISETP.GE.AND P4, PT, R42, UR13, PT ;  /* 0x0000000d2a007c0c */ /* 0x000fe4000bf86270 */
[----:B------:R-:W-:Y:S01]  /*10fa0*/  LOP3.LUT R13, R13, 0x56, RZ, 0xfc, !PT ;  /* 0x000000560d0d7812 */ /* 0x000fe200078efcff */
[----:B------:R-:W4:Y:S01]  /*10fb0*/  @!P0 LDG.E.U16 R4, desc[UR22][R14.64] ;  /* 0x000000160e048981 */ /* 0x000f22000c1e1500 */
[----:B------:R-:W-:-:S02]  /*10fc0*/  LOP3.LUT R12, R12, 0x5e, RZ, 0xfc, !PT ;  /* 0x0000005e0c0c7812 */ /* 0x000fc400078efcff */
[----:B------:R-:W-:Y:S01]  /*10fd0*/  PRMT R52, RZ, 0x7610, R52 ;  /* 0x00007610ff347816 */ /* 0x000fe20000000034 */
[----:B------:R-:W4:Y:S01]  /*10fe0*/  @!P3 LDG.E.U16 R5, desc[UR22][R44.64] ;  /* 0x000000162c05b981 */ /* 0x000f22000c1e1500 */
[----:B------:R-:W-:Y:S02]  /*10ff0*/  ISETP.GE.AND P5, PT, R13, UR13, PT ;  /* 0x0000000d0d007c0c */ /* 0x000fe4000bfa6270 */
[----:B------:R-:W-:Y:S01]  /*11000*/  ISETP.GE.AND P3, PT, R12, UR13, PT ;  /* 0x0000000d0c007c0c */ /* 0x000fe2000bf66270 */
[----:B------:R-:W4:Y:S04]  /*11010*/  LDL.LU.64 R14, [R1+0x9e0] ;  /* 0x0009e000010e7983 */ /* 0x000f280000300a00 */
[----:B------:R-:W4:Y:S01]  /*11020*/  LDL.LU.64 R44, [R1+0x48] ;  /* 0x00004800012c7983 */ /* 0x000f220000300a00 */
[----:B0-----:R-:W-:-:S04]  /*11030*/  SHF.R.U32.HI R50, RZ, 0x6, R50 ;  /* 0x00000006ff327819 */ /* 0x001fc80000011632 */
[----:B------:R-:W-:-:S04]  /*11040*/  SGXT.U32 R50, R50, 0x1 ;  /* 0x000000013232781a */ /* 0x000fc80000000000 */
[----:B------:R-:W-:-:S04]  /*11050*/  LOP3.LUT R50, R50, 0x66, RZ, 0xfc, !PT ;  /* 0x0000006632327812 */ /* 0x000fc800078efcff */
[----:B------:R-:W-:Y:S01]  /*11060*/  ISETP.GE.AND P0, PT, R50, UR13, PT ;  /* 0x0000000d32007c0c */ /* 0x000fe2000bf06270 */
[----:B--2---:R-:W-:-:S05]  /*11070*/  IMAD.WIDE R26, R0, 0x2, R26 ;  /* 0x00000002001a7825 */ /* 0x004fca00078e021a */
[----:B------:R0:W-:Y:S04]  /*11080*/  STL.64 [R1+0xb8], R26 ;  /* 0x0000b81a01007387 */ /* 0x0001e80000100a00 */
[----:B------:R-:W2:Y:S04]  /*11090*/  LDL.LU.64 R12, [R1+0x28] ;  /* 0x00002800010c7983 */ /* 0x000ea80000300a00 */
[----:B------:R-:W2:Y:S04]  /*110a0*/  LDL.LU.64 R42, [R1+0x8] ;  /* 0x00000800012a7983 */ /* 0x000ea80000300a00 */
[----:B------:R-:W2:Y:S04]  /*110b0*/  LDL.LU R48, [R1+0x410] ;  /* 0x0004100001307983 */ /* 0x000ea80000300800 */
[----:B------:R-:W2:Y:S04]  /*110c0*/  LDL.LU R47, [R1+0x400] ;  /* 0x00040000012f7983 */ /* 0x000ea80000300800 */
[----:B------:R-:W2:Y:S04]  /*110d0*/  LDL.LU R50, [R1+0x9d8] ;  /* 0x0009d80001327983 */ /* 0x000ea80000300800 */
[----:B------:R1:W4:Y:S04]  /*110e0*/  @!P4 LDG.E.U16 R52, desc[UR22][R26.64] ;  /* 0x000000161a34c981 */ /* 0x000328000c1e1500 */
[----:B0-----:R-:W1:Y:S01]  /*110f0*/  LDL.LU.64 R26, [R1+0x9d0] ;  /* 0x0009d000011a7983 */ /* 0x001e620000300a00 */
[----:B---3--:R-:W-:-:S04]  /*11100*/  IMAD.WIDE R10, R0, 0x2, R10 ;  /* 0x00000002000a7825 */ /* 0x008fc800078e020a */
[----:B------:R-:W-:Y:S01]  /*11110*/  IMAD.WIDE R28, R0, 0x2, R28 ;  /* 0x00000002001c7825 */ /* 0x000fe200078e021c */
[----:B------:R-:W0:Y:S01]  /*11120*/  S2R R51, SR_TID.X ;  /* 0x0000000000337919 */ /* 0x000e220000002100 */
[----:B--2---:R-:W-:-:S06]  /*11130*/  PRMT R50, RZ, 0x7610, R50 ;  /* 0x00007610ff327816 */ /* 0x004fcc0000000032 */
[----:B------:R-:W2:Y:S01]  /*11140*/  @!P3 LDG.E.U16 R50, desc[UR22][R28.64] ;  /* 0x000000161c32b981 */ /* 0x000ea2000c1e1500 */
[----:B-1----:R-:W-:-:S06]  /*11150*/  PRMT R27, RZ, 0x7610, R27 ;  /* 0x00007610ff1b7816 */ /* 0x002fcc000000001b */
[----:B------:R-:W3:Y:S04]  /*11160*/  @!P5 LDG.E.U16 R27, desc[UR22][R10.64] ;  /* 0x000000160a1bd981 */ /* 0x000ee8000c1e1500 */
[----:B----4-:R0:W-:Y:S02]  /*11170*/  STL [R1+0x45c], R52 ;  /* 0x00045c3401007387 */ /* 0x0101e40000100800 */
[----:B0-----:R-:W-:-:S04]  /*11180*/  SHF.R.U32.HI R52, RZ, 0x6, R51 ;  /* 0x00000006ff347819 */ /* 0x001fc80000011633 */
[----:B------:R-:W-:Y:S02]  /*11190*/  SGXT.U32 R52, R52, 0x1 ;  /* 0x000000013434781a */ /* 0x000fe40000000000 */
[----:B------:R-:W-:Y:S02]  /*111a0*/  SHF.R.U32.HI R51, RZ, 0x6, R51 ;  /* 0x00000006ff337819 */ /* 0x000fe40000011633 */
[----:B------:R-:W-:-:S04]  /*111b0*/  LOP3.LUT R52, R52, 0x6e, RZ, 0xfc, !PT ;  /* 0x0000006e34347812 */ /* 0x000fc800078efcff */
[----:B------:R-:W-:Y:S02]  /*111c0*/  ISETP.GE.AND P4, PT, R52, UR13, PT ;  /* 0x0000000d34007c0c */ /* 0x000fe4000bf86270 */
[C---:B------:R-:W-:Y:S01]  /*111d0*/  SGXT.U32 R52, R51.reuse, 0x1 ;  /* 0x000000013334781a */ /* 0x040fe20000000000 */
[----:B------:R-:W-:Y:S03]  /*111e0*/  STL.64 [R1+0x68], R28 ;  /* 0x0000681c01007387 */ /* 0x000fe60000100a00 */
[----:B------:R-:W-:Y:S01]  /*111f0*/  LOP3.LUT R52, R52, 0x76, RZ, 0xfc, !PT ;  /* 0x0000007634347812 */ /* 0x000fe200078efcff */
[----:B------:R0:W-:Y:S01]  /*11200*/  STL.64 [R1+0x88], R10 ;  /* 0x0000880a01007387 */ /* 0x0001e20000100a00 */
[----:B------:R-:W-:Y:S02]  /*11210*/  SGXT.U32 R51, R51, 0x1 ;  /* 0x000000013333781a */ /* 0x000fe40000000000 */
[----:B------:R-:W-:-:S02]  /*11220*/  ISETP.GE.AND P5, PT, R52, UR13, PT ;  /* 0x0000000d34007c0c */ /* 0x000fc4000bfa6270 */
[----:B------:R-:W-:Y:S01]  /*11230*/  LOP3.LUT R51, R51, 0x7e, RZ, 0xfc, !PT ;  /* 0x0000007e33337812 */ /* 0x000fe200078efcff */
[----:B0-----:R-:W4:Y:S03]  /*11240*/  LDL.LU.64 R10, [R1+0x9c8] ;  /* 0x0009c800010a7983 */ /* 0x001f260000300a00 */
[----:B------:R-:W-:Y:S01]  /*11250*/  ISETP.GE.AND P3, PT, R51, UR13, PT ;  /* 0x0000000d33007c0c */ /* 0x000fe2000bf66270 */
[----:B---3--:R0:W-:Y:S04]  /*11260*/  STL [R1+0x458], R27 ;  /* 0x0004581b01007387 */ /* 0x0081e80000100800 */
[----:B0-----:R-:W3:Y:S04]  /*11270*/  LDL.LU R27, [R1+0x9c4] ;  /* 0x0009c400011b7983 */ /* 0x001ee80000300800 */
[----:B------:R-:W3:Y:S04]  /*11280*/  LDL.LU R52, [R1+0x9c0] ;  /* 0x0009c00001347983 */ /* 0x000ee80000300800 */
[----:B------:R-:W3:Y:S04]  /*11290*/  LDL.LU.64 R28, [R1+0x9b8] ;  /* 0x0009b800011c7983 */ /* 0x000ee80000300a00 */
[----:B--2---:R0:W-:Y:S04]  /*112a0*/  STL [R1+0x454], R50 ;  /* 0x0004543201007387 */ /* 0x0041e80000100800 */
[----:B0-----:R-:W2:Y:S04]  /*112b0*/  LDL.LU R50, [R1+0x9b4] ;  /* 0x0009b40001327983 */ /* 0x001ea80000300800 */
[----:B------:R-:W2:Y:S01]  /*112c0*/  LDL.LU R51, [R1+0x9b0] ;  /* 0x0009b00001337983 */ /* 0x000ea20000300800 */
[----:B------:R-:W-:-:S04]  /*112d0*/  IMAD.WIDE R44, R0, 0x2, R44 ;  /* 0x00000002002c7825 */ /* 0x000fc800078e022c */
[----:B------:R-:W-:Y:S01]  /*112e0*/  IMAD.WIDE R12, R0, 0x2, R12 ;  /* 0x00000002000c7825 */ /* 0x000fe200078e020c */
[----:B----4-:R-:W-:-:S03]  /*112f0*/  PRMT R11, RZ, 0x7610, R11 ;  /* 0x00007610ff0b7816 */ /* 0x010fc6000000000b */
[----:B------:R-:W-:-:S03]  /*11300*/  IMAD.WIDE R42, R0, 0x2, R42 ;  /* 0x00000002002a7825 */ /* 0x000fc600078e022a */
[----:B------:R-:W4:Y:S01]  /*11310*/  @!P4 LDG.E.U16 R11, desc[UR22][R12.64] ;  /* 0x000000160c0bc981 */ /* 0x000f22000c1e1500 */
[----:B---3--:R-:W-:Y:S02]  /*11320*/  PRMT R27, RZ, 0x7610, R27 ;  /* 0x00007610ff1b7816 */ /* 0x008fe4000000001b */
[----:B------:R-:W-:-:S04]  /*11330*/  PRMT R52, RZ, 0x7610, R52 ;  /* 0x00007610ff347816 */ /* 0x000fc80000000034 */
[----:B------:R-:W3:Y:S01]  /*11340*/  @!P5 LDG.E.U16 R27, desc[UR22][R42.64] ;  /* 0x000000162a1bd981 */ /* 0x000ee2000c1e1500 */
[----:B------:R-:W-:-:S06]  /*11350*/  PRMT R28, RZ, 0x7610, R28 ;  /* 0x00007610ff1c7816 */ /* 0x000fcc000000001c */
[----:B------:R-:W3:Y:S01]  /*11360*/  @!P0 LDG.E.U16 R28, desc[UR22][R44.64] ;  /* 0x000000162c1c8981 */ /* 0x000ee2000c1e1500 */
[----:B--2---:R-:W-:-:S05]  /*11370*/  IMAD.WIDE R50, R0, 0x2, R50 ;  /* 0x0000000200327825 */ /* 0x004fca00078e0232 */
[----:B------:R-:W2:Y:S04]  /*11380*/  @!P3 LDG.E.U16 R52, desc[UR22][R50.64] ;  /* 0x000000163234b981 */ /* 0x000ea8000c1e1500 */
[----:B------:R-:W-:Y:S04]  /*11390*/  STL [R1+0x5a4], R0 ;  /* 0x0005a40001007387 */ /* 0x000fe80000100800 */
[----:B------:R-:W-:Y:S04]  /*113a0*/  STL.64 [R1+0x8], R42 ;  /* 0x0000082a01007387 */ /* 0x000fe80000100a00 */
[----:B------:R-:W-:Y:S04]  /*113b0*/  STL.64 [R1+0x28], R12 ;  /* 0x0000280c01007387 */ /* 0x000fe80000100a00 */
[----:B------:R0:W-:Y:S04]  /*113c0*/  STL.64 [R1+0x48], R44 ;  /* 0x0000482c01007387 */ /* 0x0001e80000100a00 */
[----:B------:R-:W-:Y:S04]  /*113d0*/  STL [R1+0x6d8], R0 ;  /* 0x0006d80001007387 */ /* 0x000fe80000100800 */
[----:B0-----:R-:W2:Y:S01]  /*113e0*/  LDL.LU.64 R44, [R1+0x9a8] ;  /* 0x0009a800012c7983 */ /* 0x001ea20000300a00 */
[----:B------:R-:W-:Y:S06]  /*113f0*/  BAR.SYNC.DEFER_BLOCKING 0x0 ;  /* 0x0000000000007b1d */ /* 0x000fec0000010000 */
[----:B---3--:R0:W-:Y:S04]  /*11400*/  STL [R1+0x450], R28 ;  /* 0x0004501c01007387 */ /* 0x0081e80000100800 */
[----:B0-----:R-:W3:Y:S04]  /*11410*/  LDL.LU R28, [R1+0x9a0] ;  /* 0x0009a000011c7983 */ /* 0x001ee80000300800 */
[----:B------:R-:W3:Y:S04]  /*11420*/  LDL.LU.64 R12, [R1+0x998] ;  /* 0x00099800010c7983 */ /* 0x000ee80000300a00 */
[----:B----4-:R0:W-:Y:S04]  /*11430*/  STL [R1+0x44c], R11 ;  /* 0x00044c0b01007387 */ /* 0x0101e80000100800 */
[----:B0-----:R-:W4:Y:S04]  /*11440*/  LDL.LU R11, [R1+0x990] ;  /* 0x00099000010b7983 */ /* 0x001f280000300800 */
[----:B------:R-:W3:Y:S04]  /*11450*/  LDL.LU.64 R42, [R1+0x988] ;  /* 0x00098800012a7983 */ /* 0x000ee80000300a00 */
[----:B------:R0:W-:Y:S04]  /*11460*/  STL [R1+0x448], R27 ;  /* 0x0004481b01007387 */ /* 0x0001e80000100800 */
[----:B0-----:R-:W3:Y:S04]  /*11470*/  LDL.LU R27, [R1+0x980] ;  /* 0x00098000011b7983 */ /* 0x001ee80000300800 */
[----:B--2---:R0:W-:Y:S04]  /*11480*/  STL [R1+0x444], R52 ;  /* 0x0004443401007387 */ /* 0x0041e80000100800 */
[----:B0-----:R-:W4:Y:S04]  /*11490*/  LDL.LU R52, [R1+0x97c] ;  /* 0x00097c0001347983 */ /* 0x001f280000300800 */
[----:B------:R-:W-:Y:S04]  /*114a0*/  STL [R1+0x5ac], R50 ;  /* 0x0005ac3201007387 */ /* 0x000fe80000100800 */
[----:B------:R-:W-:Y:S04]  /*114b0*/  STL [R1+0x5a8], R51 ;  /* 0x0005a83301007387 */ /* 0x000fe80000100800 */
[----:B------:R0:W-:Y:S04]  /*114c0*/  STL.64 [R1+0x680], R50 ;  /* 0x0006803201007387 */ /* 0x0001e80000100a00 */
[----:B0-----:R-:W2:Y:S04]  /*114d0*/  LDL.LU R51, [R1+0x420] ;  /* 0x0004200001337983 */ /* 0x001ea80000300800 */
[----:B----4-:R0:W-:Y:S04]  /*114e0*/  STS.U16 [R52+UR10+0x8c00], R11 ;  /* 0x008c000b34007988 */ /* 0x0101e8000800040a */
[----:B---3--:R1:W-:Y:S04]  /*114f0*/  STS.U16 [R52+UR10+0x9000], R42 ;  /* 0x0090002a34007988 */ /* 0x0083e8000800040a */
[----:B------:R3:W-:Y:S04]  /*11500*/  STS.U16 [R52+UR10+0x9400], R26 ;  /* 0x0094001a34007988 */ /* 0x0007e8000800040a */
[----:B0-----:R-:W4:Y:S04]  /*11510*/  LDL.LU R11, [R1+0x978] ;  /* 0x00097800010b7983 */ /* 0x001f280000300800 */
[----:B-1----:R-:W2:Y:S04]  /*11520*/  LDL.LU R42, [R1+0x974] ;  /* 0x00097400012a7983 */ /* 0x002ea80000300800 */
[----:B---3--:R-:W3:Y:S04]  /*11530*/  LDL.LU R26, [R1+0x970] ;  /* 0x00097000011a7983 */ /* 0x008ee80000300800 */
[----:B------:R0:W-:Y:S04]  /*11540*/  STS.U16 [R52+UR10+0x9800], R10 ;  /* 0x0098000a34007988 */ /* 0x0001e8000800040a */
[----:B------:R1:W-:Y:S04]  /*11550*/  STS.U16 [R52+UR10+0x9c00], R41 ;  /* 0x009c002934007988 */ /* 0x0003e8000800040a */
[----:B------:R1:W-:Y:S04]  /*11560*/  STS.U16 [R52+UR10+0xa000], R25 ;  /* 0x00a0001934007988 */ /* 0x0003e8000800040a */
[----:B0-----:R-:W2:Y:S04]  /*11570*/  LDL.LU R10, [R1+0x96c] ;  /* 0x00096c00010a7983 */ /* 0x001ea80000300800 */
[----:B-1----:R-:W2:Y:S04]  /*11580*/  LDL.LU R41, [R1+0x968] ;  /* 0x0009680001297983 */ /* 0x002ea80000300800 */
[----:B------:R-:W2:Y:S04]  /*11590*/  LDL.LU R25, [R1+0x964] ;  /* 0x0009640001197983 */ /* 0x000ea80000300800 */
[----:B------:R0:W-:Y:S04]  /*115a0*/  STS.U16 [R52+UR10+0xa400], R9 ;  /* 0x00a4000934007988 */ /* 0x0001e8000800040a */
[----:B------:R1:W-:Y:S04]  /*115b0*/  STS.U16 [R52+UR10+0xa800], R53 ;  /* 0x00a8003534007988 */ /* 0x0003e8000800040a */
[----:B0-----:R-:W2:Y:S04]  /*115c0*/  LDL.LU R9, [R1+0x960] ;  /* 0x0009600001097983 */ /* 0x001ea80000300800 */
[----:B-1----:R-:W2:Y:S04]  /*115d0*/  LDL.LU R53, [R1+0x95c] ;  /* 0x00095c0001357983 */ /* 0x002ea80000300800 */
[----:B------:R0:W-:Y:S04]  /*115e0*/  STS.U16 [R52+UR10+0xac00], R3 ;  /* 0x00ac000334007988 */ /* 0x0001e8000800040a */
[----:B------:R1:W-:Y:S04]  /*115f0*/  STS.U16 [R52+UR10+0xb000], R6 ;  /* 0x00b0000634007988 */ /* 0x0003e8000800040a */
[----:B------:R1:W-:Y:S04]  /*11600*/  STS.U16 [R52+UR10+0xb400], R7 ;  /* 0x00b4000734007988 */ /* 0x0003e8000800040a */
[----:B0-----:R-:W3:Y:S04]  /*11610*/  LDL.LU R3, [R1+0x958] ;  /* 0x0009580001037983 */ /* 0x001ee80000300800 */
[----:B-1----:R-:W3:Y:S04]  /*11620*/  LDL.LU R6, [R1+0x954] ;  /* 0x0009540001067983 */ /* 0x002ee80000300800 */
[----:B------:R-:W3:Y:S04]  /*11630*/  LDL.LU R7, [R1+0x950] ;  /* 0x0009500001077983 */ /* 0x000ee80000300800 */
[----:B------:R0:W-:Y:S04]  /*11640*/  STS.U16 [R52+UR10+0xb800], R2 ;  /* 0x00b8000234007988 */ /* 0x0001e8000800040a */
[----:B------:R1:W-:Y:S04]  /*11650*/  STS.U16 [R52+UR10+0xbc00], R8 ;  /* 0x00bc000834007988 */ /* 0x0003e8000800040a */
[----:B0-----:R-:W3:Y:S04]  /*11660*/  LDL.LU R2, [R1+0x94c] ;  /* 0x00094c0001027983 */ /* 0x001ee80000300800 */
[----:B-1----:R-:W3:Y:S04]  /*11670*/  LDL.LU R8, [R1+0x948] ;  /* 0x0009480001087983 */ /* 0x002ee80000300800 */
[----:B------:R-:W-:Y:S04]  /*11680*/  STL [R1+0x5b0], R52 ;  /* 0x0005b03401007387 */ /* 0x000fe80000100800 */
[----:B--2---:R0:W-:Y:S04]  /*11690*/  STL.64 [R1+0x688], R52 ;  /* 0x0006883401007387 */ /* 0x0041e80000100a00 */
[----:B0-----:R-:W2:Y:S04]  /*116a0*/  LDL R53, [R1+0x56c] ;  /* 0x00056c0001357983 */ /* 0x001ea80000100800 */
[----:B------:R0:W-:Y:S02]  /*116b0*/  STS.U16 [R52+UR10+0x8400], R48 ;  /* 0x0084003034007988 */ /* 0x0001e4000800040a */
[----:B0-----:R-:W0:Y:S02]  /*116c0*/  S2R R48, SR_TID.X ;  /* 0x0000000000307919 */ /* 0x001e240000002100 */
[----:B------:R0:W-:Y:S04]  /*116d0*/  STS.U16 [R52+UR10+0x8800], R47 ;  /* 0x0088002f34007988 */ /* 0x0001e8000800040a */
[----:B------:R1:W-:Y:S01]  /*116e0*/  STS.U16 [R52+UR10+0x8000], R51 ;  /* 0x0080003334007988 */ /* 0x0003e2000800040a */
[----:B0-----:R-:W-:-:S02]  /*116f0*/  LOP3.LUT R47, R48, 0x3f, RZ, 0xc0, !PT ;  /* 0x0000003f302f7812 */ /* 0x001fc400078ec0ff */
[----:B-1----:R-:W-:-:S03]  /*11700*/  SHF.R.S32.HI R51, RZ, 0x6, R48 ;  /* 0x00000006ff337819 */ /* 0x002fc60000011430 */
[----:B------:R-:W-:Y:S01]  /*11710*/  IMAD.SHL.U32 R50, R47, 0x2, RZ ;  /* 0x000000022f327824 */ /* 0x000fe200078e00ff */
[----:B------:R-:W-:-:S04]  /*11720*/  SGXT R51, R51, 0x1 ;  /* 0x000000013333781a */ /* 0x000fc80000000200 */
[----:B------:R-:W-:-:S04]  /*11730*/  LOP3.LUT R50, R50, 0x90, R51, 0x78, !PT ;  /* 0x0000009032327812 */ /* 0x000fc800078e7833 */
[----:B------:R-:W-:Y:S02]  /*11740*/  LOP3.LUT R50, R50, 0x40, RZ, 0x3c, !PT ;  /* 0x0000004032327812 */ /* 0x000fe400078e3cff */
[----:B------:R-:W-:Y:S01]  /*11750*/  SHF.R.S32.HI R48, RZ, 0x6, R48 ;  /* 0x00000006ff307819 */ /* 0x000fe20000011430 */
[----:B------:R-:W-:-:S03]  /*11760*/  IMAD.SHL.U32 R47, R47, 0x2, RZ ;  /* 0x000000022f2f7824 */ /* 0x000fc600078e00ff */
[----:B------:R-:W-:-:S04]  /*11770*/  SGXT R48, R48, 0x1 ;  /* 0x000000013030781a */ /* 0x000fc80000000200 */
[----:B------:R-:W-:-:S04]  /*11780*/  LOP3.LUT R47, R47, 0x90, R48, 0x78, !PT ;  /* 0x000000902f2f7812 */ /* 0x000fc800078e7830 */
[----:B------:R-:W-:Y:S01]  /*11790*/  LOP3.LUT R47, R47, 0x60, RZ, 0x3c, !PT ;  /* 0x000000602f2f7812 */ /* 0x000fe200078e3cff */
[----:B--2---:R0:W-:Y:S04]  /*117a0*/  STS.U16 [R53+UR10+0x8100], R9 ;  /* 0x0081000935007988 */ /* 0x0041e8000800040a */
[----:B------:R1:W-:Y:S04]  /*117b0*/  STS.U16 [R53+UR10+0x8500], R10 ;  /* 0x0085000a35007988 */ /* 0x0003e8000800040a */
[----:B----4-:R2:W-:Y:S04]  /*117c0*/  STS.U16 [R53+UR10+0x8900], R11 ;  /* 0x0089000b35007988 */ /* 0x0105e8000800040a */
[----:B0-----:R-:W4:Y:S04]  /*117d0*/  LDL.LU R9, [R1+0x944] ;  /* 0x0009440001097983 */ /* 0x001f280000300800 */
[----:B-1----:R-:W4:Y:S04]  /*117e0*/  LDL.LU R10, [R1+0x940] ;  /* 0x00094000010a7983 */ /* 0x002f280000300800 */
[----:B--2---:R-:W2:Y:S04]  /*117f0*/  LDL.LU R11, [R1+0x93c] ;  /* 0x00093c00010b7983 */ /* 0x004ea80000300800 */
[----:B------:R0:W-:Y:S04]  /*11800*/  STS.U16 [R53+UR10+0x8d00], R12 ;  /* 0x008d000c35007988 */ /* 0x0001e8000800040a */
[----:B------:R1:W-:Y:S04]  /*11810*/  STS.U16 [R53+UR10+0x9100], R13 ;  /* 0x0091000d35007988 */ /* 0x0003e8000800040a */
[----:B------:R3:W-:Y:S04]  /*11820*/  STS.U16 [R53+UR10+0x9500], R14 ;  /* 0x0095000e35007988 */ /* 0x0007e8000800040a */
[----:B0-----:R-:W2:Y:S04]  /*11830*/  LDL.LU R12, [R1+0x938] ;  /* 0x00093800010c7983 */ /* 0x001ea80000300800 */
[----:B-1----:R-:W2:Y:S04]  /*11840*/  LDL.LU R13, [R1+0x934] ;  /* 0x00093400010d7983 */ /* 0x002ea80000300800 */
[----:B---3--:R-:W3:Y:S04]  /*11850*/  LDL.LU R14, [R1+0x930] ;  /* 0x00093000010e7983 */ /* 0x008ee80000300800 */
        /* <DEDUP_REMOVED lines=61> */
[----:B0-----:R-:W3:Y:S04]  /*11c30*/  LDL.LU R45, [R1+0x8b4] ;  /* 0x0008b400012d7983 */ /* 0x001ee80000300800 */
[----:B------:R0:W-:Y:S04]  /*11c40*/  STS.U16 [R47+UR10+0x9700], R4 ;  /* 0x009700042f007988 */ /* 0x0001e8000800040a */
[----:B------:R1:W-:Y:S04]  /*11c50*/  STS.U16 [R47+UR10+0x9b00], R5 ;  /* 0x009b00052f007988 */ /* 0x0003e8000800040a */
[----:B------:R-:W-:Y:S04]  /*11c60*/  STS.U16 [R47+UR10+0x9f00], R49 ;  /* 0x009f00312f007988 */ /* 0x000fe8000800040a */
[----:B0-----:R-:W3:Y:S04]  /*11c70*/  LDL.LU R4, [R1+0x8b0] ;  /* 0x0008b00001047983 */ /* 0x001ee80000300800 */
[----:B-1----:R-:W3:Y:S04]  /*11c80*/  LDL.LU R5, [R1+0x8ac] ;  /* 0x0008ac0001057983 */ /* 0x002ee80000300800 */
[----:B------:R0:W-:Y:S04]  /*11c90*/  STS.U16 [R47+UR10+0xa300], R46 ;  /* 0x00a3002e2f007988 */ /* 0x0001e8000800040a */
[----:B0-----:R-:W3:Y:S01]  /*11ca0*/  LDL.LU.64 R46, [R1+0x198] ;  /* 0x00019800012e7983 */ /* 0x001ee20000300a00 */
[----:B------:R-:W-:-:S03]  /*11cb0*/  IMAD.WIDE R6, R2, 0x2, R6 ;  /* 0x0000000202067825 */ /* 0x000fc600078e0206 */
[----:B------:R-:W3:Y:S01]  /*11cc0*/  LDL.LU.64 R50, [R1+0x1e0] ;  /* 0x0001e00001327983 */ /* 0x000ee20000300a00 */
[----:B----4-:R-:W-:-:S03]  /*11cd0*/  IMAD.WIDE R8, R2, 0x2, R8 ;  /* 0x0000000202087825 */ /* 0x010fc600078e0208 */
[----:B------:R-:W4:Y:S01]  /*11ce0*/  LDL.LU.64 R48, [R1+0x1a0] ;  /* 0x0001a00001307983 */ /* 0x000f220000300a00 */
[----:B--2---:R-:W-:-:S03]  /*11cf0*/  IMAD.WIDE R10, R2, 0x2, R10 ;  /* 0x00000002020a7825 */ /* 0x004fc600078e020a */
[----:B------:R-:W-:Y:S01]  /*11d00*/  STL.64 [R1+0x698], R6 ;  /* 0x0006980601007387 */ /* 0x000fe20000100a00 */
[----:B------:R-:W-:-:S03]  /*11d10*/  IMAD.WIDE R12, R2, 0x2, R12 ;  /* 0x00000002020c7825 */ /* 0x000fc600078e020c */
[----:B------:R0:W-:Y:S04]  /*11d20*/  STL.64 [R1+0x6a8], R8 ;  /* 0x0006a80801007387 */ /* 0x0001e80000100a00 */
[----:B0-----:R-:W2:Y:S01]  /*11d30*/  LDL.LU.64 R8, [R1+0x1e8] ;  /* 0x0001e80001087983 */ /* 0x001ea20000300a00 */
[----:B---3--:R-:W-:-:S03]  /*11d40*/  IMAD.WIDE R14, R2, 0x2, R14 ;  /* 0x00000002020e7825 */ /* 0x008fc600078e020e */
[----:B------:R0:W-:Y:S01]  /*11d50*/  STL.64 [R1+0x6d0], R10 ;  /* 0x0006d00a01007387 */ /* 0x0001e20000100a00 */
[----:B------:R-:W-:-:S03]  /*11d60*/  IMAD.WIDE R16, R2, 0x2, R16 ;  /* 0x0000000202107825 */ /* 0x000fc600078e0210 */
[----:B0-----:R-:W3:Y:S04]  /*11d70*/  LDL.LU.64 R10, [R1+0x1b0] ;  /* 0x0001b000010a7983 */ /* 0x001ee80000300a00 */
[----:B------:R-:W-:Y:S04]  /*11d80*/  STL [R1+0x720], R12 ;  /* 0x0007200c01007387 */ /* 0x000fe80000100800 */
[----:B------:R-:W-:Y:S01]  /*11d90*/  STL [R1+0x71c], R13 ;  /* 0x00071c0d01007387 */ /* 0x000fe20000100800 */
[----:B------:R-:W-:-:S03]  /*11da0*/  IMAD.WIDE R18, R2, 0x2, R18 ;  /* 0x0000000202127825 */ /* 0x000fc600078e0212 */
[----:B------:R-:W-:Y:S04]  /*11db0*/  STL [R1+0x778], R14 ;  /* 0x0007780e01007387 */ /* 0x000fe80000100800 */
[----:B------:R-:W-:Y:S04]  /*11dc0*/  STL [R1+0x774], R15 ;  /* 0x0007740f01007387 */ /* 0x000fe80000100800 */
[----:B------:R-:W-:Y:S04]  /*11dd0*/  STL [R1+0x7e0], R16 ;  /* 0x0007e01001007387 */ /* 0x000fe80000100800 */
[----:B------:R-:W-:Y:S04]  /*11de0*/  STL [R1+0x7dc], R17 ;  /* 0x0007dc1101007387 */ /* 0x000fe80000100800 */
[----:B------:R-:W-:Y:S01]  /*11df0*/  STL [R1+0x848], R18 ;  /* 0x0008481201007387 */ /* 0x000fe20000100800 */
[----:B------:R-:W-:-:S03]  /*11e00*/  IMAD.WIDE R20, R2, 0x2, R20 ;  /* 0x0000000202147825 */ /* 0x000fc600078e0214 */
[----:B------:R-:W-:Y:S04]  /*11e10*/  STL [R1+0x844], R19 ;  /* 0x0008441301007387 */ /* 0x000fe80000100800 */
[----:B------:R0:W-:Y:S01]  /*11e20*/  STL.64 [R1+0x6a0], R20 ;  /* 0x0006a01401007387 */ /* 0x0001e20000100a00 */
[----:B------:R-:W-:-:S03]  /*11e30*/  IMAD.WIDE R22, R2, 0x2, R22 ;  /* 0x0000000202167825 */ /* 0x000fc600078e0216 */
[----:B0-----:R-:W2:Y:S04]  /*11e40*/  LDL.LU.64 R20, [R1+0x1a8] ;  /* 0x0001a80001147983 */ /* 0x001ea80000300a00 */
[----:B------:R-:W-:Y:S01]  /*11e50*/  STL.64 [R1+0x6b0], R22 ;  /* 0x0006b01601007387 */ /* 0x000fe20000100a00 */
[----:B------:R-:W-:-:S05]  /*11e60*/  IMAD.WIDE R24, R2, 0x2, R24 ;  /* 0x0000000202187825 */ /* 0x000fca00078e0218 */
[----:B------:R-:W-:Y:S01]  /*11e70*/  STL.64 [R1+0x6b8], R24 ;  /* 0x0006b81801007387 */ /* 0x000fe20000100a00 */
[----:B------:R-:W-:-:S04]  /*11e80*/  IMAD.WIDE R26, R2, 0x2, R26 ;  /* 0x00000002021a7825 */ /* 0x000fc800078e021a */
[C---:B------:R-:W-:Y:S01]  /*11e90*/  IMAD.WIDE R28, R2.reuse, 0x2, R28 ;  /* 0x00000002021c7825 */ /* 0x040fe200078e021c */
[----:B------:R-:W-:Y:S04]  /*11ea0*/  STL.64 [R1+0x6e0], R26 ;  /* 0x0006e01a01007387 */ /* 0x000fe80000100a00 */
[----:B------:R-:W-:Y:S04]  /*11eb0*/  STL [R1+0x730], R28 ;  /* 0x0007301c01007387 */ /* 0x000fe80000100800 */
[----:B------:R-:W-:Y:S01]  /*11ec0*/  STL [R1+0x724], R29 ;  /* 0x0007241d01007387 */ /* 0x000fe20000100800 */
[----:B------:R-:W-:-:S05]  /*11ed0*/  IMAD.WIDE R30, R2, 0x2, R30 ;  /* 0x00000002021e7825 */ /* 0x000fca00078e021e */
[----:B------:R0:W-:Y:S04]  /*11ee0*/  STL.64 [R1+0x780], R30 ;  /* 0x0007801e01007387 */ /* 0x0001e80000100a00 */
[----:B0-----:R-:W2:Y:S01]  /*11ef0*/  LDL.LU.64 R30, [R1+0x98] ;  /* 0x00009800011e7983 */ /* 0x001ea20000300a00 */
[----:B------:R-:W-:-:S05]  /*11f00*/  IMAD.WIDE R32, R2, 0x2, R32 ;  /* 0x0000000202207825 */ /* 0x000fca00078e0220 */
[----:B------:R0:W-:Y:S01]  /*11f10*/  STL.64 [R1+0x7e8], R32 ;  /* 0x0007e82001007387 */ /* 0x0001e20000100a00 */
[----:B------:R-:W-:-:S03]  /*11f20*/  IMAD.WIDE R34, R2, 0x2, R34 ;  /* 0x0000000202227825 */ /* 0x000fc600078e0222 */
[----:B0-----:R-:W2:Y:S04]  /*11f30*/  LDL.LU.64 R32, [R1+0xa0] ;  /* 0x0000a00001207983 */ /* 0x001ea80000300a00 */
[----:B------:R0:W-:Y:S01]  /*11f40*/  STL.64 [R1+0x850], R34 ;  /* 0x0008502201007387 */ /* 0x0001e20000100a00 */
[----:B------:R-:W-:-:S03]  /*11f50*/  IMAD.WIDE R36, R2, 0x2, R36 ;  /* 0x0000000202247825 */ /* 0x000fc600078e0224 */
[----:B0-----:R-:W2:Y:S04]  /*11f60*/  LDL.LU.64 R34, [R1+0x190] ;  /* 0x0001900001227983 */ /* 0x001ea80000300a00 */
[----:B------:R-:W-:Y:S01]  /*11f70*/  STL.64 [R1+0x6c0], R36 ;  /* 0x0006c02401007387 */ /* 0x000fe20000100a00 */
[----:B------:R-:W-:-:S05]  /*11f80*/  IMAD.WIDE R38, R2, 0x2, R38 ;  /* 0x0000000202267825 */ /* 0x000fca00078e0226 */
[----:B------:R-:W-:Y:S01]  /*11f90*/  STL [R1+0x6f8], R38 ;  /* 0x0006f82601007387 */ /* 0x000fe20000100800 */
[----:B------:R-:W-:-:S03]  /*11fa0*/  IMAD.WIDE R40, R2, 0x2, R40 ;  /* 0x0000000202287825 */ /* 0x000fc600078e0228 */
[----:B------:R-:W-:Y:S04]  /*11fb0*/  STL [R1+0x6e8], R39 ;  /* 0x0006e82701007387 */ /* 0x000fe80000100800 */
[----:B------:R-:W-:Y:S01]  /*11fc0*/  STL.64 [R1+0x6f0], R40 ;  /* 0x0006f02801007387 */ /* 0x000fe20000100a00 */
[----:B------:R-:W-:-:S05]  /*11fd0*/  IMAD.WIDE R42, R2, 0x2, R42 ;  /* 0x00000002022a7825 */ /* 0x000fca00078e022a */
[----:B------:R-:W-:Y:S01]  /*11fe0*/  STL.64 [R1+0x700], R42 ;  /* 0x0007002a01007387 */ /* 0x000fe20000100a00 */
[----:B------:R-:W-:-:S05]  /*11ff0*/  IMAD.WIDE R44, R2, 0x2, R44 ;  /* 0x00000002022c7825 */ /* 0x000fca00078e022c */
[----:B------:R0:W-:Y:S04]  /*12000*/  STL.64 [R1+0x728], R44 ;  /* 0x0007282c01007387 */ /* 0x0001e80000100a00 */
[----:B0-----:R-:W2:Y:S04]  /*12010*/  LDL.LU.64 R44, [R1+0x1b8] ;  /* 0x0001b800012c7983 */ /* 0x001ea80000300a00 */
[----:B------:R-:W2:Y:S04]  /*12020*/  LDL.LU.64 R40, [R1+0x1c0] ;  /* 0x0001c00001287983 */ /* 0x000ea80000300a00 */
[----:B------:R-:W2:Y:S04]  /*12030*/  LDL.LU.64 R36, [R1+0x1c8] ;  /* 0x0001c80001247983 */ /* 0x000ea80000300a00 */
[----:B------:R-:W2:Y:S01]  /*12040*/  LDL.LU.64 R24, [R1+0x1d0] ;  /* 0x0001d00001187983 */ /* 0x000ea20000300a00 */
[----:B------:R-:W-:-:S05]  /*12050*/  IMAD.WIDE R46, R2, 0x2, R46 ;  /* 0x00000002022e7825 */ /* 0x000fca00078e022e */
[----:B------:R-:W-:Y:S04]  /*12060*/  STL.64 [R1+0x198], R46 ;  /* 0x0001982e01007387 */ /* 0x000fe80000100a00 */
[----:B------:R-:W2:Y:S01]  /*12070*/  LDL.LU.64 R6, [R1+0x1d8] ;  /* 0x0001d80001067983 */ /* 0x000ea20000300a00 */
[----:B----4-:R-:W-:-:S04]  /*12080*/  IMAD.WIDE R48, R2, 0x2, R48 ;  /* 0x0000000202307825 */ /* 0x010fc800078e0230 */
[----:B------:R-:W-:-:S04]  /*12090*/  IMAD.WIDE R50, R2, 0x2, R50 ;  /* 0x0000000202327825 */ /* 0x000fc800078e0232 */
[----:B---3--:R-:W-:-:S04]  /*120a0*/  IMAD.WIDE R10, R2, 0x2, R10 ;  /* 0x00000002020a7825 */ /* 0x008fc800078e020a */
[----:B--2---:R-:W-:-:S04]  /*120b0*/  IMAD.WIDE R20, R2, 0x2, R20 ;  /* 0x0000000202147825 */ /* 0x004fc800078e0214 */
[----:B------:R-:W-:-:S05]  /*120c0*/  IMAD.WIDE R30, R2, 0x2, R30 ;  /* 0x00000002021e7825 */ /* 0x000fca00078e021e */
[----:B------:R-:W-:Y:S01]  /*120d0*/  STL.64 [R1+0x98], R30 ;  /* 0x0000981e01007387 */ /* 0x000fe20000100a00 */
[----:B------:R-:W-:-:S05]  /*120e0*/  IMAD.WIDE R32, R2, 0x2, R32 ;  /* 0x0000000202207825 */ /* 0x000fca00078e0220 */
[----:B------:R-:W-:Y:S01]  /*120f0*/  STL.64 [R1+0xa0], R32 ;  /* 0x0000a02001007387 */ /* 0x000fe20000100a00 */
[----:B------:R-:W-:-:S05]  /*12100*/  IMAD.WIDE R34, R2, 0x2, R34 ;  /* 0x0000000202227825 */ /* 0x000fca00078e0222 */
[----:B------:R-:W-:Y:S04]  /*12110*/  STL.64 [R1+0x190], R34 ;  /* 0x0001902201007387 */ /* 0x000fe80000100a00 */
[----:B------:R-:W-:Y:S04]  /*12120*/  STL [R1+0x868], R34 ;  /* 0x0008682201007387 */ /* 0x000fe80000100800 */
[----:B------:R-:W-:Y:S04]  /*12130*/  STL [R1+0x858], R35 ;  /* 0x0008582301007387 */ /* 0x000fe80000100800 */
[----:B------:R-:W-:Y:S04]  /*12140*/  STL [R1+0x800], R32 ;  /* 0x0008002001007387 */ /* 0x000fe80000100800 */
[----:B------:R-:W-:Y:S04]  /*12150*/  STL [R1+0x7f0], R33 ;  /* 0x0007f02101007387 */ /* 0x000fe80000100800 */
[----:B------:R-:W-:Y:S04]  /*12160*/  STL [R1+0x798], R30 ;  /* 0x0007981e01007387 */ /* 0x000fe80000100800 */
[----:B------:R-:W-:Y:S04]  /*12170*/  STL [R1+0x788], R31 ;  /* 0x0007881f01007387 */ /* 0x000fe80000100800 */
[----:B------:R-:W2:Y:S04]  /*12180*/  LDL.LU.64 R26, [R1+0x1f0] ;  /* 0x0001f000011a7983 */ /* 0x000ea80000300a00 */
[----:B------:R-:W3:Y:S04]  /*12190*/  LDL.LU.64 R22, [R1+0x228] ;  /* 0x0002280001167983 */ /* 0x000ee80000300a00 */
[----:B------:R-:W4:Y:S04]  /*121a0*/  LDL.LU.64 R52, [R1+0x220] ;  /* 0x0002200001347983 */ /* 0x000f280000300a00 */
[----:B------:R-:W-:Y:S04]  /*121b0*/  STL.64 [R1+0x1a0], R48 ;  /* 0x0001a03001007387 */ /* 0x000fe80000100a00 */
[----:B------:R-:W-:Y:S04]  /*121c0*/  STL [R1+0x718], R48 ;  /* 0x0007183001007387 */ /* 0x000fe80000100800 */
[----:B------:R-:W-:Y:S01]  /*121d0*/  STL [R1+0x708], R49 ;  /* 0x0007083101007387 */ /* 0x000fe20000100800 */
[----:B------:R-:W-:-:S05]  /*121e0*/  IMAD.WIDE R44, R2, 0x2, R44 ;  /* 0x00000002022c7825 */ /* 0x000fca00078e022c */
[----:B------:R-:W-:Y:S01]  /*121f0*/  STL.64 [R1+0x1b8], R44 ;  /* 0x0001b82c01007387 */ /* 0x000fe20000100a00 */
[----:B------:R-:W-:-:S03]  /*12200*/  IMAD.WIDE R40, R2, 0x2, R40 ;  /* 0x0000000202287825 */ /* 0x000fc600078e0228 */
[----:B------:R0:W-:Y:S01]  /*12210*/  STL.64 [R1+0x738], R44 ;  /* 0x0007382c01007387 */ /* 0x0001e20000100a00 */
[----:B------:R-:W-:-:S04]  /*12220*/  IMAD.WIDE R36, R2, 0x2, R36 ;  /* 0x0000000202247825 */ /* 0x000fc800078e0224 */
[C---:B------:R-:W-:Y:S01]  /*12230*/  IMAD.WIDE R24, R2.reuse, 0x2, R24 ;  /* 0x0000000202187825 */ /* 0x040fe200078e0218 */
[----:B0-----:R-:W3:Y:S04]  /*12240*/  LDL.LU.64 R44, [R1+0x1f8] ;  /* 0x0001f800012c7983 */ /* 0x001ee80000300a00 */
[----:B------:R-:W-:Y:S04]  /*12250*/  STL.64 [R1+0x1a8], R20 ;  /* 0x0001a81401007387 */ /* 0x000fe80000100a00 */
[----:B------:R-:W-:Y:S04]  /*12260*/  STL.64 [R1+0x710], R20 ;  /* 0x0007101401007387 */ /* 0x000fe80000100a00 */
[----:B------:R-:W-:Y:S01]  /*12270*/  STL.64 [R1+0x1b0], R10 ;  /* 0x0001b00a01007387 */ /* 0x000fe20000100a00 */
[----:B------:R-:W-:-:S03]  /*12280*/  IMAD.WIDE R6, R2, 0x2, R6 ;  /* 0x0000000202067825 */ /* 0x000fc600078e0206 */
[----:B------:R-:W-:Y:S04]  /*12290*/  STL [R1+0x750], R10 ;  /* 0x0007500a01007387 */ /* 0x000fe80000100800 */
[----:B------:R-:W-:Y:S04]  /*122a0*/  STL [R1+0x740], R11 ;  /* 0x0007400b01007387 */ /* 0x000fe80000100800 */
[----:B------:R-:W-:Y:S04]  /*122b0*/  STL.64 [R1+0x1c0], R40 ;  /* 0x0001c02801007387 */ /* 0x000fe80000100a00 */
[----:B------:R-:W3:Y:S04]  /*122c0*/  LDL.LU.64 R42, [R1+0x200] ;  /* 0x00020000012a7983 */ /* 0x000ee80000300a00 */
[----:B------:R0:W-:Y:S04]  /*122d0*/  STL.64 [R1+0x1c8], R36 ;  /* 0x0001c82401007387 */ /* 0x0001e80000100a00 */
[----:B0-----:R-:W3:Y:S04]  /*122e0*/  LDL.LU.64 R36, [R1+0x208] ;  /* 0x0002080001247983 */ /* 0x001ee80000300a00 */
[----:B------:R-:W-:Y:S04]  /*122f0*/  STL.64 [R1+0x1d0], R24 ;  /* 0x0001d01801007387 */ /* 0x000fe80000100a00 */
[----:B------:R-:W3:Y:S04]  /*12300*/  LDL.LU.64 R20, [R1+0x210] ;  /* 0x0002100001147983 */ /* 0x000ee80000300a00 */
[----:B------:R0:W-:Y:S04]  /*12310*/  STL.64 [R1+0x1d8], R6 ;  /* 0x0001d80601007387 */ /* 0x0001e80000100a00 */
[----:B0-----:R-:W3:Y:S04]  /*12320*/  LDL.LU.64 R6, [R1+0x218] ;  /* 0x0002180001067983 */ /* 0x001ee80000300a00 */
[----:B------:R-:W3:Y:S04]  /*12330*/  LDL.LU.64 R40, [R1+0x230] ;  /* 0x0002300001287983 */ /* 0x000ee80000300a00 */
[----:B------:R-:W3:Y:S04]  /*12340*/  LDL.LU.64 R24, [R1+0x268] ;  /* 0x0002680001187983 */ /* 0x000ee80000300a00 */
[----:B------:R-:W3:Y:S04]  /*12350*/  LDL.LU.64 R46, [R1+0x260] ;  /* 0x00026000012e7983 */ /* 0x000ee80000300a00 */
[----:B------:R-:W-:Y:S04]  /*12360*/  STL.64 [R1+0x1e0], R50 ;  /* 0x0001e03201007387 */ /* 0x000fe80000100a00 */
[----:B------:R0:W-:Y:S04]  /*12370*/  STL.64 [R1+0x748], R50 ;  /* 0x0007483201007387 */ /* 0x0001e80000100a00 */
[----:B0-----:R-:W3:Y:S01]  /*12380*/  LDL.LU.64 R50, [R1+0x238] ;  /* 0x0002380001327983 */ /* 0x001ee20000300a00 */
[----:B------:R-:W-:-:S05]  /*12390*/  IMAD.WIDE R8, R2, 0x2, R8 ;  /* 0x0000000202087825 */ /* 0x000fca00078e0208 */
[----:B------:R-:W-:Y:S04]  /*123a0*/  STL.64 [R1+0x1e8], R8 ;  /* 0x0001e80801007387 */ /* 0x000fe80000100a00 */
[----:B------:R-:W-:Y:S01]  /*123b0*/  STL.64 [R1+0x758], R8 ;  /* 0x0007580801007387 */ /* 0x000fe20000100a00 */
[----:B--2---:R-:W-:-:S05]  /*123c0*/  IMAD.WIDE R26, R2, 0x2, R26 ;  /* 0x00000002021a7825 */ /* 0x004fca00078e021a */
[----:B------:R-:W-:Y:S04]  /*123d0*/  STL.64 [R1+0x1f0], R26 ;  /* 0x0001f01a01007387 */ /* 0x000fe80000100a00 */
[----:B------:R-:W-:Y:S04]  /*123e0*/  STL [R1+0x770], R26 ;  /* 0x0007701a01007387 */ /* 0x000fe80000100800 */
[----:B------:R-:W-:Y:S01]  /*123f0*/  STL [R1+0x760], R27 ;  /* 0x0007601b01007387 */ /* 0x000fe20000100800 */
[----:B----4-:R-:W-:-:S04]  /*12400*/  IMAD.WIDE R52, R2, 0x2, R52 ;  /* 0x0000000202347825 */ /* 0x010fc800078e0234 */
[----:B---3--:R-:W-:-:S04]  /*12410*/  IMAD.WIDE R22, R2, 0x2, R22 ;  /* 0x0000000202167825 */ /* 0x008fc800078e0216 */
[----:B------:R-:W-:-:S05]  /*12420*/  IMAD.WIDE R44, R2, 0x2, R44 ;  /* 0x00000002022c7825 */ /* 0x000fca00078e022c */
[----:B------:R-:W-:Y:S04]  /*12430*/  STL.64 [R1+0x1f8], R44 ;  /* 0x0001f82c01007387 */ /* 0x000fe80000100a00 */
[----:B------:R0:W-:Y:S01]  /*12440*/  STL.64 [R1+0x768], R44 ;  /* 0x0007682c01007387 */ /* 0x0001e20000100a00 */
[----:B------:R-:W-:-:S05]  /*12450*/  IMAD.WIDE R42, R2, 0x2, R42 ;  /* 0x00000002022a7825 */ /* 0x000fca00078e022a */
[----:B------:R-:W-:Y:S04]  /*12460*/  STL.64 [R1+0x200], R42 ;  /* 0x0002002a01007387 */ /* 0x000fe80000100a00 */
[----:B0-----:R-:W2:Y:S01]  /*12470*/  LDL.LU.64 R44, [R1+0x258] ;  /* 0x00025800012c7983 */ /* 0x001ea20000300a00 */
[----:B------:R-:W-:-:S05]  /*12480*/  IMAD.WIDE R36, R2, 0x2, R36 ;  /* 0x0000000202247825 */ /* 0x000fca00078e0224 */
[----:B------:R-:W-:Y:S01]  /*12490*/  STL.64 [R1+0x208], R36 ;  /* 0x0002082401007387 */ /* 0x000fe20000100a00 */
[----:B------:R-:W-:-:S03]  /*124a0*/  IMAD.WIDE R20, R2, 0x2, R20 ;  /* 0x0000000202147825 */ /* 0x000fc600078e0214 */
[----:B------:R-:W3:Y:S04]  /*124b0*/  LDL.LU.64 R8, [R1+0x278] ;  /* 0x0002780001087983 */ /* 0x000ee80000300a00 */
[----:B------:R0:W-:Y:S01]  /*124c0*/  STL.64 [R1+0x210], R20 ;  /* 0x0002101401007387 */ /* 0x0001e20000100a00 */
[----:B------:R-:W-:-:S03]  /*124d0*/  IMAD.WIDE R6, R2, 0x2, R6 ;  /* 0x0000000202067825 */ /* 0x000fc600078e0206 */
[----:B0-----:R-:W4:Y:S04]  /*124e0*/  LDL.LU.64 R20, [R1+0x2b0] ;  /* 0x0002b00001147983 */ /* 0x001f280000300a00 */
[----:B------:R0:W-:Y:S04]  /*124f0*/  STL.64 [R1+0x218], R6 ;  /* 0x0002180601007387 */ /* 0x0001e80000100a00 */
[----:B------:R-:W4:Y:S01]  /*12500*/  LDL.LU.64 R42, [R1+0x270] ;  /* 0x00027000012a7983 */ /* 0x000f220000300a00 */
[----:B------:R-:W-:-:S03]  /*12510*/  IMAD.WIDE R40, R2, 0x2, R40 ;  /* 0x0000000202287825 */ /* 0x000fc600078e0228 */
[----:B------:R-:W4:Y:S04]  /*12520*/  LDL.LU.64 R36, [R1+0x2a8] ;  /* 0x0002a80001247983 */ /* 0x000f280000300a00 */
[----:B0-----:R-:W4:Y:S04]  /*12530*/  LDL.LU.64 R6, [R1+0x2a0] ;  /* 0x0002a00001067983 */ /* 0x001f280000300a00 */
[----:B------:R-:W-:Y:S04]  /*12540*/  STL.64 [R1+0x220], R52 ;  /* 0x0002203401007387 */ /* 0x000fe80000100a00 */
[----:B------:R0:W-:Y:S01]  /*12550*/  STL.64 [R1+0x790], R52 ;  /* 0x0007903401007387 */ /* 0x0001e20000100a00 */
[----:B------:R-:W-:-:S03]  /*12560*/  IMAD.WIDE R50, R2, 0x2, R50 ;  /* 0x0000000202327825 */ /* 0x000fc600078e0232 */
[----:B0-----:R-:W4:Y:S04]  /*12570*/  LDL.LU.64 R52, [R1+0x250] ;  /* 0x0002500001347983 */ /* 0x001f280000300a00 */
[----:B------:R-:W-:Y:S04]  /*12580*/  STL.64 [R1+0x228], R22 ;  /* 0x0002281601007387 */ /* 0x000fe80000100a00 */
[----:B------:R0:W-:Y:S04]  /*12590*/  STL.64 [R1+0x7a0], R22 ;  /* 0x0007a01601007387 */ /* 0x0001e80000100a00 */
[----:B0-----:R-:W4:Y:S04]  /*125a0*/  LDL.LU.64 R22, [R1+0x248] ;  /* 0x0002480001167983 */ /* 0x001f280000300a00 */
[----:B------:R-:W-:Y:S04]  /*125b0*/  STL.64 [R1+0x230], R40 ;  /* 0x0002302801007387 */ /* 0x000fe80000100a00 */
[----:B------:R-:W-:Y:S04]  /*125c0*/  STL [R1+0x7b8], R40 ;  /* 0x0007b82801007387 */ /* 0x000fe80000100800 */
[----:B------:R-:W-:Y:S04]  /*125d0*/  STL [R1+0x7a8], R41 ;  /* 0x0007a82901007387 */ /* 0x000fe80000100800 */
[----:B------:R-:W-:Y:S04]  /*125e0*/  STL.64 [R1+0x238], R50 ;  /* 0x0002383201007387 */ /* 0x000fe80000100a00 */
[----:B------:R0:W-:Y:S04]  /*125f0*/  STL.64 [R1+0x7b0], R50 ;  /* 0x0007b03201007387 */ /* 0x0001e80000100a00 */
[----:B0-----:R-:W4:Y:S01]  /*12600*/  LDL.LU.64 R50, [R1+0x240] ;  /* 0x0002400001327983 */ /* 0x001f220000300a00 */
[----:B------:R-:W-:-:S04]  /*12610*/  IMAD.WIDE R46, R2, 0x2, R46 ;  /* 0x00000002022e7825 */ /* 0x000fc800078e022e */
[----:B------:R-:W-:-:S04]  /*12620*/  IMAD.WIDE R24, R2, 0x2, R24 ;  /* 0x0000000202187825 */ /* 0x000fc800078e0218 */
[----:B--2---:R-:W-:-:S04]  /*12630*/  IMAD.WIDE R44, R2, 0x2, R44 ;  /* 0x00000002022c7825 */ /* 0x004fc800078e022c */
[----:B---3--:R-:W-:-:S04]  /*12640*/  IMAD.WIDE R8, R2, 0x2, R8 ;  /* 0x0000000202087825 */ /* 0x008fc800078e0208 */
[----:B----4-:R-:W-:-:S04]  /*12650*/  IMAD.WIDE R42, R2, 0x2, R42 ;  /* 0x00000002022a7825 */ /* 0x010fc800078e022a */
[----:B------:R-:W-:-:S05]  /*12660*/  IMAD.WIDE R52, R2, 0x2, R52 ;  /* 0x0000000202347825 */ /* 0x000fca00078e0234 */
[----:B------:R0:W-:Y:S01]  /*12670*/  STL.64 [R1+0x250], R52 ;  /* 0x0002503401007387 */ /* 0x0001e20000100a00 */
[----:B------:R-:W-:-:S05]  /*12680*/  IMAD.WIDE R22, R2, 0x2, R22 ;  /* 0x0000000202167825 */ /* 0x000fca00078e0216 */
[----:B------:R1:W-:Y:S04]  /*12690*/  STL.64 [R1+0x248], R22 ;  /* 0x0002481601007387 */ /* 0x0003e80000100a00 */
[----:B0-----:R-:W2:Y:S04]  /*126a0*/  LDL.LU.64 R52, [R1+0x298] ;  /* 0x0002980001347983 */ /* 0x001ea80000300a00 */
[----:B-1----:R-:W3:Y:S01]  /*126b0*/  LDL.LU.64 R22, [R1+0x2f0] ;  /* 0x0002f00001167983 */ /* 0x002ee20000300a00 */
[----:B------:R-:W-:-:S05]  /*126c0*/  IMAD.WIDE R50, R2, 0x2, R50 ;  /* 0x0000000202327825 */ /* 0x000fca00078e0232 */
[----:B------:R-:W-:Y:S04]  /*126d0*/  STL.64 [R1+0x240], R50 ;  /* 0x0002403201007387 */ /* 0x000fe80000100a00 */
[----:B------:R-:W-:Y:S04]  /*126e0*/  STL.64 [R1+0x258], R44 ;  /* 0x0002582c01007387 */ /* 0x000fe80000100a00 */
[----:B------:R0:W-:Y:S04]  /*126f0*/  STL.64 [R1+0x7c0], R50 ;  /* 0x0007c03201007387 */ /* 0x0001e80000100a00 */
[----:B0-----:R-:W4:Y:S04]  /*12700*/  LDL.LU.64 R50, [R1+0x280] ;  /* 0x0002800001327983 */ /* 0x001f280000300a00 */
[----:B------:R-:W3:Y:S04]  /*12710*/  LDL.LU.64 R44, [R1+0x2c0] ;  /* 0x0002c000012c7983 */ /* 0x000ee80000300a00 */
[----:B------:R-:W-:Y:S04]  /*12720*/  STL.64 [R1+0x260], R46 ;  /* 0x0002602e01007387 */ /* 0x000fe80000100a00 */
[----:B------:R-:W-:Y:S04]  /*12730*/  STL [R1+0x7d8], R46 ;  /* 0x0007d82e01007387 */ /* 0x000fe80000100800 */
[----:B------:R-:W-:Y:S04]  /*12740*/  STL [R1+0x7c8], R47 ;  /* 0x0007c82f01007387 */ /* 0x000fe80000100800 */
[----:B------:R-:W-:Y:S04]  /*12750*/  STL.64 [R1+0x268], R24 ;  /* 0x0002681801007387 */ /* 0x000fe80000100a00 */
[----:B------:R0:W-:Y:S04]  /*12760*/  STL.64 [R1+0x7d0], R24 ;  /* 0x0007d01801007387 */ /* 0x0001e80000100a00 */
[----:B0-----:R-:W3:Y:S04]  /*12770*/  LDL.LU.64 R24, [R1+0x2d0] ;  /* 0x0002d00001187983 */ /* 0x001ee80000300a00 */
[----:B------:R-:W-:Y:S04]  /*12780*/  STL.64 [R1+0x270], R42 ;  /* 0x0002702a01007387 */ /* 0x000fe80000100a00 */
[----:B------:R0:W-:Y:S04]  /*12790*/  STL.64 [R1+0x7f8], R42 ;  /* 0x0007f82a01007387 */ /* 0x0001e80000100a00 */
[----:B0-----:R-:W3:Y:S04]  /*127a0*/  LDL.LU.64 R42, [R1+0x290] ;  /* 0x00029000012a7983 */ /* 0x001ee80000300a00 */
[----:B------:R-:W-:Y:S04]  /*127b0*/  STL.64 [R1+0x278], R8 ;  /* 0x0002780801007387 */ /* 0x000fe80000100a00 */
[----:B------:R0:W-:Y:S04]  /*127c0*/  STL.64 [R1+0x808], R8 ;  /* 0x0008080801007387 */ /* 0x0001e80000100a00 */
[----:B0-----:R-:W3:Y:S01]  /*127d0*/  LDL.LU.64 R8, [R1+0x288] ;  /* 0x0002880001087983 */ /* 0x001ee20000300a00 */
[----:B------:R-:W-:-:S04]  /*127e0*/  IMAD.WIDE R6, R2, 0x2, R6 ;  /* 0x0000000202067825 */ /* 0x000fc800078e0206 */
[----:B------:R-:W-:-:S04]  /*127f0*/  IMAD.WIDE R36, R2, 0x2, R36 ;  /* 0x0000000202247825 */ /* 0x000fc800078e0224 */
[----:B------:R-:W-:-:S04]  /*12800*/  IMAD.WIDE R20, R2, 0x2, R20 ;  /* 0x0000000202147825 */ /* 0x000fc800078e0214 */
[----:B--2---:R-:W-:-:S04]  /*12810*/  IMAD.WIDE R52, R2, 0x2, R52 ;  /* 0x0000000202347825 */ /* 0x004fc800078e0234 */
[----:B----4-:R-:W-:-:S05]  /*12820*/  IMAD.WIDE R50, R2, 0x2, R50 ;  /* 0x0000000202327825 */ /* 0x010fca00078e0232 */
[----:B------:R-:W-:Y:S01]  /*12830*/  STL.64 [R1+0x280], R50 ;  /* 0x0002803201007387 */ /* 0x000fe20000100a00 */
[----:B---3--:R-:W-:-:S04]  /*12840*/  IMAD.WIDE R44, R2, 0x2, R44 ;  /* 0x00000002022c7825 */ /* 0x008fc800078e022c */
[----:B------:R-:W-:-:S04]  /*12850*/  IMAD.WIDE R42, R2, 0x2, R42 ;  /* 0x00000002022a7825 */ /* 0x000fc800078e022a */
[----:B------:R-:W-:-:S05]  /*12860*/  IMAD.WIDE R8, R2, 0x2, R8 ;  /* 0x0000000202087825 */ /* 0x000fca00078e0208 */
[----:B------:R-:W-:Y:S04]  /*12870*/  STL.64 [R1+0x288], R8 ;  /* 0x0002880801007387 */ /* 0x000fe80000100a00 */
[----:B------:R-:W-:Y:S04]  /*12880*/  STL [R1+0x820], R50 ;  /* 0x0008203201007387 */ /* 0x000fe80000100800 */
[----:B------:R-:W-:Y:S04]  /*12890*/  STL.64 [R1+0x290], R42 ;  /* 0x0002902a01007387 */ /* 0x000fe80000100a00 */
[----:B------:R-:W-:Y:S04]  /*128a0*/  STL [R1+0x810], R51 ;  /* 0x0008103301007387 */ /* 0x000fe80000100800 */
[----:B------:R-:W-:Y:S04]  /*128b0*/  STL.64 [R1+0x298], R52 ;  /* 0x0002983401007387 */ /* 0x000fe80000100a00 */
[----:B------:R-:W-:Y:S04]  /*128c0*/  STL.64 [R1+0x2a0], R6 ;  /* 0x0002a00601007387 */ /* 0x000fe80000100a00 */
[----:B------:R-:W-:Y:S04]  /*128d0*/  STL.64 [R1+0x818], R6 ;  /* 0x0008180601007387 */ /* 0x000fe80000100a00 */
[----:B------:R-:W-:Y:S04]  /*128e0*/  STL.64 [R1+0x2a8], R36 ;  /* 0x0002a82401007387 */ /* 0x000fe80000100a00 */
[----:B------:R-:W-:Y:S04]  /*128f0*/  STL.64 [R1+0x828], R36 ;  /* 0x0008282401007387 */ /* 0x000fe80000100a00 */
[----:B------:R-:W-:Y:S04]  /*12900*/  STL.64 [R1+0x2b0], R20 ;  /* 0x0002b01401007387 */ /* 0x000fe80000100a00 */
[----:B------:R-:W-:Y:S04]  /*12910*/  STL [R1+0x840], R20 ;  /* 0x0008401401007387 */ /* 0x000fe80000100800 */
[----:B------:R-:W-:Y:S04]  /*12920*/  STL [R1+0x830], R21 ;  /* 0x0008301501007387 */ /* 0x000fe80000100800 */
[----:B------:R-:W-:Y:S04]  /*12930*/  STL.64 [R1+0x2c0], R44 ;  /* 0x0002c02c01007387 */ /* 0x000fe80000100a00 */
[----:B------:R0:W-:Y:S04]  /*12940*/  STL.64 [R1+0x838], R44 ;  /* 0x0008382c01007387 */ /* 0x0001e80000100a00 */
[----:B0-----:R-:W2:Y:S01]  /*12950*/  LDL.LU.64 R44, [R1+0x2e0] ;  /* 0x0002e000012c7983 */ /* 0x001ea20000300a00 */
[----:B------:R-:W-:-:S04]  /*12960*/  IMAD.WIDE R4, R2, 0x2, R4 ;  /* 0x0000000202047825 */ /* 0x000fc800078e0204 */
[C---:B------:R-:W-:Y:S01]  /*12970*/  IMAD.WIDE R24, R2.reuse, 0x2, R24 ;  /* 0x0000000202187825 */ /* 0x040fe200078e0218 */
[----:B------:R-:W-:Y:S03]  /*12980*/  STL.64 [R1+0x860], R4 ;  /* 0x0008600401007387 */ /* 0x000fe60000100a00 */
[C---:B------:R-:W-:Y:S01]  /*12990*/  IMAD.WIDE R22, R2.reuse, 0x2, R22 ;  /* 0x0000000202167825 */ /* 0x040fe200078e0216 */
[----:B------:R-:W-:Y:S04]  /*129a0*/  STL.64 [R1+0x2d0], R24 ;  /* 0x0002d01801007387 */ /* 0x000fe80000100a00 */
[----:B------:R-:W-:Y:S04]  /*129b0*/  STL.64 [R1+0x2f0], R22 ;  /* 0x0002f01601007387 */ /* 0x000fe80000100a00 */
[----:B------:R0:W-:Y:S01]  /*129c0*/  STL.64 [R1+0x870], R24 ;  /* 0x0008701801007387 */ /* 0x0001e20000100a00 */
[----:B--2---:R-:W-:-:S05]  /*129d0*/  IMAD.WIDE R44, R2, 0x2, R44 ;  /* 0x00000002022c7825 */ /* 0x004fca00078e022c */
[----:B------:R-:W-:Y:S04]  /*129e0*/  STL.64 [R1+0x2e0], R44 ;  /* 0x0002e02c01007387 */ /* 0x000fe80000100a00 */
[----:B------:R-:W-:Y:S04]  /*129f0*/  STL [R1+0x888], R44 ;  /* 0x0008882c01007387 */ /* 0x000fe80000100800 */
[----:B------:R-:W-:Y:S04]  /*12a00*/  STL [R1+0x878], R45 ;  /* 0x0008782d01007387 */ /* 0x000fe80000100800 */
[----:B------:R-:W-:Y:S04]  /*12a10*/  STL [R1+0x5b4], R2 ;  /* 0x0005b40201007387 */ /* 0x000fe80000100800 */
[----:B------:R-:W-:Y:S04]  /*12a20*/  STL [R1+0x898], R2 ;  /* 0x0008980201007387 */ /* 0x000fe80000100800 */
[----:B0-----:R-:W2:Y:S04]  /*12a30*/  LDL.64 R24, [R1+0x210] ;  /* 0x0002100001187983 */ /* 0x001ea80000100a00 */
[----:B--2---:R0:W-:Y:S04]  /*12a40*/  STL.64 [R1+0x880], R24 ;  /* 0x0008801801007387 */ /* 0x0041e80000100a00 */
[----:B0-----:R-:W2:Y:S01]  /*12a50*/  LDL.64 R24, [R1+0x250] ;  /* 0x0002500001187983 */ /* 0x001ea20000100a00 */
[----:B------:R-:W0:Y:S03]  /*12a60*/  S2R R53, SR_TID.X ;  /* 0x0000000000357919 */ /* 0x000e260000002100 */
[----:B--2---:R1:W-:Y:S04]  /*12a70*/  STL.64 [R1+0x890], R24 ;  /* 0x0008901801007387 */ /* 0x0043e80000100a00 */
[----:B-1----:R-:W2:Y:S01]  /*12a80*/  LDL.64 R24, [R1+0x290] ;  /* 0x0002900001187983 */ /* 0x002ea20000100a00 */
[----:B0-----:R-:W-:-:S04]  /*12a90*/  LOP3.LUT R8, R53, 0x7f, RZ, 0xc0, !PT ;  /* 0x0000007f35087812 */ /* 0x001fc800078ec0ff */
[----:B------:R-:W-:Y:S02]  /*12aa0*/  ISETP.GE.AND P0, PT, R8, UR13, PT ;  /* 0x0000000d08007c0c */ /* 0x000fe4000bf06270 */
[----:B------:R-:W-:Y:S02]  /*12ab0*/  PRMT R2, RZ, 0x7610, R2 ;  /* 0x00007610ff027816 */ /* 0x000fe40000000002 */
[----:B------:R-:W-:Y:S01]  /*12ac0*/  PRMT R3, RZ, 0x7610, R3 ;  /* 0x00007610ff037816 */ /* 0x000fe20000000003 */
[----:B--2---:R0:W-:Y:S04]  /*12ad0*/  STL.64 [R1+0x8a0], R24 ;  /* 0x0008a01801007387 */ /* 0x0041e80000100a00 */
[----:B------:R-:W2:Y:S04]  /*12ae0*/  LDL.64 R4, [R1+0x1d0] ;  /* 0x0001d00001047983 */ /* 0x000ea80000100a00 */
[----:B------:R-:W3:Y:S01]  /*12af0*/  LDL.64 R36, [R1+0x288] ;  /* 0x0002880001247983 */ /* 0x000ee20000100a00 */
[----:B0-----:R-:W-:-:S03]  /*12b00*/  IMAD.MOV.U32 R24, RZ, RZ, R22 ;  /* 0x000000ffff187224 */ /* 0x001fc600078e0016 */
[----:B------:R-:W4:Y:S01]  /*12b10*/  LDL.64 R6, [R1+0x248] ;  /* 0x0002480001067983 */ /* 0x000f220000100a00 */
[----:B------:R-:W-:-:S03]  /*12b20*/  IMAD.MOV.U32 R25, RZ, RZ, R23 ;  /* 0x000000ffff197224 */ /* 0x000fc600078e0017 */
[----:B------:R-:W2:Y:S04]  /*12b30*/  LDL.64 R8, [R1+0x208] ;  /* 0x0002080001087983 */ /* 0x000ea80000100a00 */
[----:B------:R-:W2:Y:S04]  /*12b40*/  LDL.64 R42, [R1+0x1c8] ;  /* 0x0001c800012a7983 */ /* 0x000ea80000100a00 */
[----:B------:R-:W2:Y:S04]  /*12b50*/  LDL.64 R22, [R1+0x200] ;  /* 0x0002000001167983 */ /* 0x000ea80000100a00 */
[----:B------:R-:W2:Y:S04]  /*12b60*/  LDL.64 R52, [R1+0x1c0] ;  /* 0x0001c00001347983 */ /* 0x000ea80000100a00 */
[----:B------:R0:W-:Y:S04]  /*12b70*/  STL.S16 [R1+0x3ac], R3 ;  /* 0x0003ac0301007387 */ /* 0x0001e80000100600 */
[----:B------:R-:W2:Y:S04]  /*12b80*/  @!P0 LDG.E.U16 R2, desc[UR22][R24.64] ;  /* 0x0000001618028981 */ /* 0x000ea8000c1e1500 */
[----:B0-----:R-:W3:Y:S04]  /*12b90*/  LDL.LU R3, [R1+0x8a8] ;  /* 0x0008a80001037983 */ /* 0x001ee80000300800 */
[----:B------:R-:W3:Y:S01]  /*12ba0*/  LDL.LU.64 R24, [R1+0x8a0] ;  /* 0x0008a00001187983 */ /* 0x000ee20000300a00 */
[----:B------:R-:W-:-:S03]  /*12bb0*/  PRMT R44, RZ, 0x7610, R44 ;  /* 0x00007610ff2c7816 */ /* 0x000fc6000000002c */
[----:B--2---:R0:W-:Y:S04]  /*12bc0*/  STL [R1+0x43c], R2 ;  /* 0x00043c0201007387 */ /* 0x0041e80000100800 */
[----:B0-----:R-:W2:Y:S04]  /*12bd0*/  LDL.LU R2, [R1+0x898] ;  /* 0x0008980001027983 */ /* 0x001ea80000300800 */
[----:B---3--:R-:W3:Y:S04]  /*12be0*/  @!P0 LDG.E.U16 R44, desc[UR22][R24.64] ;  /* 0x00000016182c8981 */ /* 0x008ee8000c1e1500 */
[----:B------:R-:W2:Y:S01]  /*12bf0*/  LDL.LU.64 R24, [R1+0x890] ;  /* 0x0008900001187983 */ /* 0x000ea20000300a00 */
[----:B------:R-:W-:-:S03]  /*12c00*/  PRMT R45, RZ, 0x7610, R45 ;  /* 0x00007610ff2d7816 */ /* 0x000fc6000000002d */
[----:B---3--:R0:W-:Y:S04]  /*12c10*/  STL [R1+0x41c], R44 ;  /* 0x00041c2c01007387 */ /* 0x0081e80000100800 */
[----:B0-----:R-:W3:Y:S04]  /*12c20*/  LDL.LU R44, [R1+0x888] ;  /* 0x00088800012c7983 */ /* 0x001ee80000300800 */
[----:B--2---:R-:W2:Y:S04]  /*12c30*/  @!P0 LDG.E.U16 R45, desc[UR22][R24.64] ;  /* 0x00000016182d8981 */ /* 0x004ea8000c1e1500 */
[----:B------:R-:W2:Y:S01]  /*12c40*/  LDL.LU.64 R24, [R1+0x880] ;  /* 0x0008800001187983 */ /* 0x000ea20000300a00 */
[----:B------:R-:W-:-:S02]  /*12c50*/  PRMT R34, RZ, 0x7610, R34 ;  /* 0x00007610ff227816 */ /* 0x000fc40000000022 */
[----:B------:R-:W-:-:S06]  /*12c60*/  PRMT R35, RZ, 0x7610, R35 ;  /* 0x00007610ff237816 */ /* 0x000fcc0000000023 */
[----:B------:R-:W3:Y:S04]  /*12c70*/  @!P0 LDG.E.U16 R35, desc[UR22][R4.64] ;  /* 0x0000001604238981 */ /* 0x000ee8000c1e1500 */
[----:B--2---:R-:W2:Y:S04]  /*12c80*/  @!P0 LDG.E.U16 R34, desc[UR22][R24.64] ;  /* 0x0000001618228981 */ /* 0x004ea8000c1e1500 */
[----:B------:R0:W-:Y:S04]  /*12c90*/  STL [R1+0x3fc], R45 ;  /* 0x0003fc2d01007387 */ /* 0x0001e80000100800 */
[----:B0-----:R-:W3:Y:S04]  /*12ca0*/  LDL.LU R45, [R1+0x878] ;  /* 0x00087800012d7983 */ /* 0x001ee80000300800 */
[----:B------:R-:W3:Y:S04]  /*12cb0*/  LDL.LU.64 R24, [R1+0x870] ;  /* 0x0008700001187983 */ /* 0x000ee80000300a00 */
[----:B--2---:R0:W-:Y:S04]  /*12cc0*/  STL [R1+0x3dc], R34 ;  /* 0x0003dc2201007387 */ /* 0x0041e80000100800 */
[----:B0-----:R-:W2:Y:S04]  /*12cd0*/  LDL.LU R34, [R1+0x868] ;  /* 0x0008680001227983 */ /* 0x001ea80000300800 */
[----:B------:R-:W2:Y:S04]  /*12ce0*/  LDL.LU.64 R4, [R1+0x860] ;  /* 0x0008600001047983 */ /* 0x000ea80000300a00 */
[----:B---3--:R0:W-:Y:S04]  /*12cf0*/  STL [R1+0x3bc], R35 ;  /* 0x0003bc2301007387 */ /* 0x0081e80000100800 */
[----:B0-----:R-:W2:Y:S01]  /*12d00*/  LDL.LU R35, [R1+0x858] ;  /* 0x0008580001237983 */ /* 0x001ea20000300800 */
[----:B------:R-:W-:-:S02]  /*12d10*/  PRMT R18, RZ, 0x7610, R18 ;  /* 0x00007610ff127816 */ /* 0x000fc40000000012 */
[----:B------:R-:W-:-:S04]  /*12d20*/  PRMT R19, RZ, 0x7610, R19 ;  /* 0x00007610ff137816 */ /* 0x000fc80000000013 */
[----:B--2---:R-:W2:Y:S04]  /*12d30*/  @!P0 LDG.E.U16 R18, desc[UR22][R34.64] ;  /* 0x0000001622128981 */ /* 0x004ea8000c1e1500 */
[----:B------:R-:W3:Y:S04]  /*12d40*/  LDL.LU.64 R34, [R1+0x850] ;  /* 0x0008500001227983 */ /* 0x000ee80000300a00 */
[----:B---3--:R-:W3:Y:S04]  /*12d50*/  @!P0 LDG.E.U16 R19, desc[UR22][R34.64] ;  /* 0x0000001622138981 */ /* 0x008ee8000c1e1500 */
[----:B--2---:R0:W-:Y:S04]  /*12d60*/  STL [R1+0x39c], R18 ;  /* 0x00039c1201007387 */ /* 0x0041e80000100800 */
[----:B0-----:R-:W2:Y:S04]  /*12d70*/  LDL.LU R18, [R1+0x848] ;  /* 0x0008480001127983 */ /* 0x001ea80000300800 */
[----:B---3--:R0:W-:Y:S04]  /*12d80*/  STL [R1+0x37c], R19 ;  /* 0x00037c1301007387 */ /* 0x0081e80000100800 */
[----:B0-----:R-:W2:Y:S01]  /*12d90*/  LDL.LU R19, [R1+0x844] ;  /* 0x0008440001137983 */ /* 0x001ea20000300800 */
[----:B------:R-:W-:-:S02]  /*12da0*/  PRMT R20, RZ, 0x7610, R20 ;  /* 0x00007610ff147816 */ /* 0x000fc40000000014 */
[----:B------:R-:W-:Y:S02]  /*12db0*/  PRMT R21, RZ, 0x7610, R21 ;  /* 0x00007610ff157816 */ /* 0x000fe40000000015 */
[----:B------:R-:W-:Y:S02]  /*12dc0*/  PRMT R50, RZ, 0x7610, R50 ;  /* 0x00007610ff327816 */ /* 0x000fe40000000032 */
[----:B------:R-:W-:Y:S02]  /*12dd0*/  PRMT R51, RZ, 0x7610, R51 ;  /* 0x00007610ff337816 */ /* 0x000fe40000000033 */
[----:B------:R-:W3:Y:S01]  /*12de0*/  @!P0 LDG.E.U16 R21, desc[UR22][R44.64] ;  /* 0x000000162c158981 */ /* 0x000ee2000c1e1500 */
[----:B------:R-:W-:-:S03]  /*12df0*/  PRMT R32, RZ, 0x7610, R32 ;  /* 0x00007610ff207816 */ /* 0x000fc60000000020 */
[----:B------:R-:W3:Y:S01]  /*12e00*/  @!P0 LDG.E.U16 R50, desc[UR22][R36.64] ;  /* 0x0000001624328981 */ /* 0x000ee2000c1e1500 */
[----:B------:R-:W-:-:S03]  /*12e10*/  PRMT R33, RZ, 0x7610, R33 ;  /* 0x00007610ff217816 */ /* 0x000fc60000000021 */
[----:B----4-:R-:W4:Y:S04]  /*12e20*/  @!P0 LDG.E.U16 R51, desc[UR22][R6.64] ;  /* 0x0000001606338981 */ /* 0x010f28000c1e1500 */
[----:B------:R-:W3:Y:S04]  /*12e30*/  @!P0 LDG.E.U16 R32, desc[UR22][R8.64] ;  /* 0x0000001608208981 */ /* 0x000ee8000c1e1500 */
[----:B------:R-:W3:Y:S04]  /*12e40*/  @!P0 LDG.E.U16 R33, desc[UR22][R42.64] ;  /* 0x000000162a218981 */ /* 0x000ee8000c1e1500 */
[----:B--2---:R-:W2:Y:S04]  /*12e50*/  @!P0 LDG.E.U16 R20, desc[UR22][R18.64] ;  /* 0x0000001612148981 */ /* 0x004ea8000c1e1500 */
[----:B------:R-:W-:Y:S04]  /*12e60*/  STL [R1+0x5bc], R34 ;  /* 0x0005bc2201007387 */ /* 0x000fe80000100800 */
[----:B------:R-:W-:Y:S04]  /*12e70*/  STL [R1+0x5b8], R35 ;  /* 0x0005b82301007387 */ /* 0x000fe80000100800 */
[----:B--2---:R0:W-:Y:S04]  /*12e80*/  STL [R1+0x35c], R20 ;  /* 0x00035c1401007387 */ /* 0x0041e80000100800 */
[----:B0-----:R-:W2:Y:S04]  /*12e90*/  LDL.LU R20, [R1+0x840] ;  /* 0x0008400001147983 */ /* 0x001ea80000300800 */
[----:B------:R-:W-:Y:S04]  /*12ea0*/  STL [R1+0x5c4], R18 ;  /* 0x0005c41201007387 */ /* 0x000fe80000100800 */
[----:B------:R-:W-:Y:S04]  /*12eb0*/  STL [R1+0x5c0], R19 ;  /* 0x0005c01301007387 */ /* 0x000fe80000100800 */
[----:B------:R-:W2:Y:S04]  /*12ec0*/  LDL.LU.64 R44, [R1+0x838] ;  /* 0x00083800012c7983 */ /* 0x000ea80000300a00 */
[----:B---3--:R0:W-:Y:S04]  /*12ed0*/  STL [R1+0x438], R21 ;  /* 0x0004381501007387 */ /* 0x0081e80000100800 */
[----:B0-----:R-:W3:Y:S04]  /*12ee0*/  LDL.LU R21, [R1+0x830] ;  /* 0x0008300001157983 */ /* 0x001ee80000300800 */
[----:B------:R-:W2:Y:S04]  /*12ef0*/  LDL.LU.64 R36, [R1+0x828] ;  /* 0x0008280001247983 */ /* 0x000ea80000300a00 */
[----:B------:R0:W-:Y:S04]  /*12f00*/  STL [R1+0x418], R50 ;  /* 0x0004183201007387 */ /* 0x0001e80000100800 */
[----:B0-----:R-:W2:Y:S04]  /*12f10*/  LDL.LU R50, [R1+0x820] ;  /* 0x0008200001327983 */ /* 0x001ea80000300800 */
[----:B------:R-:W2:Y:S04]  /*12f20*/  LDL.LU.64 R6, [R1+0x818] ;  /* 0x0008180001067983 */ /* 0x000ea80000300a00 */
[----:B----4-:R0:W-:Y:S04]  /*12f30*/  STL [R1+0x3f8], R51 ;  /* 0x0003f83301007387 */ /* 0x0101e80000100800 */
[----:B0-----:R-:W2:Y:S04]  /*12f40*/  LDL.LU R51, [R1+0x810] ;  /* 0x0008100001337983 */ /* 0x001ea80000300800 */
[----:B------:R-:W4:Y:S04]  /*12f50*/  LDL.LU.64 R8, [R1+0x808] ;  /* 0x0008080001087983 */ /* 0x000f280000300a00 */
[----:B------:R0:W-:Y:S04]  /*12f60*/  STL [R1+0x3d8], R32 ;  /* 0x0003d82001007387 */ /* 0x0001e80000100800 */
[----:B0-----:R-:W2:Y:S04]  /*12f70*/  LDL.LU R32, [R1+0x800] ;  /* 0x0008000001207983 */ /* 0x001ea80000300800 */
[----:B------:R-:W2:Y:S04]  /*12f80*/  LDL.LU.64 R42, [R1+0x7f8] ;  /* 0x0007f800012a7983 */ /* 0x000ea80000300a00 */
[----:B------:R0:W-:Y:S04]  /*12f90*/  STL [R1+0x3b8], R33 ;  /* 0x0003b82101007387 */ /* 0x0001e80000100800 */
[----:B0-----:R-:W2:Y:S01]  /*12fa0*/  LDL.LU R33, [R1+0x7f0] ;  /* 0x0007f00001217983 */ /* 0x001ea20000300800 */
[----:B------:R-:W-:-:S02]  /*12fb0*/  PRMT R16, RZ, 0x7610, R16 ;  /* 0x00007610ff107816 */ /* 0x000fc40000000010 */
[----:B------:R-:W-:-:S04]  /*12fc0*/  PRMT R17, RZ, 0x7610, R17 ;  /* 0x00007610ff117816 */ /* 0x000fc80000000011 */
[----:B--2---:R-:W2:Y:S04]  /*12fd0*/  @!P0 LDG.E.U16 R16, desc[UR22][R32.64] ;  /* 0x0000001620108981 */ /* 0x004ea8000c1e1500 */
[----:B------:R-:W2:Y:S04]  /*12fe0*/  LDL.LU.64 R32, [R1+0x7e8] ;  /* 0x0007e80001207983 */ /* 0x000ea80000300a00 */
[----:B--2---:R-:W2:Y:S04]  /*12ff0*/  @!P0 LDG.E.U16 R17, desc[UR22][R32.64] ;  /* 0x0000001620118981 */ /* 0x004ea8000c1e1500 */
[----:B------:R0:W-:Y:S04]  /*13000*/  STL [R1+0x398], R16 ;  /* 0x0003981001007387 */ /* 0x0001e80000100800 */
[----:B0-----:R-:W3:Y:S04]  /*13010*/  LDL.LU R16, [R1+0x7e0] ;  /* 0x0007e00001107983 */ /* 0x001ee80000300800 */
[----:B--2---:R0:W-:Y:S04]  /*13020*/  STL [R1+0x378], R17 ;  /* 0x0003781101007387 */ /* 0x0041e80000100800 */
[----:B0-----:R-:W3:Y:S01]  /*13030*/  LDL.LU R17, [R1+0x7dc] ;  /* 0x0007dc0001117983 */ /* 0x001ee20000300800 */
[----:B------:R-:W-:-:S02]  /*13040*/  PRMT R46, RZ, 0x7610, R46 ;  /* 0x00007610ff2e7816 */ /* 0x000fc4000000002e */
[----:B------:R-:W-:-:S06]  /*13050*/  PRMT R47, RZ, 0x7610, R47 ;  /* 0x00007610ff2f7816 */ /* 0x000fcc000000002f */
[----:B------:R-:W2:Y:S04]  /*13060*/  @!P0 LDG.E.U16 R47, desc[UR22][R24.64] ;  /* 0x00000016182f8981 */ /* 0x000ea8000c1e1500 */
[----:B---3--:R-:W3:Y:S01]  /*13070*/  @!P0 LDG.E.U16 R46, desc[UR22][R16.64] ;  /* 0x00000016102e8981 */ /* 0x008ee2000c1e1500 */
[----:B------:R-:W-:-:S03]  /*13080*/  PRMT R40, RZ, 0x7610, R40 ;  /* 0x00007610ff287816 */ /* 0x000fc60000000028 */
[----:B------:R-:W-:Y:S04]  /*13090*/  STL [R1+0x5cc], R32 ;  /* 0x0005cc2001007387 */ /* 0x000fe80000100800 */
[----:B------:R-:W-:Y:S04]  /*130a0*/  STL [R1+0x5c8], R33 ;  /* 0x0005c82101007387 */ /* 0x000fe80000100800 */
[----:B------:R-:W2:Y:S04]  /*130b0*/  @!P0 LDG.E.U16 R40, desc[UR22][R50.64] ;  /* 0x0000001632288981 */ /* 0x000ea8000c1e1500 */
[----:B---3--:R0:W-:Y:S04]  /*130c0*/  STL [R1+0x358], R46 ;  /* 0x0003582e01007387 */ /* 0x0081e80000100800 */
[----:B0-----:R-:W3:Y:S04]  /*130d0*/  LDL.LU R46, [R1+0x7d8] ;  /* 0x0007d800012e7983 */ /* 0x001ee80000300800 */
[----:B------:R-:W-:Y:S04]  /*130e0*/  STL [R1+0x5d4], R16 ;  /* 0x0005d41001007387 */ /* 0x000fe80000100800 */
[----:B------:R-:W-:Y:S04]  /*130f0*/  STL [R1+0x5d0], R17 ;  /* 0x0005d01101007387 */ /* 0x000fe80000100800 */
[----:B------:R-:W3:Y:S04]  /*13100*/  LDL.LU.64 R24, [R1+0x7d0] ;  /* 0x0007d00001187983 */ /* 0x000ee80000300a00 */
[----:B--2---:R0:W-:Y:S04]  /*13110*/  STL [R1+0x434], R47 ;  /* 0x0004342f01007387 */ /* 0x0041e80000100800 */
[----:B0-----:R-:W2:Y:S04]  /*13120*/  LDL.LU R47, [R1+0x7c8] ;  /* 0x0007c800012f7983 */ /* 0x001ea80000300800 */
[----:B------:R-:W2:Y:S01]  /*13130*/  LDL.LU.64 R50, [R1+0x7c0] ;  /* 0x0007c00001327983 */ /* 0x000ea20000300a00 */
[----:B------:R-:W-:-:S02]  /*13140*/  PRMT R41, RZ, 0x7610, R41 ;  /* 0x00007610ff297816 */ /* 0x000fc40000000029 */
[----:B------:R-:W-:Y:S02]  /*13150*/  PRMT R30, RZ, 0x7610, R30 ;  /* 0x00007610ff1e7816 */ /* 0x000fe4000000001e */
[----:B------:R-:W-:-:S04]  /*13160*/  PRMT R31, RZ, 0x7610, R31 ;  /* 0x00007610ff1f7816 */ /* 0x000fc8000000001f */
[----:B------:R-:W3:Y:S04]  /*13170*/  @!P0 LDG.E.U16 R30, desc[UR22][R22.64] ;  /* 0x00000016161e8981 */ /* 0x000ee8000c1e1500 */
        /* <DEDUP_REMOVED lines=9> */
[----:B0-----:R-:W3:Y:S04]  /*13210*/  LDL.LU R30, [R1+0x798] ;  /* 0x00079800011e7983 */ /* 0x001ee80000300800 */
[----:B------:R-:W2:Y:S04]  /*13220*/  LDL.LU.64 R52, [R1+0x790] ;  /* 0x0007900001347983 */ /* 0x000ea80000300a00 */
[----:B------:R0:W-:Y:S04]  /*13230*/  STL [R1+0x3b4], R31 ;  /* 0x0003b41f01007387 */ /* 0x0001e80000100800 */
[----:B0-----:R-:W3:Y:S01]  /*13240*/  LDL.LU R31, [R1+0x788] ;  /* 0x00078800011f7983 */ /* 0x001ee20000300800 */
[----:B------:R-:W-:-:S02]  /*13250*/  PRMT R14, RZ, 0x7610, R14 ;  /* 0x00007610ff0e7816 */ /* 0x000fc4000000000e */
[----:B------:R-:W-:-:S04]  /*13260*/  PRMT R15, RZ, 0x7610, R15 ;  /* 0x00007610ff0f7816 */ /* 0x000fc8000000000f */
[----:B---3--:R-:W3:Y:S04]  /*13270*/  @!P0 LDG.E.U16 R14, desc[UR22][R30.64] ;  /* 0x000000161e0e8981 */ /* 0x008ee8000c1e1500 */
[----:B------:R-:W2:Y:S04]  /*13280*/  LDL.LU.64 R30, [R1+0x780] ;  /* 0x00078000011e7983 */ /* 0x000ea80000300a00 */
[----:B--2---:R-:W2:Y:S04]  /*13290*/  @!P0 LDG.E.U16 R15, desc[UR22][R30.64] ;  /* 0x000000161e0f8981 */ /* 0x004ea8000c1e1500 */
[----:B---3--:R0:W-:Y:S04]  /*132a0*/  STL [R1+0x394], R14 ;  /* 0x0003940e01007387 */ /* 0x0081e80000100800 */
[----:B0-----:R-:W3:Y:S04]  /*132b0*/  LDL.LU R14, [R1+0x778] ;  /* 0x00077800010e7983 */ /* 0x001ee80000300800 */
[----:B--2---:R0:W-:Y:S04]  /*132c0*/  STL [R1+0x374], R15 ;  /* 0x0003740f01007387 */ /* 0x0041e80000100800 */
[----:B0-----:R-:W3:Y:S01]  /*132d0*/  LDL.LU R15, [R1+0x774] ;  /* 0x00077400010f7983 */ /* 0x001ee20000300800 */
[----:B------:R-:W-:-:S02]  /*132e0*/  PRMT R26, RZ, 0x7610, R26 ;  /* 0x00007610ff1a7816 */ /* 0x000fc4000000001a */
[----:B------:R-:W-:Y:S02]  /*132f0*/  PRMT R27, RZ, 0x7610, R27 ;  /* 0x00007610ff1b7816 */ /* 0x000fe4000000001b */
[----:B------:R-:W-:Y:S01]  /*13300*/  PRMT R10, RZ, 0x7610, R10 ;  /* 0x00007610ff0a7816 */ /* 0x000fe2000000000a */
[----:B------:R-:W-:Y:S01]  /*13310*/  STL [R1+0x5dc], R30 ;  /* 0x0005dc1e01007387 */ /* 0x000fe20000100800 */
[----:B------:R-:W-:-:S03]  /*13320*/  PRMT R11, RZ, 0x7610, R11 ;  /* 0x00007610ff0b7816 */ /* 0x000fc6000000000b */
[----:B------:R-:W2:Y:S04]  /*13330*/  @!P0 LDG.E.U16 R27, desc[UR22][R44.64] ;  /* 0x000000162c1b8981 */ /* 0x000ea8000c1e1500 */
[----:B---3--:R-:W3:Y:S04]  /*13340*/  @!P0 LDG.E.U16 R26, desc[UR22][R14.64] ;  /* 0x000000160e1a8981 */ /* 0x008ee8000c1e1500 */
[----:B------:R0:W-:Y:S04]  /*13350*/  STL [R1+0x5d8], R31 ;  /* 0x0005d81f01007387 */ /* 0x0001e80000100800 */
[----:B----4-:R-:W4:Y:S04]  /*13360*/  @!P0 LDG.E.U16 R10, desc[UR22][R8.64] ;  /* 0x00000016080a8981 */ /* 0x010f28000c1e1500 */
[----:B------:R-:W2:Y:S04]  /*13370*/  @!P0 LDG.E.U16 R11, desc[UR22][R50.64] ;  /* 0x00000016320b8981 */ /* 0x000ea8000c1e1500 */
[----:B0-----:R-:W2:Y:S04]  /*13380*/  LDL.LU R31, [R1+0x3ac] ;  /* 0x0003ac00011f7983 */ /* 0x001ea80000300800 */
[----:B---3--:R0:W-:Y:S04]  /*13390*/  STL [R1+0x354], R26 ;  /* 0x0003541a01007387 */ /* 0x0081e80000100800 */
[----:B0-----:R-:W3:Y:S04]  /*133a0*/  LDL.LU R26, [R1+0x770] ;  /* 0x00077000011a7983 */ /* 0x001ee80000300800 */
[----:B------:R-:W-:Y:S04]  /*133b0*/  STL [R1+0x5e4], R14 ;  /* 0x0005e40e01007387 */ /* 0x000fe80000100800 */
[----:B------:R-:W-:Y:S04]  /*133c0*/  STL [R1+0x5e0], R15 ;  /* 0x0005e00f01007387 */ /* 0x000fe80000100800 */
[----:B------:R-:W3:Y:S01]  /*133d0*/  LDL.LU.64 R44, [R1+0x768] ;  /* 0x00076800012c7983 */ /* 0x000ee20000300a00 */
[----:B------:R-:W-:-:S03]  /*133e0*/  PRMT R28, RZ, 0x7610, R28 ;  /* 0x00007610ff1c7816 */ /* 0x000fc6000000001c */
[----:B--2---:R0:W-:Y:S04]  /*133f0*/  STL [R1+0x430], R27 ;  /* 0x0004301b01007387 */ /* 0x0041e80000100800 */
[----:B0-----:R-:W2:Y:S04]  /*13400*/  LDL.LU R27, [R1+0x760] ;  /* 0x00076000011b7983 */ /* 0x001ea80000300800 */
[----:B------:R-:W2:Y:S04]  /*13410*/  LDL.LU.64 R8, [R1+0x758] ;  /* 0x0007580001087983 */ /* 0x000ea80000300a00 */
[----:B----4-:R0:W-:Y:S04]  /*13420*/  STL [R1+0x410], R10 ;  /* 0x0004100a01007387 */ /* 0x0101e80000100800 */
[----:B0-----:R-:W4:Y:S04]  /*13430*/  LDL.LU R10, [R1+0x750] ;  /* 0x00075000010a7983 */ /* 0x001f280000300800 */
[----:B------:R-:W2:Y:S04]  /*13440*/  LDL.LU.64 R50, [R1+0x748] ;  /* 0x0007480001327983 */ /* 0x000ea80000300a00 */
[----:B------:R0:W-:Y:S04]  /*13450*/  STL [R1+0x3f0], R11 ;  /* 0x0003f00b01007387 */ /* 0x0001e80000100800 */
[----:B0-----:R-:W4:Y:S04]  /*13460*/  LDL.LU R11, [R1+0x740] ;  /* 0x00074000010b7983 */ /* 0x001f280000300800 */
[----:B---3--:R-:W3:Y:S04]  /*13470*/  @!P0 LDG.E.U16 R28, desc[UR22][R44.64] ;  /* 0x000000162c1c8981 */ /* 0x008ee8000c1e1500 */
[----:B------:R-:W3:Y:S01]  /*13480*/  LDL.LU.64 R44, [R1+0x738] ;  /* 0x00073800012c7983 */ /* 0x000ee20000300a00 */
[----:B------:R-:W-:-:S02]  /*13490*/  PRMT R29, RZ, 0x7610, R29 ;  /* 0x00007610ff1d7816 */ /* 0x000fc4000000001d */
[----:B------:R-:W-:Y:S02]  /*134a0*/  PRMT R12, RZ, 0x7610, R12 ;  /* 0x00007610ff0c7816 */ /* 0x000fe4000000000c */
[----:B------:R-:W-:Y:S02]  /*134b0*/  PRMT R13, RZ, 0x7610, R13 ;  /* 0x00007610ff0d7816 */ /* 0x000fe4000000000d */
[----:B------:R-:W-:Y:S02]  /*134c0*/  PRMT R48, RZ, 0x7610, R48 ;  /* 0x00007610ff307816 */ /* 0x000fe40000000030 */
[----:B------:R-:W-:Y:S02]  /*134d0*/  PRMT R49, RZ, 0x7610, R49 ;  /* 0x00007610ff317816 */ /* 0x000fe40000000031 */
[----:B------:R-:W-:Y:S02]  /*134e0*/  PRMT R38, RZ, 0x7610, R38 ;  /* 0x00007610ff267816 */ /* 0x000fe40000000026 */
[----:B------:R-:W-:-:S02]  /*134f0*/  PRMT R39, RZ, 0x7610, R39 ;  /* 0x00007610ff277816 */ /* 0x000fc40000000027 */
[----:B------:R-:W3:Y:S01]  /*13500*/  @!P0 LDG.E.U16 R49, desc[UR22][R20.64] ;  /* 0x0000001614318981 */ /* 0x000ee2000c1e1500 */
[----:B------:R-:W-:-:S03]  /*13510*/  PRMT R0, RZ, 0x7610, R0 ;  /* 0x00007610ff007816 */ /* 0x000fc60000000000 */
[----:B------:R-:W3:Y:S04]  /*13520*/  @!P0 LDG.E.U16 R38, desc[UR22][R42.64] ;  /* 0x000000162a268981 */ /* 0x000ee8000c1e1500 */
[----:B------:R-:W3:Y:S04]  /*13530*/  @!P0 LDG.E.U16 R39, desc[UR22][R40.64] ;  /* 0x0000001628278981 */ /* 0x000ee8000c1e1500 */
[----:B--2---:R-:W2:Y:S04]  /*13540*/  @!P0 LDG.E.U16 R0, desc[UR22][R26.64] ;  /* 0x000000161a008981 */ /* 0x004ea8000c1e1500 */
[----:B----4-:R-:W4:Y:S04]  /*13550*/  @!P0 LDG.E.U16 R31, desc[UR22][R10.64] ;  /* 0x000000160a1f8981 */ /* 0x010f28000c1e1500 */
[----:B---3--:R-:W3:Y:S04]  /*13560*/  @!P0 LDG.E.U16 R29, desc[UR22][R44.64] ;  /* 0x000000162c1d8981 */ /* 0x008ee8000c1e1500 */
[----:B------:R0:W-:Y:S04]  /*13570*/  STL [R1+0x3d0], R28 ;  /* 0x0003d01c01007387 */ /* 0x0001e80000100800 */
[----:B0-----:R-:W2:Y:S04]  /*13580*/  LDL.LU R28, [R1+0x730] ;  /* 0x00073000011c7983 */ /* 0x001ea80000300800 */
[----:B------:R-:W2:Y:S04]  /*13590*/  LDL.LU.64 R44, [R1+0x728] ;  /* 0x00072800012c7983 */ /* 0x000ea80000300a00 */
[----:B---3--:R0:W-:Y:S04]  /*135a0*/  STL [R1+0x3b0], R29 ;  /* 0x0003b01d01007387 */ /* 0x0081e80000100800 */
[----:B0-----:R-:W3:Y:S04]  /*135b0*/  LDL.LU R29, [R1+0x724] ;  /* 0x00072400011d7983 */ /* 0x001ee80000300800 */
[----:B--2---:R-:W2:Y:S04]  /*135c0*/  @!P0 LDG.E.U16 R12, desc[UR22][R44.64] ;  /* 0x000000162c0c8981 */ /* 0x004ea8000c1e1500 */
[----:B---3--:R-:W3:Y:S04]  /*135d0*/  @!P0 LDG.E.U16 R13, desc[UR22][R28.64] ;  /* 0x000000161c0d8981 */ /* 0x008ee8000c1e1500 */
[----:B--2---:R0:W-:Y:S04]  /*135e0*/  STL [R1+0x390], R12 ;  /* 0x0003900c01007387 */ /* 0x0041e80000100800 */
[----:B0-----:R-:W2:Y:S04]  /*135f0*/  LDL.LU R12, [R1+0x720] ;  /* 0x00072000010c7983 */ /* 0x001ea80000300800 */
[----:B------:R-:W-:Y:S04]  /*13600*/  STL [R1+0x5ec], R44 ;  /* 0x0005ec2c01007387 */ /* 0x000fe80000100800 */
[----:B------:R-:W-:Y:S04]  /*13610*/  STL [R1+0x5e8], R45 ;  /* 0x0005e82d01007387 */ /* 0x000fe80000100800 */
[----:B---3--:R0:W-:Y:S04]  /*13620*/  STL [R1+0x370], R13 ;  /* 0x0003700d01007387 */ /* 0x0081e80000100800 */
[----:B0-----:R-:W2:Y:S04]  /*13630*/  LDL.LU R13, [R1+0x71c] ;  /* 0x00071c00010d7983 */ /* 0x001ea80000300800 */
[----:B--2---:R-:W2:Y:S04]  /*13640*/  @!P0 LDG.E.U16 R48, desc[UR22][R12.64] ;  /* 0x000000160c308981 */ /* 0x004ea8000c1e1500 */
[----:B------:R-:W-:Y:S04]  /*13650*/  STL [R1+0x5f4], R28 ;  /* 0x0005f41c01007387 */ /* 0x000fe80000100800 */
[----:B------:R-:W-:Y:S04]  /*13660*/  STL [R1+0x5f0], R29 ;  /* 0x0005f01d01007387 */ /* 0x000fe80000100800 */
[----:B--2---:R0:W-:Y:S04]  /*13670*/  STL [R1+0x350], R48 ;  /* 0x0003503001007387 */ /* 0x0041e80000100800 */
[----:B0-----:R-:W2:Y:S04]  /*13680*/  LDL.LU R48, [R1+0x718] ;  /* 0x0007180001307983 */ /* 0x001ea80000300800 */
[----:B------:R-:W-:Y:S04]  /*13690*/  STL [R1+0x5fc], R12 ;  /* 0x0005fc0c01007387 */ /* 0x000fe80000100800 */
[----:B------:R-:W-:Y:S04]  /*136a0*/  STL [R1+0x5f8], R13 ;  /* 0x0005f80d01007387 */ /* 0x000fe80000100800 */
[----:B------:R-:W3:Y:S04]  /*136b0*/  LDL.LU.64 R20, [R1+0x710] ;  /* 0x0007100001147983 */ /* 0x000ee80000300a00 */
[----:B------:R0:W-:Y:S04]  /*136c0*/  STL [R1+0x42c], R49 ;  /* 0x00042c3101007387 */ /* 0x0001e80000100800 */
[----:B0-----:R-:W2:Y:S04]  /*136d0*/  LDL.LU R49, [R1+0x708] ;  /* 0x0007080001317983 */ /* 0x001ea80000300800 */
[----:B------:R-:W2:Y:S04]  /*136e0*/  LDL.LU.64 R42, [R1+0x700] ;  /* 0x00070000012a7983 */ /* 0x000ea80000300a00 */
[----:B------:R0:W-:Y:S04]  /*136f0*/  STL [R1+0x40c], R38 ;  /* 0x00040c2601007387 */ /* 0x0001e80000100800 */
[----:B0-----:R-:W3:Y:S04]  /*13700*/  LDL.LU R38, [R1+0x6f8] ;  /* 0x0006f80001267983 */ /* 0x001ee80000300800 */
[----:B------:R-:W3:Y:S04]  /*13710*/  LDL.LU.64 R40, [R1+0x6f0] ;  /* 0x0006f00001287983 */ /* 0x000ee80000300a00 */
[----:B------:R0:W-:Y:S04]  /*13720*/  STL [R1+0x3ec], R39 ;  /* 0x0003ec2701007387 */ /* 0x0001e80000100800 */
[----:B0-----:R-:W3:Y:S04]  /*13730*/  LDL.LU R39, [R1+0x6e8] ;  /* 0x0006e80001277983 */ /* 0x001ee80000300800 */
[----:B------:R-:W3:Y:S04]  /*13740*/  LDL.LU.64 R26, [R1+0x6e0] ;  /* 0x0006e000011a7983 */ /* 0x000ee80000300a00 */
[----:B------:R0:W-:Y:S04]  /*13750*/  STL [R1+0x3cc], R0 ;  /* 0x0003cc0001007387 */ /* 0x0001e80000100800 */
[----:B0-----:R-:W4:Y:S04]  /*13760*/  LDL.LU R0, [R1+0x6d8] ;  /* 0x0006d80001007983 */ /* 0x001f280000300800 */
[----:B------:R-:W4:Y:S01]  /*13770*/  LDL.LU.64 R10, [R1+0x6d0] ;  /* 0x0006d000010a7983 */ /* 0x000f220000300a00 */
[----:B------:R-:W-:-:S02]  /*13780*/  PRMT R3, RZ, 0x7610, R3 ;  /* 0x00007610ff037816 */ /* 0x000fc40000000003 */
[----:B------:R-:W-:Y:S02]  /*13790*/  PRMT R12, RZ, 0x7610, R12 ;  /* 0x00007610ff0c7816 */ /* 0x000fe4000000000c */
[----:B------:R-:W-:Y:S02]  /*137a0*/  PRMT R28, RZ, 0x7610, R28 ;  /* 0x00007610ff1c7816 */ /* 0x000fe4000000001c */
[----:B------:R-:W-:Y:S02]  /*137b0*/  PRMT R29, RZ, 0x7610, R29 ;  /* 0x00007610ff1d7816 */ /* 0x000fe4000000001d */
[----:B------:R-:W-:Y:S02]  /*137c0*/  PRMT R44, RZ, 0x7610, R44 ;  /* 0x00007610ff2c7816 */ /* 0x000fe4000000002c */
[----:B------:R-:W-:Y:S02]  /*137d0*/  PRMT R45, RZ, 0x7610, R45 ;  /* 0x00007610ff2d7816 */ /* 0x000fe4000000002d */
[----:B------:R-:W4:Y:S04]  /*137e0*/  @!P0 LDG.E.U16 R29, desc[UR22][R36.64] ;  /* 0x00000016241d8981 */ /* 0x000f28000c1e1500 */
[----:B------:R-:W4:Y:S04]  /*137f0*/  @!P0 LDG.E.U16 R44, desc[UR22][R24.64] ;  /* 0x00000016182c8981 */ /* 0x000f28000c1e1500 */
[----:B------:R-:W4:Y:S04]  /*13800*/  @!P0 LDG.E.U16 R45, desc[UR22][R22.64] ;  /* 0x00000016162d8981 */ /* 0x000f28000c1e1500 */
[----:B--2---:R-:W2:Y:S04]  /*13810*/  @!P0 LDG.E.U16 R3, desc[UR22][R42.64] ;  /* 0x000000162a038981 */ /* 0x004ea8000c1e1500 */
[----:B---3--:R-:W3:Y:S04]  /*13820*/  @!P0 LDG.E.U16 R12, desc[UR22][R26.64] ;  /* 0x000000161a0c8981 */ /* 0x008ee8000c1e1500 */
[----:B----4-:R-:W4:Y:S04]  /*13830*/  @!P0 LDG.E.U16 R28, desc[UR22][R10.64] ;  /* 0x000000160a1c8981 */ /* 0x010f28000c1e1500 */
[----:B------:R-:W-:Y:S01]  /*13840*/  STL [R1+0x604], R31 ;  /* 0x0006041f01007387 */ /* 0x000fe20000100800 */
[----:B------:R-:W-:-:S06]  /*13850*/  PRMT R14, RZ, 0x7610, R14 ;  /* 0x00007610ff0e7816 */ /* 0x000fcc000000000e */
[----:B------:R-:W4:Y:S04]  /*13860*/  @!P0 LDG.E.U16 R14, desc[UR22][R8.64] ;  /* 0x00000016080e8981 */ /* 0x000f28000c1e1500 */
[----:B--2---:R0:W-:Y:S04]  /*13870*/  STL [R1+0x38c], R3 ;  /* 0x00038c0301007387 */ /* 0x0041e80000100800 */
[----:B0-----:R-:W2:Y:S04]  /*13880*/  LDL.LU R3, [R1+0x6c8] ;  /* 0x0006c80001037983 */ /* 0x001ea80000300800 */
[----:B------:R-:W-:Y:S04]  /*13890*/  STL [R1+0x608], R42 ;  /* 0x0006082a01007387 */ /* 0x000fe80000100800 */
[----:B------:R-:W-:Y:S04]  /*138a0*/  STL [R1+0x600], R43 ;  /* 0x0006002b01007387 */ /* 0x000fe80000100800 */
[----:B---3--:R-:W-:Y:S04]  /*138b0*/  STL [R1+0x614], R12 ;  /* 0x0006140c01007387 */ /* 0x008fe80000100800 */
[----:B------:R-:W-:Y:S04]  /*138c0*/  STL [R1+0x610], R26 ;  /* 0x0006101a01007387 */ /* 0x000fe80000100800 */
[----:B------:R-:W-:Y:S04]  /*138d0*/  STL [R1+0x60c], R27 ;  /* 0x00060c1b01007387 */ /* 0x000fe80000100800 */
[----:B----4-:R-:W-:Y:S04]  /*138e0*/  STL [R1+0x620], R28 ;  /* 0x0006201c01007387 */ /* 0x010fe80000100800 */
[----:B------:R-:W-:Y:S04]  /*138f0*/  STL [R1+0x61c], R10 ;  /* 0x00061c0a01007387 */ /* 0x000fe80000100800 */
[----:B------:R-:W-:Y:S04]  /*13900*/  STL [R1+0x618], R11 ;  /* 0x0006180b01007387 */ /* 0x000fe80000100800 */
[----:B------:R-:W3:Y:S04]  /*13910*/  LDL.LU.64 R36, [R1+0x6c0] ;  /* 0x0006c00001247983 */ /* 0x000ee80000300a00 */
[----:B------:R-:W-:Y:S04]  /*13920*/  STL [R1+0x624], R29 ;  /* 0x0006241d01007387 */ /* 0x000fe80000100800 */
[----:B------:R-:W4:Y:S04]  /*13930*/  LDL.LU.64 R24, [R1+0x6b8] ;  /* 0x0006b80001187983 */ /* 0x000f280000300a00 */
[----:B------:R-:W-:Y:S04]  /*13940*/  STL [R1+0x628], R44 ;  /* 0x0006282c01007387 */ /* 0x000fe80000100800 */
[----:B------:R-:W2:Y:S04]  /*13950*/  LDL.LU.64 R22, [R1+0x6b0] ;  /* 0x0006b00001167983 */ /* 0x000ea80000300a00 */
[----:B------:R-:W-:Y:S04]  /*13960*/  STL [R1+0x62c], R45 ;  /* 0x00062c2d01007387 */ /* 0x000fe80000100800 */
[----:B------:R-:W2:Y:S01]  /*13970*/  LDL.LU.64 R8, [R1+0x6a8] ;  /* 0x0006a80001087983 */ /* 0x000ea20000300a00 */
[----:B------:R-:W-:-:S02]  /*13980*/  PRMT R35, RZ, 0x7610, R35 ;  /* 0x00007610ff237816 */ /* 0x000fc40000000023 */
[----:B------:R-:W-:Y:S02]  /*13990*/  PRMT R15, RZ, 0x7610, R15 ;  /* 0x00007610ff0f7816 */ /* 0x000fe4000000000f */
[----:B------:R-:W-:Y:S02]  /*139a0*/  PRMT R30, RZ, 0x7610, R30 ;  /* 0x00007610ff1e7816 */ /* 0x000fe4000000001e */
[----:B------:R-:W3:Y:S01]  /*139b0*/  @!P0 LDG.E.U16 R35, desc[UR22][R20.64] ;  /* 0x0000001614238981 */ /* 0x000ee2000c1e1500 */
[----:B------:R-:W-:-:S03]  /*139c0*/  PRMT R16, RZ, 0x7610, R16 ;  /* 0x00007610ff107816 */ /* 0x000fc60000000010 */
[----:B------:R-:W3:Y:S01]  /*139d0*/  @!P0 LDG.E.U16 R15, desc[UR22][R40.64] ;  /* 0x00000016280f8981 */ /* 0x000ee2000c1e1500 */
[----:B------:R-:W-:-:S06]  /*139e0*/  PRMT R17, RZ, 0x7610, R17 ;  /* 0x00007610ff117816 */ /* 0x000fcc0000000011 */
[----:B------:R-:W3:Y:S04]  /*139f0*/  @!P0 LDG.E.U16 R17, desc[UR22][R6.64] ;  /* 0x0000001606118981 */ /* 0x000ee8000c1e1500 */
[----:B----4-:R-:W4:Y:S04]  /*13a00*/  @!P0 LDG.E.U16 R30, desc[UR22][R24.64] ;  /* 0x00000016181e8981 */ /* 0x010f28000c1e1500 */
[----:B--2---:R-:W2:Y:S04]  /*13a10*/  @!P0 LDG.E.U16 R16, desc[UR22][R8.64] ;  /* 0x0000001608108981 */ /* 0x004ea8000c1e1500 */
[----:B------:R-:W-:Y:S04]  /*13a20*/  STL [R1+0x630], R14 ;  /* 0x0006300e01007387 */ /* 0x000fe80000100800 */
[----:B------:R-:W2:Y:S04]  /*13a30*/  LDL.LU.64 R20, [R1+0x6a0] ;  /* 0x0006a00001147983 */ /* 0x000ea80000300a00 */
[----:B---3--:R-:W-:Y:S04]  /*13a40*/  STL [R1+0x634], R35 ;  /* 0x0006342301007387 */ /* 0x008fe80000100800 */
[----:B------:R-:W-:Y:S01]  /*13a50*/  STL [R1+0x640], R15 ;  /* 0x0006400f01007387 */ /* 0x000fe20000100800 */
[----:B------:R-:W-:-:S03]  /*13a60*/  PRMT R32, RZ, 0x7610, R32 ;  /* 0x00007610ff207816 */ /* 0x000fc60000000020 */
[----:B------:R-:W-:Y:S04]  /*13a70*/  STL [R1+0x63c], R40 ;  /* 0x00063c2801007387 */ /* 0x000fe80000100800 */
[----:B------:R-:W-:Y:S01]  /*13a80*/  STL [R1+0x638], R41 ;  /* 0x0006382901007387 */ /* 0x000fe20000100800 */
[----:B------:R-:W-:Y:S02]  /*13a90*/  PRMT R33, RZ, 0x7610, R33 ;  /* 0x00007610ff217816 */ /* 0x000fe40000000021 */
[----:B------:R-:W-:Y:S01]  /*13aa0*/  PRMT R18, RZ, 0x7610, R18 ;  /* 0x00007610ff127816 */ /* 0x000fe20000000012 */
[----:B------:R-:W3:Y:S04]  /*13ab0*/  @!P0 LDG.E.U16 R32, desc[UR22][R46.64] ;  /* 0x000000162e208981 */ /* 0x000ee8000c1e1500 */
[----:B------:R-:W3:Y:S04]  /*13ac0*/  @!P0 LDG.E.U16 R33, desc[UR22][R52.64] ;  /* 0x0000001634218981 */ /* 0x000ee8000c1e1500 */
[----:B------:R-:W3:Y:S04]  /*13ad0*/  @!P0 LDG.E.U16 R18, desc[UR22][R50.64] ;  /* 0x0000001632128981 */ /* 0x000ee8000c1e1500 */
[----:B----4-:R-:W-:Y:S04]  /*13ae0*/  STL [R1+0x64c], R30 ;  /* 0x00064c1e01007387 */ /* 0x010fe80000100800 */
[----:B------:R-:W-:Y:S04]  /*13af0*/  STL [R1+0x648], R24 ;  /* 0x0006481801007387 */ /* 0x000fe80000100800 */
[----:B------:R-:W-:Y:S04]  /*13b00*/  STL [R1+0x644], R25 ;  /* 0x0006441901007387 */ /* 0x000fe80000100800 */
[----:B--2---:R-:W-:Y:S04]  /*13b10*/  STL [R1+0x658], R16 ;  /* 0x0006581001007387 */ /* 0x004fe80000100800 */
[----:B------:R-:W-:Y:S04]  /*13b20*/  STL [R1+0x654], R8 ;  /* 0x0006540801007387 */ /* 0x000fe80000100800 */
[----:B------:R-:W-:Y:S04]  /*13b30*/  STL [R1+0x650], R9 ;  /* 0x0006500901007387 */ /* 0x000fe80000100800 */
[----:B------:R-:W2:Y:S04]  /*13b40*/  LDL.LU.64 R6, [R1+0x698] ;  /* 0x0006980001067983 */ /* 0x000ea80000300a00 */
[----:B------:R0:W-:Y:S04]  /*13b50*/  STL [R1+0x65c], R17 ;  /* 0x00065c1101007387 */ /* 0x0001e80000100800 */
[----:B------:R-:W4:Y:S04]  /*13b60*/  LDL.LU.64 R46, [R1+0x690] ;  /* 0x00069000012e7983 */ /* 0x000f280000300a00 */
[----:B---3--:R-:W-:Y:S04]  /*13b70*/  STL [R1+0x660], R32 ;  /* 0x0006602001007387 */ /* 0x008fe80000100800 */
[----:B------:R-:W3:Y:S04]  /*13b80*/  LDL.LU.64 R52, [R1+0x688] ;  /* 0x0006880001347983 */ /* 0x000ee80000300a00 */
[----:B------:R1:W-:Y:S04]  /*13b90*/  STL [R1+0x664], R33 ;  /* 0x0006642101007387 */ /* 0x0003e80000100800 */
[----:B------:R-:W2:Y:S04]  /*13ba0*/  LDL.LU.64 R50, [R1+0x680] ;  /* 0x0006800001327983 */ /* 0x000ea80000300a00 */
[----:B0-----:R-:W2:Y:S04]  /*13bb0*/  LDL.64 R16, [R1+0x258] ;  /* 0x0002580001107983 */ /* 0x001ea80000100a00 */
[----:B-1----:R-:W2:Y:S04]  /*13bc0*/  LDL.64 R32, [R1+0x298] ;  /* 0x0002980001207983 */ /* 0x002ea80000100a00 */
[----:B------:R-:W2:Y:S04]  /*13bd0*/  LDL.64 R8, [R1+0x218] ;  /* 0x0002180001087983 */ /* 0x000ea80000100a00 */
[----:B------:R-:W2:Y:S04]  /*13be0*/  LDL.64 R24, [R1+0x1d8] ;  /* 0x0001d80001187983 */ /* 0x000ea80000100a00 */
[----:B------:R-:W2:Y:S04]  /*13bf0*/  LDL R10, [R1+0x460] ;  /* 0x00046000010a7983 */ /* 0x000ea80000100800 */
[----:B------:R-:W-:Y:S01]  /*13c00*/  STL [R1+0x668], R18 ;  /* 0x0006681201007387 */ /* 0x000fe20000100800 */
[----:B----4-:R-:W-:-:S06]  /*13c10*/  PRMT R47, RZ, 0x7610, R47 ;  /* 0x00007610ff2f7816 */ /* 0x010fcc000000002f */
[----:B------:R-:W4:Y:S04]  /*13c20*/  @!P0 LDG.E.U16 R47, desc[UR22][R48.64] ;  /* 0x00000016302f8981 */ /* 0x000f28000c1e1500 */
[----:B------:R-:W4:Y:S04]  /*13c30*/  LDL.LU.64 R48, [R1+0x678] ;  /* 0x0006780001307983 */ /* 0x000f280000300a00 */
[----:B------:R-:W4:Y:S04]  /*13c40*/  LDL.64 R40, [R1+0x198] ;  /* 0x0001980001287983 */ /* 0x000f280000100a00 */
        /* <DEDUP_REMOVED lines=14> */
[----:B------:R-:W-:-:S02]  /*13d30*/  PRMT R19, RZ, 0x7610, R19 ;  /* 0x00007610ff137816 */ /* 0x000fc40000000013 */
[----:B---3--:R-:W-:-:S04]  /*13d40*/  PRMT R52, RZ, 0x7610, R52 ;  /* 0x00007610ff347816 */ /* 0x008fc80000000034 */
[----:B------:R-:W3:Y:S01]  /*13d50*/  @!P0 LDG.E.U16 R19, desc[UR22][R38.64] ;  /* 0x0000001626138981 */ /* 0x000ee2000c1e1500 */
[----:B--2---:R-:W-:Y:S02]  /*13d60*/  PRMT R50, RZ, 0x7610, R50 ;  /* 0x00007610ff327816 */ /* 0x004fe40000000032 */
[----:B------:R-:W-:Y:S01]  /*13d70*/  PRMT R51, RZ, 0x7610, R51 ;  /* 0x00007610ff337816 */ /* 0x000fe20000000033 */
[----:B------:R-:W2:Y:S01]  /*13d80*/  @!P0 LDG.E.U16 R52, desc[UR22][R32.64] ;  /* 0x0000001620348981 */ /* 0x000ea2000c1e1500 */
[----:B------:R-:W-:-:S03]  /*13d90*/  PRMT R0, RZ, 0x7610, R0 ;  /* 0x00007610ff007816 */ /* 0x000fc60000000000 */
[----:B------:R0:W2:Y:S04]  /*13da0*/  @!P0 LDG.E.U16 R50, desc[UR22][R16.64] ;  /* 0x0000001610328981 */ /* 0x0000a8000c1e1500 */
[----:B------:R-:W2:Y:S04]  /*13db0*/  @!P0 LDG.E.U16 R51, desc[UR22][R8.64] ;  /* 0x0000001608338981 */ /* 0x000ea8000c1e1500 */
[----:B------:R-:W2:Y:S04]  /*13dc0*/  @!P0 LDG.E.U16 R0, desc[UR22][R24.64] ;  /* 0x0000001618008981 */ /* 0x000ea8000c1e1500 */
[----:B----4-:R-:W-:Y:S04]  /*13dd0*/  STL [R1+0x66c], R47 ;  /* 0x00066c2f01007387 */ /* 0x010fe80000100800 */
[----:B------:R1:W-:Y:S01]  /*13de0*/  STL [R1+0x670], R39 ;  /* 0x0006702701007387 */ /* 0x0003e20000100800 */
[----:B------:R-:W-:-:S03]  /*13df0*/  PRMT R48, RZ, 0x7610, R48 ;  /* 0x00007610ff307816 */ /* 0x000fc60000000030 */
[----:B-1----:R-:W4:Y:S04]  /*13e00*/  LDL.LU R39, [R1+0x35c] ;  /* 0x00035c0001277983 */ /* 0x002f280000300800 */
[----:B------:R-:W-:Y:S04]  /*13e10*/  STS.U16 [R10+UR10+0xa700], R35 ;  /* 0x00a700230a007988 */ /* 0x000fe8000800040a */
[----:B------:R-:W-:Y:S04]  /*13e20*/  STS.U16 [R10+UR10+0xab00], R14 ;  /* 0x00ab000e0a007988 */ /* 0x000fe8000800040a */
[----:B------:R-:W-:Y:S04]  /*13e30*/  STS.U16 [R10+UR10+0xaf00], R45 ;  /* 0x00af002d0a007988 */ /* 0x000fe8000800040a */
[----:B------:R-:W-:Y:S04]  /*13e40*/  STS.U16 [R10+UR10+0xb300], R44 ;  /* 0x00b3002c0a007988 */ /* 0x000fe8000800040a */
[----:B------:R-:W-:Y:S04]  /*13e50*/  STS.U16 [R10+UR10+0xb700], R29 ;  /* 0x00b7001d0a007988 */ /* 0x000fe8000800040a */
[----:B------:R-:W-:Y:S04]  /*13e60*/  STS.U16 [R10+UR10+0xbb00], R11 ;  /* 0x00bb000b0a007988 */ /* 0x000fe8000800040a */
[----:B------:R-:W-:Y:S04]  /*13e70*/  STS.U16 [R10+UR10+0xbf00], R28 ;  /* 0x00bf001c0a007988 */ /* 0x000fe8000800040a */
[----:B------:R1:W2:Y:S04]  /*13e80*/  @!P0 LDG.E.U16 R48, desc[UR22][R40.64] ;  /* 0x0000001628308981 */ /* 0x0002a8000c1e1500 */
[----:B------:R0:W-:Y:S04]  /*13e90*/  STS.U16 [R3+UR10+0xcc00], R43 ;  /* 0x00cc002b03007988 */ /* 0x0001e8000800040a */
[----:B0-----:R-:W2:Y:S04]  /*13ea0*/  LDL.LU R43, [R1+0x438] ;  /* 0x00043800012b7983 */ /* 0x001ea80000300800 */
[----:B------:R-:W3:Y:S04]  /*13eb0*/  LDL.LU R47, [R1+0x418] ;  /* 0x00041800012f7983 */ /* 0x000ee80000300800 */
        /* <DEDUP_REMOVED lines=17> */
[----:B------:R0:W-:Y:S04]  /*13fd0*/  STS.U16 [R3+UR10+0xd800], R13 ;  /* 0x00d8000d03007988 */ /* 0x0001e8000800040a */
[----:B------:R-:W3:Y:S04]  /*13fe0*/  LDL.LU R29, [R1+0x3d0] ;  /* 0x0003d000011d7983 */ /* 0x000ee80000300800 */
[----:B0-----:R-:W3:Y:S04]  /*13ff0*/  LDL.LU R13, [R1+0x3b0] ;  /* 0x0003b000010d7983 */ /* 0x001ee80000300800 */
[----:B------:R-:W3:Y:S04]  /*14000*/  LDL.LU R28, [R1+0x390] ;  /* 0x00039000011c7983 */ /* 0x000ee80000300800 */
[----:B------:R0:W-:Y:S04]  /*14010*/  STS.U16 [R3+UR10+0xc800], R12 ;  /* 0x00c8000c03007988 */ /* 0x0001e8000800040a */
[----:B------:R-:W3:Y:S04]  /*14020*/  LDL.LU R10, [R1+0x370] ;  /* 0x00037000010a7983 */ /* 0x000ee80000300800 */
[----:B------:R1:W-:Y:S04]  /*14030*/  STS.U16 [R3+UR10+0xc400], R26 ;  /* 0x00c4001a03007988 */ /* 0x0003e8000800040a */
[----:B0-----:R-:W3:Y:S04]  /*14040*/  LDL.LU R12, [R1+0x350] ;  /* 0x00035000010c7983 */ /* 0x001ee80000300800 */
[----:B------:R0:W-:Y:S04]  /*14050*/  STS.U16 [R3+UR10+0xc000], R27 ;  /* 0x00c0001b03007988 */ /* 0x0001e8000800040a */
[----:B-1----:R-:W3:Y:S04]  /*14060*/  LDL.LU R26, [R1+0x42c] ;  /* 0x00042c00011a7983 */ /* 0x002ee80000300800 */
[----:B------:R1:W-:Y:S04]  /*14070*/  STS.U16 [R3+UR10+0xd000], R42 ;  /* 0x00d0002a03007988 */ /* 0x0003e8000800040a */
[----:B0-----:R-:W3:Y:S04]  /*14080*/  LDL.LU R27, [R1+0x40c] ;  /* 0x00040c00011b7983 */ /* 0x001ee80000300800 */
[----:B------:R0:W-:Y:S04]  /*14090*/  STS.U16 [R3+UR10+0xd400], R31 ;  /* 0x00d4001f03007988 */ /* 0x0001e8000800040a */
[----:B-1----:R-:W3:Y:S04]  /*140a0*/  LDL.LU R42, [R1+0x3ec] ;  /* 0x0003ec00012a7983 */ /* 0x002ee80000300800 */
[----:B0-----:R-:W3:Y:S01]  /*140b0*/  LDL.LU R31, [R1+0x3cc] ;  /* 0x0003cc00011f7983 */ /* 0x001ee20000300800 */
[----:B------:R-:W-:-:S02]  /*140c0*/  LOP3.LUT R16, R3, 0x10, RZ, 0x3c, !PT ;  /* 0x0000001003107812 */ /* 0x000fc400078e3cff */
[----:B------:R-:W-:Y:S02]  /*140d0*/  PRMT R34, RZ, 0x7610, R34 ;  /* 0x00007610ff227816 */ /* 0x000fe40000000022 */
[----:B------:R-:W-:Y:S02]  /*140e0*/  PRMT R2, RZ, 0x7610, R2 ;  /* 0x00007610ff027816 */ /* 0x000fe40000000002 */
[----:B------:R-:W-:Y:S02]  /*140f0*/  PRMT R49, RZ, 0x7610, R49 ;  /* 0x00007610ff317816 */ /* 0x000fe40000000031 */
[----:B------:R-:W3:Y:S01]  /*14100*/  @!P0 LDG.E.U16 R34, desc[UR22][R22.64] ;  /* 0x0000001616228981 */ /* 0x000ee2000c1e1500 */
[----:B------:R-:W-:-:S03]  /*14110*/  PRMT R46, RZ, 0x7610, R46 ;  /* 0x00007610ff2e7816 */ /* 0x000fc6000000002e */
[----:B------:R-:W3:Y:S01]  /*14120*/  @!P0 LDG.E.U16 R2, desc[UR22][R6.64] ;  /* 0x0000001606028981 */ /* 0x000ee2000c1e1500 */
[----:B------:R-:W-:-:S03]  /*14130*/  PRMT R53, RZ, 0x7610, R53 ;  /* 0x00007610ff357816 */ /* 0x000fc60000000035 */
[----:B------:R-:W3:Y:S04]  /*14140*/  @!P0 LDG.E.U16 R49, desc[UR22][R36.64] ;  /* 0x0000001624318981 */ /* 0x000ee8000c1e1500 */
[----:B------:R-:W3:Y:S04]  /*14150*/  @!P0 LDG.E.U16 R46, desc[UR22][R20.64] ;  /* 0x00000016142e8981 */ /* 0x000ee8000c1e1500 */
[----:B------:R-:W3:Y:S04]  /*14160*/  @!P0 LDG.E.U16 R53, desc[UR22][R4.64] ;  /* 0x0000001604358981 */ /* 0x000ee8000c1e1500 */
[----:B----4-:R0:W-:Y:S04]  /*14170*/  STS.U16 [R3+UR10+0xdc00], R39 ;  /* 0x00dc002703007988 */ /* 0x0101e8000800040a */
[----:B0-----:R0:W5:Y:S04]  /*14180*/  LDL.LU R39, [R1+0x670] ;  /* 0x0006700001277983 */ /* 0x0011680000300800 */
[----:B--2---:R1:W-:Y:S04]  /*14190*/  STS.U16 [R16+UR10+0xc080], R43 ;  /* 0x00c0802b10007988 */ /* 0x0043e8000800040a */
[----:B---3--:R-:W-:Y:S04]  /*141a0*/  STS.U16 [R16+UR10+0xc480], R47 ;  /* 0x00c4802f10007988 */ /* 0x008fe8000800040a */
[----:B------:R-:W-:Y:S04]  /*141b0*/  STS.U16 [R16+UR10+0xc880], R18 ;  /* 0x00c8801210007988 */ /* 0x000fe8000800040a */
[----:B------:R-:W-:Y:S04]  /*141c0*/  STS.U16 [R16+UR10+0xcc80], R33 ;  /* 0x00cc802110007988 */ /* 0x000fe8000800040a */
[----:B------:R2:W-:Y:S04]  /*141d0*/  STS.U16 [R16+UR10+0xd080], R41 ;  /* 0x00d0802910007988 */ /* 0x0005e8000800040a */
[----:B-1----:R-:W3:Y:S04]  /*141e0*/  LDL.LU R43, [R1+0x38c] ;  /* 0x00038c00012b7983 */ /* 0x002ee80000300800 */
[----:B------:R1:W-:Y:S01]  /*141f0*/  STS.U16 [R16+UR10+0xd480], R32 ;  /* 0x00d4802010007988 */ /* 0x0003e2000800040a */
[----:B--2---:R-:W-:-:S03]  /*14200*/  LOP3.LUT R41, R3, 0x20, RZ, 0x3c, !PT ;  /* 0x0000002003297812 */ /* 0x004fc600078e3cff */
[----:B------:R-:W2:Y:S04]  /*14210*/  LDL.LU R47, [R1+0x66c] ;  /* 0x00066c00012f7983 */ /* 0x000ea80000300800 */
[----:B------:R4:W-:Y:S04]  /*14220*/  STS.U16 [R16+UR10+0xd880], R17 ;  /* 0x00d8801110007988 */ /* 0x0009e8000800040a */
[----:B------:R-:W2:Y:S04]  /*14230*/  LDL.LU R18, [R1+0x668] ;  /* 0x0006680001127983 */ /* 0x000ea80000300800 */
[----:B------:R0:W-:Y:S04]  /*14240*/  STS.U16 [R16+UR10+0xdc80], R8 ;  /* 0x00dc800810007988 */ /* 0x0001e8000800040a */
[----:B------:R-:W2:Y:S04]  /*14250*/  LDL.LU R33, [R1+0x664] ;  /* 0x0006640001217983 */ /* 0x000ea80000300800 */
[----:B------:R0:W-:Y:S04]  /*14260*/  STS.U16 [R41+UR10+0xc100], R9 ;  /* 0x00c1000929007988 */ /* 0x0001e8000800040a */
[----:B-1----:R-:W2:Y:S04]  /*14270*/  LDL.LU R32, [R1+0x660] ;  /* 0x0006600001207983 */ /* 0x002ea80000300800 */
[----:B------:R1:W-:Y:S04]  /*14280*/  STS.U16 [R41+UR10+0xc500], R30 ;  /* 0x00c5001e29007988 */ /* 0x0003e8000800040a */
[----:B----4-:R-:W4:Y:S04]  /*14290*/  LDL.LU R17, [R1+0x65c] ;  /* 0x00065c0001117983 */ /* 0x010f280000300800 */
[----:B------:R-:W-:Y:S04]  /*142a0*/  STS.U16 [R41+UR10+0xc900], R24 ;  /* 0x00c9001829007988 */ /* 0x000fe8000800040a */
[----:B0-----:R-:W2:Y:S04]  /*142b0*/  LDL.LU R16, [R1+0x658] ;  /* 0x0006580001107983 */ /* 0x001ea80000300800 */
[----:B------:R-:W-:Y:S04]  /*142c0*/  STS.U16 [R41+UR10+0xcd00], R25 ;  /* 0x00cd001929007988 */ /* 0x000fe8000800040a */
[----:B------:R0:W5:Y:S04]  /*142d0*/  LDL.LU R8, [R1+0x654] ;  /* 0x0006540001087983 */ /* 0x0001680000300800 */
[----:B------:R0:W-:Y:S04]  /*142e0*/  STS.U16 [R41+UR10+0xd100], R11 ;  /* 0x00d1000b29007988 */ /* 0x0001e8000800040a */
[----:B------:R2:W5:Y:S04]  /*142f0*/  LDL.LU R9, [R1+0x650] ;  /* 0x0006500001097983 */ /* 0x0005680000300800 */
[----:B-1----:R-:W2:Y:S01]  /*14300*/  LDL.LU R30, [R1+0x64c] ;  /* 0x00064c00011e7983 */ /* 0x002ea20000300800 */
[----:B0-----:R-:W-:-:S03]  /*14310*/  LOP3.LUT R11, R3, 0x30, RZ, 0x3c, !PT ;  /* 0x00000030030b7812 */ /* 0x001fc600078e3cff */
[----:B------:R0:W5:Y:S04]  /*14320*/  LDL.LU R24, [R1+0x648] ;  /* 0x0006480001187983 */ /* 0x0001680000300800 */
[----:B------:R1:W-:Y:S04]  /*14330*/  STS.U16 [R41+UR10+0xd500], R15 ;  /* 0x00d5000f29007988 */ /* 0x0003e8000800040a */
[----:B------:R0:W5:Y:S04]  /*14340*/  LDL.LU R25, [R1+0x644] ;  /* 0x0006440001197983 */ /* 0x0001680000300800 */
[----:B------:R0:W-:Y:S04]  /*14350*/  STS.U16 [R41+UR10+0xd900], R40 ;  /* 0x00d9002829007988 */ /* 0x0001e8000800040a */
[----:B-1----:R-:W2:Y:S04]  /*14360*/  LDL.LU R15, [R1+0x640] ;  /* 0x00064000010f7983 */ /* 0x002ea80000300800 */
[----:B------:R1:W-:Y:S04]  /*14370*/  STS.U16 [R41+UR10+0xdd00], R35 ;  /* 0x00dd002329007988 */ /* 0x0003e8000800040a */
[----:B0-----:R0:W5:Y:S04]  /*14380*/  LDL.LU R40, [R1+0x63c] ;  /* 0x00063c0001287983 */ /* 0x0011680000300800 */
[----:B------:R0:W-:Y:S04]  /*14390*/  STS.U16 [R11+UR10+0xc180], R14 ;  /* 0x00c1800e0b007988 */ /* 0x0001e8000800040a */
[----:B-1----:R1:W5:Y:S04]  /*143a0*/  LDL.LU R41, [R1+0x638] ;  /* 0x0006380001297983 */ /* 0x0023680000300800 */
[----:B------:R0:W-:Y:S04]  /*143b0*/  STS.U16 [R11+UR10+0xc580], R45 ;  /* 0x00c5802d0b007988 */ /* 0x0001e8000800040a */
[----:B------:R-:W2:Y:S04]  /*143c0*/  LDL.LU R35, [R1+0x634] ;  /* 0x0006340001237983 */ /* 0x000ea80000300800 */
[----:B------:R1:W-:Y:S04]  /*143d0*/  STS.U16 [R11+UR10+0xc980], R44 ;  /* 0x00c9802c0b007988 */ /* 0x0003e8000800040a */
[----:B0-----:R-:W2:Y:S04]  /*143e0*/  LDL.LU R14, [R1+0x630] ;  /* 0x00063000010e7983 */ /* 0x001ea80000300800 */
[----:B------:R0:W-:Y:S04]  /*143f0*/  STS.U16 [R11+UR10+0xcd80], R29 ;  /* 0x00cd801d0b007988 */ /* 0x0001e8000800040a */
[----:B------:R-:W2:Y:S04]  /*14400*/  LDL.LU R45, [R1+0x62c] ;  /* 0x00062c00012d7983 */ /* 0x000ea80000300800 */
[----:B------:R0:W-:Y:S04]  /*14410*/  STS.U16 [R11+UR10+0xd180], R13 ;  /* 0x00d1800d0b007988 */ /* 0x0001e8000800040a */
[----:B-1----:R-:W2:Y:S04]  /*14420*/  LDL.LU R44, [R1+0x628] ;  /* 0x00062800012c7983 */ /* 0x002ea80000300800 */
[----:B0-----:R-:W2:Y:S01]  /*14430*/  LDL.LU R29, [R1+0x624] ;  /* 0x00062400011d7983 */ /* 0x001ea20000300800 */
[----:B------:R-:W-:-:S03]  /*14440*/  LOP3.LUT R13, R3, 0x40, RZ, 0x3c, !PT ;  /* 0x00000040030d7812 */ /* 0x000fc600078e3cff */
[----:B------:R0:W-:Y:S04]  /*14450*/  STS.U16 [R11+UR10+0xd580], R28 ;  /* 0x00d5801c0b007988 */ /* 0x0001e8000800040a */
[----:B------:R1:W-:Y:S04]  /*14460*/  STS.U16 [R11+UR10+0xd980], R10 ;  /* 0x00d9800a0b007988 */ /* 0x0003e8000800040a */
[----:B------:R1:W-:Y:S04]  /*14470*/  STS.U16 [R11+UR10+0xdd80], R12 ;  /* 0x00dd800c0b007988 */ /* 0x0003e8000800040a */
[----:B0-----:R-:W2:Y:S04]  /*14480*/  LDL.LU R28, [R1+0x620] ;  /* 0x00062000011c7983 */ /* 0x001ea80000300800 */
[----:B-1----:R0:W5:Y:S04]  /*14490*/  LDL.LU R10, [R1+0x61c] ;  /* 0x00061c00010a7983 */ /* 0x0021680000300800 */
[----:B------:R0:W5:Y:S04]  /*144a0*/  LDL.LU R11, [R1+0x618] ;  /* 0x00061800010b7983 */ /* 0x0001680000300800 */
[----:B------:R-:W2:Y:S04]  /*144b0*/  LDL.LU R12, [R1+0x614] ;  /* 0x00061400010c7983 */ /* 0x000ea80000300800 */
[----:B------:R1:W-:Y:S04]  /*144c0*/  STS.U16 [R13+UR10+0xc200], R26 ;  /* 0x00c2001a0d007988 */ /* 0x0003e8000800040a */
[----:B------:R0:W-:Y:S04]  /*144d0*/  STS.U16 [R13+UR10+0xc600], R27 ;  /* 0x00c6001b0d007988 */ /* 0x0001e8000800040a */
[----:B------:R0:W-:Y:S04]  /*144e0*/  STS.U16 [R13+UR10+0xca00], R42 ;  /* 0x00ca002a0d007988 */ /* 0x0001e8000800040a */
[----:B-1----:R1:W5:Y:S04]  /*144f0*/  LDL.LU R26, [R1+0x610] ;  /* 0x00061000011a7983 */ /* 0x0023680000300800 */
[----:B0-----:R1:W5:Y:S04]  /*14500*/  LDL.LU R27, [R1+0x60c] ;  /* 0x00060c00011b7983 */ /* 0x0013680000300800 */
[----:B------:R1:W5:Y:S04]  /*14510*/  LDL.LU R42, [R1+0x608] ;  /* 0x00060800012a7983 */ /* 0x0003680000300800 */
[----:B------:R0:W-:Y:S04]  /*14520*/  STS.U16 [R13+UR10+0xce00], R31 ;  /* 0x00ce001f0d007988 */ /* 0x0001e8000800040a */
[----:B0-----:R-:W2:Y:S04]  /*14530*/  LDL.LU R31, [R1+0x604] ;  /* 0x00060400011f7983 */ /* 0x001ea80000300800 */
[----:B--2---:R0:W-:Y:S04]  /*14540*/  STS.U16 [R13+UR10+0xd200], R31 ;  /* 0x00d2001f0d007988 */ /* 0x0041e8000800040a */
[----:B---3--:R2:W-:Y:S01]  /*14550*/  STS.U16 [R13+UR10+0xd600], R43 ;  /* 0x00d6002b0d007988 */ /* 0x0085e2000800040a */
[----:B0-----:R-:W-:-:S03]  /*14560*/  LOP3.LUT R31, R3, 0x50, RZ, 0x3c, !PT ;  /* 0x00000050031f7812 */ /* 0x001fc600078e3cff */
[----:B------:R0:W-:Y:S04]  /*14570*/  STS.U16 [R13+UR10+0xda00], R12 ;  /* 0x00da000c0d007988 */ /* 0x0001e8000800040a */
[----:B------:R3:W-:Y:S04]  /*14580*/  STS.U16 [R13+UR10+0xde00], R28 ;  /* 0x00de001c0d007988 */ /* 0x0007e8000800040a */
[----:B------:R0:W-:Y:S04]  /*14590*/  STS.U16 [R31+UR10+0xc280], R29 ;  /* 0x00c2801d1f007988 */ /* 0x0001e8000800040a */
[----:B--2---:R1:W5:Y:S04]  /*145a0*/  LDL.LU R43, [R1+0x600] ;  /* 0x00060000012b7983 */ /* 0x0043680000300800 */
[----:B------:R2:W-:Y:S04]  /*145b0*/  STS.U16 [R31+UR10+0xc680], R44 ;  /* 0x00c6802c1f007988 */ /* 0x0005e8000800040a */
[----:B0-----:R1:W5:Y:S04]  /*145c0*/  LDL.LU R12, [R1+0x5fc] ;  /* 0x0005fc00010c7983 */ /* 0x0013680000300800 */
[----:B------:R-:W-:Y:S04]  /*145d0*/  STS.U16 [R31+UR10+0xca80], R45 ;  /* 0x00ca802d1f007988 */ /* 0x000fe8000800040a */
[----:B---3--:R1:W5:Y:S04]  /*145e0*/  LDL.LU R13, [R1+0x5f8] ;  /* 0x0005f800010d7983 */ /* 0x0083680000300800 */
[----:B------:R-:W-:Y:S04]  /*145f0*/  STS.U16 [R31+UR10+0xce80], R14 ;  /* 0x00ce800e1f007988 */ /* 0x000fe8000800040a */
[----:B------:R1:W5:Y:S04]  /*14600*/  LDL.LU R28, [R1+0x5f4] ;  /* 0x0005f400011c7983 */ /* 0x0003680000300800 */
[----:B------:R0:W-:Y:S04]  /*14610*/  STS.U16 [R31+UR10+0xd280], R35 ;  /* 0x00d280231f007988 */ /* 0x0001e8000800040a */
[----:B------:R1:W5:Y:S04]  /*14620*/  LDL.LU R29, [R1+0x5f0] ;  /* 0x0005f000011d7983 */ /* 0x0003680000300800 */
[----:B--2---:R1:W5:Y:S01]  /*14630*/  LDL.LU R44, [R1+0x5ec] ;  /* 0x0005ec00012c7983 */ /* 0x0043620000300800 */
[----:B0-----:R-:W-:-:S03]  /*14640*/  LOP3.LUT R35, R3, 0x60, RZ, 0x3c, !PT ;  /* 0x0000006003237812 */ /* 0x001fc600078e3cff */
[----:B------:R1:W5:Y:S04]  /*14650*/  LDL.LU R45, [R1+0x5e8] ;  /* 0x0005e800012d7983 */ /* 0x0003680000300800 */
[----:B------:R0:W-:Y:S04]  /*14660*/  STS.U16 [R31+UR10+0xd680], R15 ;  /* 0x00d6800f1f007988 */ /* 0x0001e8000800040a */
[----:B------:R1:W5:Y:S04]  /*14670*/  LDL.LU R14, [R1+0x5e4] ;  /* 0x0005e400010e7983 */ /* 0x0003680000300800 */
[----:B------:R2:W-:Y:S04]  /*14680*/  STS.U16 [R31+UR10+0xda80], R30 ;  /* 0x00da801e1f007988 */ /* 0x0005e8000800040a */
[----:B0-----:R1:W5:Y:S04]  /*14690*/  LDL.LU R15, [R1+0x5e0] ;  /* 0x0005e000010f7983 */ /* 0x0013680000300800 */
[----:B------:R0:W-:Y:S04]  /*146a0*/  STS.U16 [R31+UR10+0xde80], R16 ;  /* 0x00de80101f007988 */ /* 0x0001e8000800040a */
[----:B--2---:R1:W5:Y:S04]  /*146b0*/  LDL.LU R30, [R1+0x5dc] ;  /* 0x0005dc00011e7983 */ /* 0x0043680000300800 */
[----:B----4-:R2:W-:Y:S04]  /*146c0*/  STS.U16 [R35+UR10+0xc300], R17 ;  /* 0x00c3001123007988 */ /* 0x0105e8000800040a */
[----:B0-----:R1:W5:Y:S04]  /*146d0*/  LDL.LU R31, [R1+0x5d8] ;  /* 0x0005d800011f7983 */ /* 0x0013680000300800 */
[----:B------:R0:W-:Y:S04]  /*146e0*/  STS.U16 [R35+UR10+0xc700], R32 ;  /* 0x00c7002023007988 */ /* 0x0001e8000800040a */
[----:B------:R1:W5:Y:S04]  /*146f0*/  LDL.LU R16, [R1+0x5d4] ;  /* 0x0005d40001107983 */ /* 0x0003680000300800 */
[----:B------:R3:W-:Y:S04]  /*14700*/  STS.U16 [R35+UR10+0xcb00], R33 ;  /* 0x00cb002123007988 */ /* 0x0007e8000800040a */
[----:B--2---:R1:W5:Y:S04]  /*14710*/  LDL.LU R17, [R1+0x5d0] ;  /* 0x0005d00001117983 */ /* 0x0043680000300800 */
[----:B------:R2:W-:Y:S04]  /*14720*/  STS.U16 [R35+UR10+0xcf00], R18 ;  /* 0x00cf001223007988 */ /* 0x0005e8000800040a */
[----:B0-----:R1:W5:Y:S04]  /*14730*/  LDL.LU R32, [R1+0x5cc] ;  /* 0x0005cc0001207983 */ /* 0x0013680000300800 */
[----:B------:R0:W-:Y:S04]  /*14740*/  STS.U16 [R35+UR10+0xd300], R47 ;  /* 0x00d3002f23007988 */ /* 0x0001e8000800040a */
[----:B---3--:R1:W5:Y:S04]  /*14750*/  LDL.LU R33, [R1+0x5c8] ;  /* 0x0005c80001217983 */ /* 0x0083680000300800 */
[----:B--2---:R1:W5:Y:S01]  /*14760*/  LDL.LU R18, [R1+0x5c4] ;  /* 0x0005c40001127983 */ /* 0x0043620000300800 */
[----:B0-----:R-:W-:-:S03]  /*14770*/  LOP3.LUT R47, R3, 0x70, RZ, 0x3c, !PT ;  /* 0x00000070032f7812 */ /* 0x001fc600078e3cff */
[----:B------:R0:W-:Y:S04]  /*14780*/  STS.U16 [R35+UR10+0xd700], R19 ;  /* 0x00d7001323007988 */ /* 0x0001e8000800040a */
[----:B------:R2:W-:Y:S04]  /*14790*/  STS.U16 [R35+UR10+0xdb00], R34 ;  /* 0x00db002223007988 */ /* 0x0005e8000800040a */
[----:B------:R3:W-:Y:S04]  /*147a0*/  STS.U16 [R35+UR10+0xdf00], R2 ;  /* 0x00df000223007988 */ /* 0x0007e8000800040a */
[----:B0-----:R1:W5:Y:S04]  /*147b0*/  LDL.LU R19, [R1+0x5c0] ;  /* 0x0005c00001137983 */ /* 0x0013680000300800 */
[----:B--2---:R1:W5:Y:S04]  /*147c0*/  LDL.LU R34, [R1+0x5bc] ;  /* 0x0005bc0001227983 */ /* 0x0043680000300800 */
[----:B---3--:R1:W5:Y:S04]  /*147d0*/  LDL.LU R35, [R1+0x5b8] ;  /* 0x0005b80001237983 */ /* 0x0083680000300800 */
[----:B------:R1:W5:Y:S04]  /*147e0*/  LDL.LU R2, [R1+0x5b4] ;  /* 0x0005b40001027983 */ /* 0x0003680000300800 */
[----:B------:R0:W-:Y:S04]  /*147f0*/  STS.U16 [R47+UR10+0xc380], R52 ;  /* 0x00c380342f007988 */ /* 0x0001e8000800040a */
[----:B------:R2:W-:Y:S04]  /*14800*/  STS.U16 [R47+UR10+0xc780], R50 ;  /* 0x00c780322f007988 */ /* 0x0005e8000800040a */
[----:B------:R3:W-:Y:S04]  /*14810*/  STS.U16 [R47+UR10+0xcb80], R51 ;  /* 0x00cb80332f007988 */ /* 0x0007e8000800040a */
[----:B0-----:R1:W5:Y:S04]  /*14820*/  LDL.LU R52, [R1+0x5b0] ;  /* 0x0005b00001347983 */ /* 0x0013680000300800 */
[----:B--2---:R1:W5:Y:S04]  /*14830*/  LDL.LU R50, [R1+0x5ac] ;  /* 0x0005ac0001327983 */ /* 0x0043680000300800 */
[----:B---3--:R1:W5:Y:S04]  /*14840*/  LDL.LU R51, [R1+0x5a8] ;  /* 0x0005a80001337983 */ /* 0x0083680000300800 */
[----:B------:R0:W-:Y:S04]  /*14850*/  STS.U16 [R47+UR10+0xcf80], R0 ;  /* 0x00cf80002f007988 */ /* 0x0001e8000800040a */
[----:B------:R2:W-:Y:S04]  /*14860*/  STS.U16 [R47+UR10+0xd380], R48 ;  /* 0x00d380302f007988 */ /* 0x0005e8000800040a */
[----:B------:R3:W-:Y:S04]  /*14870*/  STS.U16 [R47+UR10+0xd780], R49 ;  /* 0x00d780312f007988 */ /* 0x0007e8000800040a */
[----:B0-----:R1:W5:Y:S04]  /*14880*/  LDL.LU R0, [R1+0x5a4] ;  /* 0x0005a40001007983 */ /* 0x0013680000300800 */
[----:B--2---:R1:W5:Y:S04]  /*14890*/  LDL.LU R48, [R1+0x5a0] ;  /* 0x0005a00001307983 */ /* 0x0043680000300800 */
[----:B---3--:R1:W5:Y:S04]  /*148a0*/  LDL.LU R49, [R1+0x59c] ;  /* 0x00059c0001317983 */ /* 0x0083680000300800 */
[----:B------:R0:W-:Y:S04]  /*148b0*/  STS.U16 [R47+UR10+0xdb80], R46 ;  /* 0x00db802e2f007988 */ /* 0x0001e8000800040a */
[----:B------:R2:W-:Y:S01]  /*148c0*/  STS.U16 [R47+UR10+0xdf80], R53 ;  /* 0x00df80352f007988 */ /* 0x0005e2000800040a */
[----:B------:R3:W-:Y:S06]  /*148d0*/  MEMBAR.ALL.CTA ;  /* 0x0000000000007992 */ /* 0x0007ec0000008000 */
[----:B---3--:R-:W3:Y:S04]  /*148e0*/  FENCE.VIEW.ASYNC.S ;  /* 0x00000000000073c6 */ /* 0x008ee80000000000 */
[----:B0-----:R1:W5:Y:S04]  /*148f0*/  LDL.LU R46, [R1+0x598] ;  /* 0x00059800012e7983 */ /* 0x0013680000300800 */
[----:B--2---:R1:W5:Y:S04]  /*14900*/  LDL.LU R47, [R1+0x594] ;  /* 0x00059400012f7983 */ /* 0x0043680000300800 */
[----:B------:R1:W5:Y:S01]  /*14910*/  LDL.LU R53, [R1+0x590] ;  /* 0x0005900001357983 */ /* 0x0003620000300800 */
[----:B------:R-:W-:-:S04]  /*14920*/  ULEA UR12, UR8, UR10, 0x3 ;  /* 0x0000000a080c7291 */ /* 0x000fc8000f8e18ff */
[----:B------:R-:W-:Y:S01]  /*14930*/  UIADD3 UR12, UPT, UPT, UR12, 0x10000, URZ ;  /* 0x000100000c0c7890 */ /* 0x000fe2000fffe0ff */
[----:B---3--:R-:W-:Y:S06]  /*14940*/  BAR.SYNC.DEFER_BLOCKING 0x0 ;  /* 0x0000000000007b1d */ /* 0x008fec0000010000 */
[----:B------:R-:W-:Y:S05]  /*14950*/  @P2 BRA `(.L_x_9) ;  /* 0x00000000007c2947 */ /* 0x000fea0003800000 */
[----:B------:R-:W-:Y:S01]  /*14960*/  UMOV UR17, 0x40004040 ;  /* 0x4000404000117882 */ /* 0x000fe20000000000 */
[----:B------:R-:W-:Y:S01]  /*14970*/  UMOV UR15, 0x40004040 ;  /* 0x40004040000f7882 */ /* 0x000fe20000000000 */
[----:B------:R-:W-:Y:S01]  /*14980*/  UMOV UR18, 0x0 ;  /* 0x0000000000127882 */ /* 0x000fe20000000000 */
[----:B------:R-:W-:Y:S01]  /*14990*/  UMOV UR19, 0x4108010 ;  /* 0x0410801000137882 */ /* 0x000fe20000000000 */
[----:B------:R-:W-:Y:S01]  /*149a0*/  UMOV UR50, 0x0 ;  /* 0x0000000000327882 */ /* 0x000fe20000000000 */
[----:B------:R-:W-:Y:S01]  /*149b0*/  UMOV UR51, 0x4108010 ;  /* 0x0410801000337882 */ /* 0x000fe20000000000 */
        /* <DEDUP_REMOVED lines=14> */
[----:B------:R-:W-:Y:S01]  /*14aa0*/  UMOV UR6, UR12 ;  /* 0x0000000c00067c82 */ /* 0x000fe20008000000 */
        /* <DEDUP_REMOVED lines=10> */
.L_x_9:
[----:B-----5:R2:W-:Y:S04]  /*14b50*/  STL [R1+0x590], R0 ;  /* 0x0005900001007387 */ /* 0x0205e80000100800 */
[----:B--2---:R-:W2:Y:S01]  /*14b60*/  LDL.LU R0, [R1+0x440] ;  /* 0x0004400001007983 */ /* 0x004ea20000300800 */
[----:B------:R-:W-:Y:S02]  /*14b70*/  UIADD3 UR8, UPT, UPT, UR8, 0x1, URZ ;  /* 0x0000000108087890 */ /* 0x000fe4000fffe0ff */
[----:B------:R-:W-:Y:S02]  /*14b80*/  UIADD3 UR13, UPT, UPT, UR13, -0x80, URZ ;  /* 0xffffff800d0d7890 */ /* 0x000fe4000fffe0ff */
[----:B------:R-:W-:-:S04]  /*14b90*/  UISETP.GT.AND UP1, UPT, UR8, 0x1, UPT ;  /* 0x000000010800788c */ /* 0x000fc8000bf24270 */
[----:B0-----:R-:W-:Y:S02]  /*14ba0*/  USEL UR4, URZ, 0x1, !UP1 ;  /* 0x00000001ff047887 */ /* 0x001fe4000c800000 */
[----:B------:R-:W-:Y:S01]  /*14bb0*/  USEL UR8, UR8, URZ, !UP1 ;  /* 0x000000ff08087287 */ /* 0x000fe2000c800000 */
[----:B--2---:R-:W-:-:S05]  /*14bc0*/  VIADD R0, R0, 0xffffffff ;  /* 0xffffffff00007836 */ /* 0x004fca0000000000 */
[----:B------:R0:W-:Y:S01]  /*14bd0*/  STL [R1+0x440], R0 ;  /* 0x0004400001007387 */ /* 0x0001e20000100800 */
[----:B------:R-:W-:-:S03]  /*14be0*/  ISETP.NE.U32.AND P0, PT, R0, RZ, PT ;  /* 0x000000ff0000720c */ /* 0x000fc60003f05070 */
[----:B0-----:R2:W5:Y:S01]  /*14bf0*/  LDL.LU R0, [R1+0x590] ;  /* 0x0005900001007983 */ /* 0x0015620000300800 */
[----:B------:R-:W-:-:S03]  /*14c00*/  ULOP3.LUT UR6, UR5, UR4, URZ, 0x3c, !UPT ;  /* 0x0000000405067292 */ /* 0x000fc6000f8e3cff */
[----:B------:R-:W-:-:S04]  /*14c10*/  UMOV UR4, UR5 ;  /* 0x0000000500047c82 */ /* 0x000fc80008000000 */
[----:B------:R-:W-:Y:S02]  /*14c20*/  UMOV UR5, UR6 ;  /* 0x0000000600057c82 */ /* 0x000fe40008000000 */
[----:B--2---:R-:W-:Y:S05]  /*14c30*/  @P0 BRA `(.L_x_10) ;  /* 0xffffff9400780947 */ /* 0x004fea000383ffff */
.L_x_7:
[----:B------:R-:W2:Y:S02]  /*14c40*/  LDL.LU R51, [R1+0x574] ;  /* 0x0005740001337983 */ /* 0x000ea40000300800 */
[----:B--2---:R-:W-:-:S13]  /*14c50*/  ISETP.GE.AND P0, PT, R51, 0x80, PT ;  /* 0x000000803300780c */ /* 0x004fda0003f06270 */
[----:B------:R-:W-:Y:S05]  /*14c60*/  @!P0 BRA `(.L_x_11) ;  /* 0x0000000000108947 */ /* 0x000fea0003800000 */
[----:B------:R-:W-:-:S06]  /*14c70*/  USHF.L.U32 UR4, UR4, 0x1f, URZ ;  /* 0x0000001f04047899 */ /* 0x000fcc00080006ff */
[----:B-----5:R-:W-:-:S04]  /*14c80*/  IMAD.U32 R0, RZ, RZ, UR4 ;  /* 0x00000004ff007e24 */ /* 0x020fc8000f8e00ff */
[----:B------:R-:W2:Y:S02]  /*14c90*/  SYNCS.PHASECHK.TRANS64.TRYWAIT P0, [UR12], R0 ;  /* 0x00000000ff0075a7 */ /* 0x000ea4000800110c */
[----:B--2---:R-:W-:Y:S05]  /*14ca0*/  @!P0 BRA `(.L_x_12) ;  /* 0x0000001000e88947 */ /* 0x004fea0003800000 */
.L_x_11:
[----:B-----5:R-:W2:Y:S01]  /*14cb0*/  LDL.LU R40, [R1+0x58c] ;  /* 0x00058c0001287983 */ /* 0x020ea20000300800 */
[----:B------:R-:W2:Y:S01]  /*14cc0*/  LDCU.128 UR12, c[0x0][0x390] ;  /* 0x00007200ff0c77ac */ /* 0x000ea20008000c00 */
[----:B------:R-:W-:Y:S06]  /*14cd0*/  BAR.SYNC.DEFER_BLOCKING 0x0 ;  /* 0x0000000000007b1d */ /* 0x000fec0000010000 */
[----:B------:R-:W3:Y:S01]  /*14ce0*/  LDCU UR4, c[0x0][0x3b4] ;  /* 0x00007680ff0477ac */ /* 0x000ee20008000800 */
[----:B------:R-:W4:Y:S01]  /*14cf0*/  S2R R41, SR_TID.X ;  /* 0x0000000000297919 */ /* 0x000f220000002100 */
[----:B------:R-:W0:Y:S01]  /*14d00*/  LDCU UR5, c[0x0][0x3b8] ;  /* 0x00007700ff0577ac */ /* 0x000e220008000800 */
[----:B------:R-:W1:Y:S01]  /*14d10*/  S2R R38, SR_TID.X ;  /* 0x0000000000267919 */ /* 0x000e620000002100 */
[----:B------:R-:W0:Y:S02]  /*14d20*/  @!P1 SYNCS.CCTL.IV [UR10+0x10000] ;  /* 0x01000000ff0099b1 */ /* 0x000e24000800000a */
[----:B0-----:R-:W-:Y:S06]  /*14d30*/  BAR.SYNC.DEFER_BLOCKING 0x0 ;  /* 0x0000000000007b1d */ /* 0x001fec0000010000 */
[----:B------:R-:W-:Y:S01]  /*14d40*/  LDTM.16dp32bit_t0_t15.x32 R4, tmem[UR11] ;  /* 0x0000000b000479ee */ /* 0x000fe20008a80000 */
[----:B------:R-:W0:Y:S01]  /*14d50*/  LDTM.16dp32bit_t16_t31.x32 R4, tmem[UR11+0x20] ;  /* 0x0000200b000479ee */ /* 0x000e220008aa0000 */
[----:B----4-:R-:W-:-:S02]  /*14d60*/  IMAD.SHL.U32 R0, R41, 0x10, RZ ;  /* 0x0000001029007824 */ /* 0x010fc400078e00ff */
[C---:B------:R-:W-:Y:S02]  /*14d70*/  IMAD.SHL.U32 R3, R41.reuse, 0x80, RZ ;  /* 0x0000008029037824 */ /* 0x040fe400078e00ff */
[----:B------:R-:W-:Y:S01]  /*14d80*/  IMAD.SHL.U32 R2, R41, 0x8, RZ ;  /* 0x0000000829027824 */ /* 0x000fe200078e00ff */
[----:B------:R-:W-:Y:S02]  /*14d90*/  LOP3.LUT R0, R0, 0xf0, RZ, 0xc0, !PT ;  /* 0x000000f000007812 */ /* 0x000fe400078ec0ff */
[----:B------:R-:W-:Y:S02]  /*14da0*/  LOP3.LUT R3, R3, 0x800, RZ, 0xc0, !PT ;  /* 0x0000080003037812 */ /* 0x000fe400078ec0ff */
[----:B------:R-:W-:Y:S01]  /*14db0*/  LOP3.LUT R2, R2, 0x300, RZ, 0xc0, !PT ;  /* 0x0000030002027812 */ /* 0x000fe200078ec0ff */
[----:B------:R-:W4:Y:S01]  /*14dc0*/  @!P1 SYNCS.CCTL.IV [UR10+0x10008] ;  /* 0x01000800ff0099b1 */ /* 0x000f22000800000a */
[----:B------:R-:W-:Y:S01]  /*14dd0*/  IADD3 R3, PT, PT, R0, UR10, R3 ;  /* 0x0000000a00037c10 */ /* 0x000fe2000fffe003 */
[----:B------:R-:W-:Y:S01]  /*14de0*/  NOP ;  /* 0x0000000000007918 */ /* 0x000fe20000000000 */
[----:B-1----:R-:W-:-:S03]  /*14df0*/  LOP3.LUT R42, R38, 0x7f, RZ, 0xc0, !PT ;  /* 0x0000007f262a7812 */ /* 0x002fc600078ec0ff */
[----:B------:R-:W-:Y:S01]  /*14e00*/  IMAD.IADD R0, R2, 0x1, R3 ;  /* 0x0000000102007824 */ /* 0x000fe200078e0203 */
[----:B0-----:R-:W-:Y:S02]  /*14e10*/  F2FP.F16.F32.PACK_AB R4, R6, R4 ;  /* 0x000000040604723e */ /* 0x001fe400000000ff */
[----:B------:R-:W-:Y:S02]  /*14e20*/  F2FP.F16.F32.PACK_AB R36, R7, R5 ;  /* 0x000000050724723e */ /* 0x000fe400000000ff */
[----:B------:R-:W-:Y:S02]  /*14e30*/  F2FP.F16.F32.PACK_AB R5, R10, R8 ;  /* 0x000000080a05723e */ /* 0x000fe400000000ff */
[----:B------:R-:W-:Y:S02]  /*14e40*/  F2FP.F16.F32.PACK_AB R37, R11, R9 ;  /* 0x000000090b25723e */ /* 0x000fe400000000ff */
[----:B------:R-:W-:Y:S02]  /*14e50*/  F2FP.F16.F32.PACK_AB R6, R14, R12 ;  /* 0x0000000c0e06723e */ /* 0x000fe400000000ff */
[----:B------:R-:W-:-:S02]  /*14e60*/  F2FP.F16.F32.PACK_AB R38, R15, R13 ;  /* 0x0000000d0f26723e */ /* 0x000fc400000000ff */
[----:B------:R-:W-:Y:S02]  /*14e70*/  F2FP.F16.F32.PACK_AB R7, R18, R16 ;  /* 0x000000101207723e */ /* 0x000fe400000000ff */
[----:B------:R-:W-:Y:S02]  /*14e80*/  F2FP.F16.F32.PACK_AB R39, R19, R17 ;  /* 0x000000111327723e */ /* 0x000fe400000000ff */
[----:B------:R-:W-:Y:S01]  /*14e90*/  SHF.R.U32.HI R16, RZ, 0x6, R41 ;  /* 0x00000006ff107819 */ /* 0x000fe20000011629 */
[----:B----4-:R0:W-:Y:S01]  /*14ea0*/  STS.128 [R0], R4 ;  /* 0x0000000400007388 */ /* 0x0101e20000000c00 */
[----:B------:R-:W-:Y:S02]  /*14eb0*/  LEA R2, R42, UR10, 0x4 ;  /* 0x0000000a2a027c11 */ /* 0x000fe4000f8e20ff */
[----:B------:R-:W-:Y:S01]  /*14ec0*/  SGXT.U32 R16, R16, 0x1 ;  /* 0x000000011010781a */ /* 0x000fe20000000000 */
[----:B------:R-:W-:Y:S01]  /*14ed0*/  STS.128 [R0+0x400], R36 ;  /* 0x0004002400007388 */ /* 0x000fe20000000c00 */
[----:B------:R-:W-:-:S02]  /*14ee0*/  F2FP.F16.F32.PACK_AB R20, R22, R20 ;  /* 0x000000141614723e */ /* 0x000fc400000000ff */
[----:B------:R-:W-:Y:S01]  /*14ef0*/  F2FP.F16.F32.PACK_AB R12, R23, R21 ;  /* 0x00000015170c723e */ /* 0x000fe200000000ff */
[----:B------:R-:W-:Y:S01]  /*14f00*/  BAR.SYNC.DEFER_BLOCKING 0x0 ;  /* 0x0000000000007b1d */ /* 0x000fe20000010000 */
[----:B------:R-:W-:Y:S02]  /*14f10*/  F2FP.F16.F32.PACK_AB R21, R26, R24 ;  /* 0x000000181a15723e */ /* 0x000fe400000000ff */
[----:B------:R-:W-:Y:S02]  /*14f20*/  F2FP.F16.F32.PACK_AB R13, R27, R25 ;  /* 0x000000191b0d723e */ /* 0x000fe400000000ff */
[----:B------:R-:W-:Y:S02]  /*14f30*/  F2FP.F16.F32.PACK_AB R22, R30, R28 ;  /* 0x0000001c1e16723e */ /* 0x000fe400000000ff */
[----:B------:R-:W-:Y:S02]  /*14f40*/  F2FP.F16.F32.PACK_AB R14, R31, R29 ;  /* 0x0000001d1f0e723e */ /* 0x000fe400000000ff */
[----:B0-----:R-:W-:-:S02]  /*14f50*/  LOP3.LUT R4, R53, R16, RZ, 0xfc, !PT ;  /* 0x0000001035047212 */ /* 0x001fc400078efcff */
[----:B------:R-:W-:Y:S02]  /*14f60*/  F2FP.F16.F32.PACK_AB R23, R34, R32 ;  /* 0x000000202217723e */ /* 0x000fe400000000ff */
[----:B------:R-:W-:Y:S02]  /*14f70*/  F2FP.F16.F32.PACK_AB R15, R35, R33 ;  /* 0x00000021230f723e */ /* 0x000fe400000000ff */
[C-C-:B------:R-:W-:Y:S02]  /*14f80*/  LOP3.LUT R28, R53.reuse, 0x2, R16.reuse, 0xfe, !PT ;  /* 0x00000002351c7812 */ /* 0x140fe400078efe10 */
[C-C-:B------:R-:W-:Y:S02]  /*14f90*/  LOP3.LUT R30, R53.reuse, 0x4, R16.reuse, 0xfe, !PT ;  /* 0x00000004351e7812 */ /* 0x140fe400078efe10 */
[----:B------:R-:W-:Y:S01]  /*14fa0*/  LOP3.LUT R29, R53, 0x6, R16, 0xfe, !PT ;  /* 0x00000006351d7812 */ /* 0x000fe200078efe10 */
[----:B------:R-:W0:Y:S02]  /*14fb0*/  LDS.128 R8, [R2] ;  /* 0x0000000002087984 */ /* 0x000e240000000c00 */
[----:B0-----:R-:W-:-:S02]  /*14fc0*/  PRMT R31, R8, 0x7632, R31 ;  /* 0x00007632081f7816 */ /* 0x001fc4000000001f */
[C---:B--2---:R-:W-:Y:S01]  /*14fd0*/  ISETP.GE.AND P0, PT, R40.reuse, UR14, PT ;  /* 0x0000000e28007c0c */ /* 0x044fe2000bf06270 */
[----:B---3--:R-:W-:-:S03]  /*14fe0*/  IMAD R3, R40, UR4, RZ ;  /* 0x0000000428037c24 */ /* 0x008fc6000f8e02ff */
[C---:B------:R-:W-:Y:S01]  /*14ff0*/  ISETP.LT.AND P3, PT, R4.reuse, UR15, !P0 ;  /* 0x0000000f04007c0c */ /* 0x040fe2000c761270 */
[----:B------:R-:W-:Y:S01]  /*15000*/  IMAD R4, R4, UR5, RZ ;  /* 0x0000000504047c24 */ /* 0x000fe2000f8e02ff */
[C---:B------:R-:W-:Y:S02]  /*15010*/  LEA R17, P1, R3.reuse, UR12, 0x1 ;  /* 0x0000000c03117c11 */ /* 0x040fe4000f8208ff */
[C---:B------:R-:W-:Y:S01]  /*15020*/  ISETP.LT.AND P2, PT, R28.reuse, UR15, !P0 ;  /* 0x0000000f1c007c0c */ /* 0x040fe2000c741270 */
[----:B------:R-:W-:Y:S01]  /*15030*/  IMAD R28, R28, UR5, RZ ;  /* 0x000000051c1c7c24 */ /* 0x000fe2000f8e02ff */
[----:B------:R-:W-:Y:S02]  /*15040*/  LEA.HI.X.SX32 R3, R3, UR13, 0x1, P1 ;  /* 0x0000000d03037c11 */ /* 0x000fe400088f0eff */
[----:B------:R-:W-:Y:S02]  /*15050*/  LEA R18, P4, R4, R17, 0x1 ;  /* 0x0000001104127211 */ /* 0x000fe400078808ff */
[C---:B------:R-:W-:Y:S01]  /*15060*/  ISETP.LT.AND P1, PT, R30.reuse, UR15, !P0 ;  /* 0x0000000f1e007c0c */ /* 0x040fe2000c721270 */
[----:B------:R-:W-:Y:S01]  /*15070*/  IMAD R30, R30, UR5, RZ ;  /* 0x000000051e1e7c24 */ /* 0x000fe2000f8e02ff */
[----:B------:R-:W-:-:S02]  /*15080*/  LEA.HI.X.SX32 R19, R4, R3, 0x1, P4 ;  /* 0x0000000304137211 */ /* 0x000fc400020f0eff */
[----:B------:R-:W-:Y:S01]  /*15090*/  LDS.128 R4, [R2+0x800] ;  /* 0x0008000002047984 */ /* 0x000fe20000000c00 */
[----:B------:R-:W-:Y:S01]  /*150a0*/  BAR.SYNC.DEFER_BLOCKING 0x0 ;  /* 0x0000000000007b1d */ /* 0x000fe20000010000 */
[-C--:B------:R-:W-:Y:S02]  /*150b0*/  LEA R24, P5, R28, R17.reuse, 0x1 ;  /* 0x000000111c187211 */ /* 0x080fe400078a08ff */
[----:B------:R-:W-:Y:S02]  /*150c0*/  LEA R26, P4, R30, R17, 0x1 ;  /* 0x000000111e1a7211 */ /* 0x000fe400078808ff */
[-C--:B------:R-:W-:Y:S02]  /*150d0*/  LEA.HI.X.SX32 R25, R28, R3.reuse, 0x1, P5 ;  /* 0x000000031c197211 */ /* 0x080fe400028f0eff */
[----:B------:R-:W-:Y:S02]  /*150e0*/  LEA.HI.X.SX32 R27, R30, R3, 0x1, P4 ;  /* 0x000000031e1b7211 */ /* 0x000fe400020f0eff */
[--C-:B------:R-:W-:Y:S01]  /*150f0*/  LOP3.LUT R28, R53, 0x8, R16.reuse, 0xfe, !PT ;  /* 0x00000008351c7812 */ /* 0x100fe200078efe10 */
[----:B------:R0:W-:Y:S04]  /*15100*/  STS.128 [R0], R20 ;  /* 0x0000001400007388 */ /* 0x0001e80000000c00 */
[----:B------:R1:W-:Y:S01]  /*15110*/  STS.128 [R0+0x400], R12 ;  /* 0x0004000c00007388 */ /* 0x0003e20000000c00 */
[----:B------:R-:W-:Y:S01]  /*15120*/  BAR.SYNC.DEFER_BLOCKING 0x0 ;  /* 0x0000000000007b1d */ /* 0x000fe20000010000 */
[----:B0-----:R-:W-:Y:S01]  /*15130*/  PRMT R21, R9, 0x7632, R21 ;  /* 0x0000763209157816 */ /* 0x001fe20000000015 */
[----:B-1----:R-:W-:Y:S01]  /*15140*/  IMAD R0, R29, UR5, RZ ;  /* 0x000000051d007c24 */ /* 0x002fe2000f8e02ff */
[----:B------:R-:W-:-:S02]  /*15150*/  LOP3.LUT R12, R53, 0xc, R16, 0xfe, !PT ;  /* 0x0000000c350c7812 */ /* 0x000fc400078efe10 */
[----:B------:R-:W-:Y:S01]  /*15160*/  LOP3.LUT R13, R53, 0xa, R16, 0xfe, !PT ;  /* 0x0000000a350d7812 */ /* 0x000fe200078efe10 */
[----:B------:R0:W-:Y:S01]  /*15170*/  @P3 STG.E.U16 desc[UR22][R18.64], R8 ;  /* 0x0000000812003986 */ /* 0x0001e2000c101516 */
[C---:B------:R-:W-:Y:S01]  /*15180*/  ISETP.LT.AND P3, PT, R28.reuse, UR15, !P0 ;  /* 0x0000000f1c007c0c */ /* 0x040fe2000c761270 */
[----:B------:R-:W-:Y:S02]  /*15190*/  IMAD R28, R28, UR5, RZ ;  /* 0x000000051c1c7c24 */ /* 0x000fe4000f8e02ff */
[----:B------:R1:W-:Y:S01]  /*151a0*/  @P2 STG.E.U16 desc[UR22][R24.64], R31 ;  /* 0x0000001f18002986 */ /* 0x0003e2000c101516 */
[----:B------:R-:W-:-:S03]  /*151b0*/  ISETP.LT.AND P2, PT, R29, UR15, !P0 ;  /* 0x0000000f1d007c0c */ /* 0x000fc6000c741270 */
[----:B------:R2:W-:Y:S01]  /*151c0*/  @P1 STG.E.U16 desc[UR22][R26.64], R9 ;  /* 0x000000091a001986 */ /* 0x0005e2000c101516 */
[C---:B------:R-:W-:Y:S02]  /*151d0*/  ISETP.LT.AND P1, PT, R13.reuse, UR15, !P0 ;  /* 0x0000000f0d007c0c */ /* 0x040fe4000c721270 */
[-C--:B0-----:R-:W-:Y:S02]  /*151e0*/  LEA R18, P4, R0, R17.reuse, 0x1 ;  /* 0x0000001100127211 */ /* 0x081fe400078808ff */
[----:B------:R-:W-:Y:S02]  /*151f0*/  LEA R8, P5, R28, R17, 0x1 ;  /* 0x000000111c087211 */ /* 0x000fe400078a08ff */
[-C--:B------:R-:W-:Y:S01]  /*15200*/  LEA.HI.X.SX32 R19, R0, R3.reuse, 0x1, P4 ;  /* 0x0000000300137211 */ /* 0x080fe200020f0eff */
[----:B-1----:R-:W-:Y:S01]  /*15210*/  IMAD R24, R13, UR5, RZ ;  /* 0x000000050d187c24 */ /* 0x002fe2000f8e02ff */
[C---:B------:R-:W-:Y:S01]  /*15220*/  ISETP.LT.AND P4, PT, R12.reuse, UR15, !P0 ;  /* 0x0000000f0c007c0c */ /* 0x040fe2000c781270 */
[----:B------:R-:W-:Y:S01]  /*15230*/  IMAD R0, R12, UR5, RZ ;  /* 0x000000050c007c24 */ /* 0x000fe2000f8e02ff */
[----:B--2---:R-:W-:Y:S01]  /*15240*/  LEA.HI.X.SX32 R9, R28, R3, 0x1, P5 ;  /* 0x000000031c097211 */ /* 0x004fe200028f0eff */
[----:B------:R-:W0:Y:S01]  /*15250*/  LDS.128 R12, [R2] ;  /* 0x00000000020c7984 */ /* 0x000e220000000c00 */
[----:B------:R-:W-:-:S02]  /*15260*/  LOP3.LUT R26, R53, 0x12, R16, 0xfe, !PT ;  /* 0x00000012351a7812 */ /* 0x000fc400078efe10 */
[-C--:B------:R-:W-:Y:S01]  /*15270*/  LEA R22, P6, R0, R17.reuse, 0x1 ;  /* 0x0000001100167211 */ /* 0x080fe200078c08ff */
[----:B------:R1:W-:Y:S01]  /*15280*/  @P2 STG.E.U16 desc[UR22][R18.64], R21 ;  /* 0x0000001512002986 */ /* 0x0003e2000c101516 */
[----:B------:R-:W-:Y:S02]  /*15290*/  LEA R20, P2, R24, R17, 0x1 ;  /* 0x0000001118147211 */ /* 0x000fe400078408ff */
[-C--:B------:R-:W-:Y:S01]  /*152a0*/  LEA.HI.X.SX32 R23, R0, R3.reuse, 0x1, P6 ;  /* 0x0000000300177211 */ /* 0x080fe200030f0eff */
[----:B------:R2:W-:Y:S01]  /*152b0*/  @P3 STG.E.U16 desc[UR22][R8.64], R10 ;  /* 0x0000000a08003986 */ /* 0x0005e2000c101516 */
[----:B------:R-:W-:Y:S02]  /*152c0*/  LOP3.LUT R0, R53, 0xe, R16, 0xfe, !PT ;  /* 0x0000000e35007812 */ /* 0x000fe400078efe10 */
[----:B------:R-:W-:Y:S02]  /*152d0*/  PRMT R25, R11, 0x7632, R25 ;  /* 0x000076320b197816 */ /* 0x000fe40000000019 */
[----:B-1----:R-:W-:-:S02]  /*152e0*/  LEA.HI.X.SX32 R21, R24, R3, 0x1, P2 ;  /* 0x0000000318157211 */ /* 0x002fc400010f0eff */
[----:B------:R-:W-:Y:S02]  /*152f0*/  PRMT R19, R10, 0x7632, R19 ;  /* 0x000076320a137816 */ /* 0x000fe40000000013 */
[C---:B------:R-:W-:Y:S01]  /*15300*/  ISETP.LT.AND P2, PT, R0.reuse, UR15, !P0 ;  /* 0x0000000f00007c0c */ /* 0x040fe2000c741270 */
[----:B------:R-:W-:Y:S01]  /*15310*/  IMAD R0, R0, UR5, RZ ;  /* 0x0000000500007c24 */ /* 0x000fe2000f8e02ff */
[C-C-:B------:R-:W-:Y:S01]  /*15320*/  LOP3.LUT R24, R53.reuse, 0x10, R16.reuse, 0xfe, !PT ;  /* 0x0000001035187812 */ /* 0x140fe200078efe10 */
[----:B------:R1:W-:Y:S01]  /*15330*/  @P1 STG.E.U16 desc[UR22][R20.64], R19 ;  /* 0x0000001314001986 */ /* 0x0003e2000c101516 */
[----:B------:R-:W-:Y:S02]  /*15340*/  LOP3.LUT R18, R53, 0x14, R16, 0xfe, !PT ;  /* 0x0000001435127812 */ /* 0x000fe400078efe10 */
[----:B--2---:R-:W-:Y:S01]  /*15350*/  LEA R8, P1, R0, R17, 0x1 ;  /* 0x0000001100087211 */ /* 0x004fe200078208ff */
[----:B------:R2:W-:Y:S01]  /*15360*/  @P4 STG.E.U16 desc[UR22][R22.64], R11 ;  /* 0x0000000b16004986 */ /* 0x0005e2000c101516 */
[C---:B------:R-:W-:Y:S01]  /*15370*/  ISETP.LT.AND P3, PT, R24.reuse, UR15, !P0 ;  /* 0x0000000f18007c0c */ /* 0x040fe2000c761270 */
[----:B------:R-:W-:Y:S01]  /*15380*/  IMAD R24, R24, UR5, RZ ;  /* 0x0000000518187c24 */ /* 0x000fe2000f8e02ff */
[C---:B------:R-:W-:Y:S01]  /*15390*/  ISETP.LT.AND P4, PT, R26.reuse, UR15, !P0 ;  /* 0x0000000f1a007c0c */ /* 0x040fe2000c781270 */
[----:B------:R-:W-:Y:S01]  /*153a0*/  IMAD R26, R26, UR5, RZ ;  /* 0x000000051a1a7c24 */ /* 0x000fe2000f8e02ff */
[----:B------:R-:W-:Y:S01]  /*153b0*/  LEA.HI.X.SX32 R9, R0, R3, 0x1, P1 ;  /* 0x0000000300097211 */ /* 0x000fe200008f0eff */
[----:B------:R-:W-:Y:S01]  /*153c0*/  IMAD R0, R18, UR5, RZ ;  /* 0x0000000512007c24 */ /* 0x000fe2000f8e02ff */
[----:B------:R-:W-:-:S02]  /*153d0*/  LEA R10, P5, R24, R17, 0x1 ;  /* 0x00000011180a7211 */ /* 0x000fc400078a08ff */
[----:B------:R-:W-:Y:S01]  /*153e0*/  ISETP.LT.AND P1, PT, R18, UR15, !P0 ;  /* 0x0000000f12007c0c */ /* 0x000fe2000c721270 */
[----:B------:R0:W-:Y:S01]  /*153f0*/  @P2 STG.E.U16 desc[UR22][R8.64], R25 ;  /* 0x0000001908002986 */ /* 0x0001e2000c101516 */
[-C--:B------:R-:W-:Y:S02]  /*15400*/  LEA R18, P6, R26, R17.reuse, 0x1 ;  /* 0x000000111a127211 */ /* 0x080fe400078c08ff */
[----:B-1----:R-:W-:Y:S02]  /*15410*/  LEA R20, P2, R0, R17, 0x1 ;  /* 0x0000001100147211 */ /* 0x002fe400078408ff */
[----:B--2---:R-:W-:Y:S02]  /*15420*/  LOP3.LUT R22, R53, 0x16, R16, 0xfe, !PT ;  /* 0x0000001635167812 */ /* 0x004fe400078efe10 */
[-C--:B------:R-:W-:Y:S02]  /*15430*/  LEA.HI.X.SX32 R11, R24, R3.reuse, 0x1, P5 ;  /* 0x00000003180b7211 */ /* 0x080fe400028f0eff */
[----:B------:R-:W-:-:S02]  /*15440*/  LEA.HI.X.SX32 R19, R26, R3, 0x1, P6 ;  /* 0x000000031a137211 */ /* 0x000fc400030f0eff */
[----:B------:R-:W-:Y:S01]  /*15450*/  LEA.HI.X.SX32 R21, R0, R3, 0x1, P2 ;  /* 0x0000000300157211 */ /* 0x000fe200010f0eff */
[----:B------:R-:W-:Y:S01]  /*15460*/  IMAD R0, R22, UR5, RZ ;  /* 0x0000000516007c24 */ /* 0x000fe2000f8e02ff */
[----:B0-----:R-:W-:Y:S01]  /*15470*/  PRMT R9, R12, 0x7632, R9 ;  /* 0x000076320c097816 */ /* 0x001fe20000000009 */
[----:B------:R0:W-:Y:S01]  /*15480*/  @P3 STG.E.U16 desc[UR22][R10.64], R12 ;  /* 0x0000000c0a003986 */ /* 0x0001e2000c101516 */
[----:B------:R-:W-:Y:S02]  /*15490*/  ISETP.LT.AND P2, PT, R22, UR15, !P0 ;  /* 0x0000000f16007c0c */ /* 0x000fe4000c741270 */
[C-C-:B------:R-:W-:Y:S01]  /*154a0*/  LOP3.LUT R24, R53.reuse, 0x1a, R16.reuse, 0xfe, !PT ;  /* 0x0000001a35187812 */ /* 0x140fe200078efe10 */
[----:B------:R1:W-:Y:S01]  /*154b0*/  @P4 STG.E.U16 desc[UR22][R18.64], R9 ;  /* 0x0000000912004986 */ /* 0x0003e2000c101516 */
[----:B------:R-:W-:Y:S02]  /*154c0*/  LEA R8, P4, R0, R17, 0x1 ;  /* 0x0000001100087211 */ /* 0x000fe400078808ff */
[C-C-:B------:R-:W-:Y:S01]  /*154d0*/  LOP3.LUT R22, R53.reuse, 0x18, R16.reuse, 0xfe, !PT ;  /* 0x0000001835167812 */ /* 0x140fe200078efe10 */
[----:B------:R2:W-:Y:S01]  /*154e0*/  @P1 STG.E.U16 desc[UR22][R20.64], R13 ;  /* 0x0000000d14001986 */ /* 0x0005e2000c101516 */
[----:B------:R-:W-:-:S02]  /*154f0*/  LOP3.LUT R23, R53, 0x1c, R16, 0xfe, !PT ;  /* 0x0000001c35177812 */ /* 0x000fc400078efe10 */
[C---:B------:R-:W-:Y:S01]  /*15500*/  ISETP.LT.AND P3, PT, R22.reuse, UR15, !P0 ;  /* 0x0000000f16007c0c */ /* 0x040fe2000c761270 */
[----:B------:R-:W-:Y:S01]  /*15510*/  IMAD R22, R22, UR5, RZ ;  /* 0x0000000516167c24 */ /* 0x000fe2000f8e02ff */
[----:B0-----:R-:W-:Y:S02]  /*15520*/  PRMT R11, R13, 0x7632, R11 ;  /* 0x000076320d0b7816 */ /* 0x001fe4000000000b */
[----:B------:R-:W-:Y:S02]  /*15530*/  ISETP.LT.AND P1, PT, R24, UR15, !P0 ;  /* 0x0000000f18007c0c */ /* 0x000fe4000c721270 */
[----:B-1----:R-:W-:Y:S01]  /*15540*/  LEA.HI.X.SX32 R9, R0, R3, 0x1, P4 ;  /* 0x0000000300097211 */ /* 0x002fe200020f0eff */
[----:B------:R-:W-:Y:S01]  /*15550*/  IMAD R0, R24, UR5, RZ ;  /* 0x0000000518007c24 */ /* 0x000fe2000f8e02ff */
[-C--:B------:R-:W-:Y:S01]  /*15560*/  LEA R10, P5, R22, R17.reuse, 0x1 ;  /* 0x00000011160a7211 */ /* 0x080fe200078a08ff */
[C---:B--2---:R-:W-:Y:S01]  /*15570*/  IMAD R20, R23.reuse, UR5, RZ ;  /* 0x0000000517147c24 */ /* 0x044fe2000f8e02ff */
[----:B------:R-:W-:Y:S01]  /*15580*/  ISETP.LT.AND P4, PT, R23, UR15, !P0 ;  /* 0x0000000f17007c0c */ /* 0x000fe2000c781270 */
[----:B------:R0:W-:Y:S01]  /*15590*/  @P2 STG.E.U16 desc[UR22][R8.64], R11 ;  /* 0x0000000b08002986 */ /* 0x0001e2000c101516 */
[----:B------:R-:W-:-:S02]  /*155a0*/  LEA R12, P2, R0, R17, 0x1 ;  /* 0x00000011000c7211 */ /* 0x000fc400078408ff */
[----:B------:R-:W-:Y:S02]  /*155b0*/  LEA R18, P6, R20, R17, 0x1 ;  /* 0x0000001114127211 */ /* 0x000fe400078c08ff */
[-C--:B------:R-:W-:Y:S02]  /*155c0*/  LEA.HI.X.SX32 R13, R0, R3.reuse, 0x1, P2 ;  /* 0x00000003000d7211 */ /* 0x080fe400010f0eff */
[----:B------:R-:W-:Y:S02]  /*155d0*/  LOP3.LUT R0, R53, 0x1e, R16, 0xfe, !PT ;  /* 0x0000001e35007812 */ /* 0x000fe400078efe10 */
[-C--:B------:R-:W-:Y:S02]  /*155e0*/  LEA.HI.X.SX32 R19, R20, R3.reuse, 0x1, P6 ;  /* 0x0000000314137211 */ /* 0x080fe400030f0eff */
[C---:B------:R-:W-:Y:S01]  /*155f0*/  ISETP.LT.AND P2, PT, R0.reuse, UR15, !P0 ;  /* 0x0000000f00007c0c */ /* 0x040fe2000c741270 */
[----:B------:R-:W-:Y:S01]  /*15600*/  IMAD R0, R0, UR5, RZ ;  /* 0x0000000500007c24 */ /* 0x000fe2000f8e02ff */
[----:B0-----:R-:W-:-:S02]  /*15610*/  LEA.HI.X.SX32 R11, R22, R3, 0x1, P5 ;  /* 0x00000003160b7211 */ /* 0x001fc400028f0eff */
[----:B------:R-:W-:Y:S02]  /*15620*/  PRMT R9, R14, 0x7632, R9 ;  /* 0x000076320e097816 */ /* 0x000fe40000000009 */
[C-C-:B------:R-:W-:Y:S01]  /*15630*/  LOP3.LUT R20, R53.reuse, 0x20, R16.reuse, 0xfe, !PT ;  /* 0x0000002035147812 */ /* 0x140fe200078efe10 */
[----:B------:R0:W-:Y:S01]  /*15640*/  @P3 STG.E.U16 desc[UR22][R10.64], R14 ;  /* 0x0000000e0a003986 */ /* 0x0001e2000c101516 */
[C-C-:B------:R-:W-:Y:S02]  /*15650*/  LOP3.LUT R22, R53.reuse, 0x22, R16.reuse, 0xfe, !PT ;  /* 0x0000002235167812 */ /* 0x140fe400078efe10 */
[----:B------:R-:W-:Y:S01]  /*15660*/  ISETP.LT.AND P3, PT, R20, UR15, !P0 ;  /* 0x0000000f14007c0c */ /* 0x000fe2000c761270 */
[----:B------:R1:W-:Y:S01]  /*15670*/  @P1 STG.E.U16 desc[UR22][R12.64], R9 ;  /* 0x000000090c001986 */ /* 0x0003e2000c101516 */
[----:B------:R-:W-:Y:S01]  /*15680*/  LEA R8, P1, R0, R17, 0x1 ;  /* 0x0000001100087211 */ /* 0x000fe200078208ff */
[----:B------:R-:W-:Y:S01]  /*15690*/  IMAD R20, R20, UR5, RZ ;  /* 0x0000000514147c24 */ /* 0x000fe2000f8e02ff */
[C-C-:B------:R-:W-:Y:S01]  /*156a0*/  LOP3.LUT R21, R53.reuse, 0x3e, R16.reuse, 0xfe, !PT ;  /* 0x0000003e35157812 */ /* 0x140fe200078efe10 */
[----:B------:R2:W-:Y:S01]  /*156b0*/  @P4 STG.E.U16 desc[UR22][R18.64], R15 ;  /* 0x0000000f12004986 */ /* 0x0005e2000c101516 */
[C---:B------:R-:W-:Y:S01]  /*156c0*/  ISETP.LT.AND P4, PT, R22.reuse, UR15, !P0 ;  /* 0x0000000f16007c0c */ /* 0x040fe2000c781270 */
[----:B------:R-:W-:Y:S01]  /*156d0*/  IMAD R22, R22, UR5, RZ ;  /* 0x0000000516167c24 */ /* 0x000fe2000f8e02ff */
[----:B------:R-:W-:-:S02]  /*156e0*/  LOP3.LUT R23, R53, 0x3a, R16, 0xfe, !PT ;  /* 0x0000003a35177812 */ /* 0x000fc400078efe10 */
[--C-:B0-----:R-:W-:Y:S02]  /*156f0*/  LOP3.LUT R11, R53, 0x24, R16.reuse, 0xfe, !PT ;  /* 0x00000024350b7812 */ /* 0x101fe400078efe10 */
[----:B------:R-:W-:Y:S02]  /*15700*/  LEA R10, P5, R20, R17, 0x1 ;  /* 0x00000011140a7211 */ /* 0x000fe400078a08ff */
[----:B-1----:R-:W-:Y:S02]  /*15710*/  PRMT R13, R15, 0x7632, R13 ;  /* 0x000076320f0d7816 */ /* 0x002fe4000000000d */
[----:B------:R-:W-:Y:S01]  /*15720*/  LEA.HI.X.SX32 R9, R0, R3, 0x1, P1 ;  /* 0x0000000300097211 */ /* 0x000fe200008f0eff */
[----:B------:R-:W-:Y:S01]  /*15730*/  IMAD R0, R11, UR5, RZ ;  /* 0x000000050b007c24 */ /* 0x000fe2000f8e02ff */
[-C--:B------:R-:W-:Y:S02]  /*15740*/  LEA R12, P6, R22, R17.reuse, 0x1 ;  /* 0x00000011160c7211 */ /* 0x080fe400078c08ff */
[----:B--2---:R-:W-:Y:S01]  /*15750*/  LOP3.LUT R18, R53, 0x26, R16, 0xfe, !PT ;  /* 0x0000002635127812 */ /* 0x004fe200078efe10 */
[----:B------:R0:W-:Y:S01]  /*15760*/  @P2 STG.E.U16 desc[UR22][R8.64], R13 ;  /* 0x0000000d08002986 */ /* 0x0001e2000c101516 */
[----:B------:R-:W-:-:S02]  /*15770*/  LEA R14, P2, R0, R17, 0x1 ;  /* 0x00000011000e7211 */ /* 0x000fc400078408ff */
[----:B------:R-:W-:Y:S02]  /*15780*/  ISETP.LT.AND P1, PT, R11, UR15, !P0 ;  /* 0x0000000f0b007c0c */ /* 0x000fe4000c721270 */
[-C--:B------:R-:W-:Y:S02]  /*15790*/  LEA.HI.X.SX32 R11, R20, R3.reuse, 0x1, P5 ;  /* 0x00000003140b7211 */ /* 0x080fe400028f0eff */
[-C--:B------:R-:W-:Y:S01]  /*157a0*/  LEA.HI.X.SX32 R15, R0, R3.reuse, 0x1, P2 ;  /* 0x00000003000f7211 */ /* 0x080fe200010f0eff */
[C---:B------:R-:W-:Y:S01]  /*157b0*/  IMAD R0, R18.reuse, UR5, RZ ;  /* 0x0000000512007c24 */ /* 0x040fe2000f8e02ff */
[----:B------:R-:W-:Y:S01]  /*157c0*/  ISETP.LT.AND P2, PT, R18, UR15, !P0 ;  /* 0x0000000f12007c0c */ /* 0x000fe2000c741270 */
[----:B------:R-:W-:Y:S01]  /*157d0*/  @P3 STG.E.U16 desc[UR22][R10.64], R4 ;  /* 0x000000040a003986 */ /* 0x000fe2000c101516 */
[----:B------:R-:W-:Y:S02]  /*157e0*/  LOP3.LUT R20, R53, 0x28, R16, 0xfe, !PT ;  /* 0x0000002835147812 */ /* 0x000fe400078efe10 */
[----:B0-----:R-:W-:-:S02]  /*157f0*/  LEA.HI.X.SX32 R13, R22, R3, 0x1, P6 ;  /* 0x00000003160d7211 */ /* 0x001fc400030f0eff */
[----:B------:R-:W-:Y:S02]  /*15800*/  PRMT R9, R4, 0x7632, R9 ;  /* 0x0000763204097816 */ /* 0x000fe40000000009 */
[C-C-:B------:R-:W-:Y:S02]  /*15810*/  LOP3.LUT R8, R53.reuse, 0x2c, R16.reuse, 0xfe, !PT ;  /* 0x0000002c35087812 */ /* 0x140fe400078efe10 */
[----:B------:R-:W-:Y:S01]  /*15820*/  LOP3.LUT R22, R53, 0x2a, R16, 0xfe, !PT ;  /* 0x0000002a35167812 */ /* 0x000fe200078efe10 */
[----:B------:R0:W-:Y:S01]  /*15830*/  @P4 STG.E.U16 desc[UR22][R12.64], R9 ;  /* 0x000000090c004986 */ /* 0x0001e2000c101516 */
[----:B------:R-:W-:Y:S02]  /*15840*/  LEA R18, P4, R0, R17, 0x1 ;  /* 0x0000001100127211 */ /* 0x000fe400078808ff */
[----:B------:R-:W-:Y:S01]  /*15850*/  ISETP.LT.AND P3, PT, R20, UR15, !P0 ;  /* 0x0000000f14007c0c */ /* 0x000fe2000c761270 */
[----:B------:R1:W-:Y:S01]  /*15860*/  @P1 STG.E.U16 desc[UR22][R14.64], R5 ;  /* 0x000000050e001986 */ /* 0x0003e2000c101516 */
[----:B------:R-:W-:Y:S01]  /*15870*/  LEA.HI.X.SX32 R19, R0, R3, 0x1, P4 ;  /* 0x0000000300137211 */ /* 0x000fe200020f0eff */
[C---:B------:R-:W-:Y:S01]  /*15880*/  IMAD R0, R8.reuse, UR5, RZ ;  /* 0x0000000508007c24 */ /* 0x040fe2000f8e02ff */
[----:B------:R-:W-:Y:S01]  /*15890*/  ISETP.LT.AND P4, PT, R8, UR15, !P0 ;  /* 0x0000000f08007c0c */ /* 0x000fe2000c781270 */
[----:B------:R-:W-:Y:S01]  /*158a0*/  IMAD R20, R20, UR5, RZ ;  /* 0x0000000514147c24 */ /* 0x000fe2000f8e02ff */
[----:B------:R2:W3:Y:S01]  /*158b0*/  LDS.128 R8, [R2+0x800] ;  /* 0x0008000002087984 */ /* 0x0004e20000000c00 */
[C---:B------:R-:W-:Y:S01]  /*158c0*/  ISETP.LT.AND P1, PT, R22.reuse, UR15, !P0 ;  /* 0x0000000f16007c0c */ /* 0x040fe2000c721270 */
[----:B------:R-:W-:Y:S01]  /*158d0*/  IMAD R22, R22, UR5, RZ ;  /* 0x0000000516167c24 */ /* 0x000fe2000f8e02ff */
[----:B0-----:R-:W-:-:S02]  /*158e0*/  PRMT R13, R5, 0x7632, R13 ;  /* 0x00007632050d7816 */ /* 0x001fc4000000000d */
[-C--:B------:R-:W-:Y:S02]  /*158f0*/  LEA R4, P5, R20, R17.reuse, 0x1 ;  /* 0x0000001114047211 */ /* 0x080fe400078a08ff */
[-C--:B-1----:R-:W-:Y:S01]  /*15900*/  LEA R14, P6, R0, R17.reuse, 0x1 ;  /* 0x00000011000e7211 */ /* 0x082fe200078c08ff */
[----:B------:R0:W-:Y:S01]  /*15910*/  @P2 STG.E.U16 desc[UR22][R18.64], R13 ;  /* 0x0000000d12002986 */ /* 0x0001e2000c101516 */
[----:B------:R-:W-:Y:S02]  /*15920*/  LEA R12, P2, R22, R17, 0x1 ;  /* 0x00000011160c7211 */ /* 0x000fe400078408ff */
[-C--:B------:R-:W-:Y:S02]  /*15930*/  LEA.HI.X.SX32 R5, R20, R3.reuse, 0x1, P5 ;  /* 0x0000000314057211 */ /* 0x080fe400028f0eff */
[----:B------:R-:W-:Y:S02]  /*15940*/  PRMT R20, R6, 0x7632, R20 ;  /* 0x0000763206147816 */ /* 0x000fe40000000014 */
[----:B------:R-:W-:Y:S01]  /*15950*/  LEA.HI.X.SX32 R15, R0, R3, 0x1, P6 ;  /* 0x00000003000f7211 */ /* 0x000fe200030f0eff */
[----:B------:R1:W-:Y:S01]  /*15960*/  @P3 STG.E.U16 desc[UR22][R4.64], R6 ;  /* 0x0000000604003986 */ /* 0x0003e2000c101516 */
[----:B------:R-:W-:-:S02]  /*15970*/  LOP3.LUT R0, R53, 0x2e, R16, 0xfe, !PT ;  /* 0x0000002e35007812 */ /* 0x000fc400078efe10 */
[C-C-:B--2---:R-:W-:Y:S02]  /*15980*/  LOP3.LUT R2, R53.reuse, 0x30, R16.reuse, 0xfe, !PT ;  /* 0x0000003035027812 */ /* 0x144fe400078efe10 */
[----:B0-----:R-:W-:Y:S02]  /*15990*/  LEA.HI.X.SX32 R13, R22, R3, 0x1, P2 ;  /* 0x00000003160d7211 */ /* 0x001fe400010f0eff */
[C---:B------:R-:W-:Y:S01]  /*159a0*/  ISETP.LT.AND P5, PT, R2.reuse, UR15, !P0 ;  /* 0x0000000f02007c0c */ /* 0x040fe2000c7a1270 */
[----:B------:R-:W-:Y:S01]  /*159b0*/  IMAD R2, R2, UR5, RZ ;  /* 0x0000000502027c24 */ /* 0x000fe2000f8e02ff */
[C-C-:B------:R-:W-:Y:S01]  /*159c0*/  LOP3.LUT R18, R53.reuse, 0x32, R16.reuse, 0xfe, !PT ;  /* 0x0000003235127812 */ /* 0x140fe200078efe10 */
[----:B------:R0:W-:Y:S01]  /*159d0*/  @P1 STG.E.U16 desc[UR22][R12.64], R20 ;  /* 0x000000140c001986 */ /* 0x0001e2000c101516 */
[----:B------:R-:W-:Y:S02]  /*159e0*/  LOP3.LUT R19, R53, 0x3c, R16, 0xfe, !PT ;  /* 0x0000003c35137812 */ /* 0x000fe400078efe10 */
[----:B-1----:R-:W-:Y:S01]  /*159f0*/  LEA R6, P2, R2, R17, 0x1 ;  /* 0x0000001102067211 */ /* 0x002fe200078408ff */
[----:B------:R1:W-:Y:S01]  /*15a00*/  @P4 STG.E.U16 desc[UR22][R14.64], R7 ;  /* 0x000000070e004986 */ /* 0x0003e2000c101516 */
[C---:B------:R-:W-:Y:S01]  /*15a10*/  ISETP.LT.AND P4, PT, R0.reuse, UR15, !P0 ;  /* 0x0000000f00007c0c */ /* 0x040fe2000c781270 */
[----:B------:R-:W-:Y:S01]  /*15a20*/  IMAD R0, R0, UR5, RZ ;  /* 0x0000000500007c24 */ /* 0x000fe2000f8e02ff */
[----:B------:R-:W-:Y:S01]  /*15a30*/  ISETP.LT.AND P6, PT, R18, UR15, !P0 ;  /* 0x0000000f12007c0c */ /* 0x000fe2000c7c1270 */
[----:B------:R-:W-:-:S03]  /*15a40*/  IMAD R22, R19, UR5, RZ ;  /* 0x0000000513167c24 */ /* 0x000fc6000f8e02ff */
[----:B------:R-:W-:Y:S01]  /*15a50*/  LEA R4, P1, R0, R17, 0x1 ;  /* 0x0000001100047211 */ /* 0x000fe200078208ff */
[----:B0-----:R-:W-:-:S03]  /*15a60*/  IMAD R20, R23, UR5, RZ ;  /* 0x0000000517147c24 */ /* 0x001fc6000f8e02ff */
[-C--:B------:R-:W-:Y:S01]  /*15a70*/  LEA.HI.X.SX32 R5, R0, R3.reuse, 0x1, P1 ;  /* 0x0000000300057211 */ /* 0x080fe200008f0eff */
[----:B-1----:R-:W-:Y:S01]  /*15a80*/  IMAD R14, R18, UR5, RZ ;  /* 0x00000005120e7c24 */ /* 0x002fe2000f8e02ff */
[C-C-:B------:R-:W-:Y:S02]  /*15a90*/  LOP3.LUT R18, R53.reuse, 0x38, R16.reuse, 0xfe, !PT ;  /* 0x0000003835127812 */ /* 0x140fe400078efe10 */
[C-C-:B------:R-:W-:Y:S02]  /*15aa0*/  LOP3.LUT R15, R53.reuse, 0x36, R16.reuse, 0xfe, !PT ;  /* 0x00000036350f7812 */ /* 0x140fe400078efe10 */
[--C-:B------:R-:W-:Y:S02]  /*15ab0*/  LOP3.LUT R0, R53, 0x34, R16.reuse, 0xfe, !PT ;  /* 0x0000003435007812 */ /* 0x100fe400078efe10 */
[----:B------:R-:W-:Y:S02]  /*15ac0*/  PRMT R16, R7, 0x7632, R16 ;  /* 0x0000763207107816 */ /* 0x000fe40000000010 */
[----:B------:R-:W-:Y:S01]  /*15ad0*/  LEA.HI.X.SX32 R7, R2, R3, 0x1, P2 ;  /* 0x0000000302077211 */ /* 0x000fe200010f0eff */
[C---:B------:R-:W-:Y:S01]  /*15ae0*/  IMAD R2, R15.reuse, UR5, RZ ;  /* 0x000000050f027c24 */ /* 0x040fe2000f8e02ff */
[----:B------:R-:W-:Y:S01]  /*15af0*/  LEA R12, P3, R14, R17, 0x1 ;  /* 0x000000110e0c7211 */ /* 0x000fe200078608ff */
[----:B------:R0:W-:Y:S01]  /*15b00*/  @P4 STG.E.U16 desc[UR22][R4.64], R16 ;  /* 0x0000001004004986 */ /* 0x0001e2000c101516 */
[----:B------:R-:W-:-:S02]  /*15b10*/  ISETP.LT.AND P4, PT, R15, UR15, !P0 ;  /* 0x0000000f0f007c0c */ /* 0x000fc4000c781270 */
[----:B------:R-:W-:Y:S01]  /*15b20*/  LEA.HI.X.SX32 R13, R14, R3, 0x1, P3 ;  /* 0x000000030e0d7211 */ /* 0x000fe200018f0eff */
[----:B---3--:R1:W-:Y:S01]  /*15b30*/  @P5 STG.E.U16 desc[UR22][R6.64], R8 ;  /* 0x0000000806005986 */ /* 0x0083e2000c101516 */
[----:B------:R-:W-:Y:S02]  /*15b40*/  PRMT R14, R8, 0x7632, R14 ;  /* 0x00007632080e7816 */ /* 0x000fe4000000000e */
[C---:B------:R-:W-:Y:S01]  /*15b50*/  ISETP.LT.AND P5, PT, R0.reuse, UR15, !P0 ;  /* 0x0000000f00007c0c */ /* 0x040fe2000c7a1270 */
[----:B------:R-:W-:Y:S01]  /*15b60*/  IMAD R0, R0, UR5, RZ ;  /* 0x0000000500007c24 */ /* 0x000fe2000f8e02ff */
[C---:B------:R-:W-:Y:S01]  /*15b70*/  ISETP.LT.AND P3, PT, R18.reuse, UR15, !P0 ;  /* 0x0000000f12007c0c */ /* 0x040fe2000c761270 */
[----:B------:R2:W-:Y:S01]  /*15b80*/  @P6 STG.E.U16 desc[UR22][R12.64], R14 ;  /* 0x0000000e0c006986 */ /* 0x0005e2000c101516 */
[----:B------:R-:W-:Y:S02]  /*15b90*/  IMAD R18, R18, UR5, RZ ;  /* 0x0000000512127c24 */ /* 0x000fe4000f8e02ff */
[----:B0-----:R-:W-:-:S02]  /*15ba0*/  LEA R4, P6, R0, R17, 0x1 ;  /* 0x0000001100047211 */ /* 0x001fc400078c08ff */
[----:B-1----:R-:W-:Y:S01]  /*15bb0*/  LEA R6, P1, R2, R17, 0x1 ;  /* 0x0000001102067211 */ /* 0x002fe200078208ff */
[----:B------:R-:W-:Y:S01]  /*15bc0*/  IMAD R8, R21, UR5, RZ ;  /* 0x0000000515087c24 */ /* 0x000fe2000f8e02ff */
[-C--:B------:R-:W-:Y:S02]  /*15bd0*/  LEA.HI.X.SX32 R5, R0, R3.reuse, 0x1, P6 ;  /* 0x0000000300057211 */ /* 0x080fe400030f0eff */
[----:B------:R-:W-:Y:S02]  /*15be0*/  LEA.HI.X.SX32 R7, R2, R3, 0x1, P1 ;  /* 0x0000000302077211 */ /* 0x000fe400008f0eff */
[-C--:B--2---:R-:W-:Y:S01]  /*15bf0*/  LEA R14, P6, R20, R17.reuse, 0x1 ;  /* 0x00000011140e7211 */ /* 0x084fe200078c08ff */
[----:B------:R0:W-:Y:S01]  /*15c00*/  @P5 STG.E.U16 desc[UR22][R4.64], R9 ;  /* 0x0000000904005986 */ /* 0x0001e2000c101516 */
[-C--:B------:R-:W-:Y:S02]  /*15c10*/  LEA R12, P2, R18, R17.reuse, 0x1 ;  /* 0x00000011120c7211 */ /* 0x080fe400078408ff */
[----:B------:R-:W-:-:S02]  /*15c20*/  LEA R16, P1, R22, R17, 0x1 ;  /* 0x0000001116107211 */ /* 0x000fc400078208ff */
[-C--:B------:R-:W-:Y:S02]  /*15c30*/  LEA.HI.X.SX32 R15, R20, R3.reuse, 0x1, P6 ;  /* 0x00000003140f7211 */ /* 0x080fe400030f0eff */
[----:B------:R-:W-:Y:S02]  /*15c40*/  LEA.HI.X.SX32 R13, R18, R3, 0x1, P2 ;  /* 0x00000003120d7211 */ /* 0x000fe400010f0eff */
[----:B------:R-:W-:Y:S02]  /*15c50*/  LEA R2, P6, R8, R17, 0x1 ;  /* 0x0000001108027211 */ /* 0x000fe400078c08ff */
[----:B------:R-:W-:Y:S02]  /*15c60*/  ISETP.LT.AND P2, PT, R23, UR15, !P0 ;  /* 0x0000000f17007c0c */ /* 0x000fe4000c741270 */
[----:B------:R-:W-:Y:S02]  /*15c70*/  LEA.HI.X.SX32 R17, R22, R3, 0x1, P1 ;  /* 0x0000000316117211 */ /* 0x000fe400008f0eff */
[----:B------:R-:W-:-:S02]  /*15c80*/  ISETP.LT.AND P1, PT, R19, UR15, !P0 ;  /* 0x0000000f13007c0c */ /* 0x000fc4000c721270 */
[----:B------:R-:W-:Y:S02]  /*15c90*/  ISETP.LT.AND P0, PT, R21, UR15, !P0 ;  /* 0x0000000f15007c0c */ /* 0x000fe4000c701270 */
[----:B------:R-:W-:Y:S02]  /*15ca0*/  PRMT R0, R9, 0x7632, R0 ;  /* 0x0000763209007816 */ /* 0x000fe40000000000 */
[----:B------:R-:W-:Y:S02]  /*15cb0*/  LEA.HI.X.SX32 R3, R8, R3, 0x1, P6 ;  /* 0x0000000308037211 */ /* 0x000fe400030f0eff */
[----:B0-----:R-:W-:Y:S01]  /*15cc0*/  PRMT R5, R11, 0x7632, R5 ;  /* 0x000076320b057816 */ /* 0x001fe20000000005 */
[----:B------:R0:W-:Y:S04]  /*15cd0*/  @P4 STG.E.U16 desc[UR22][R6.64], R0 ;  /* 0x0000000006004986 */ /* 0x0001e8000c101516 */
[----:B------:R1:W-:Y:S01]  /*15ce0*/  @P3 STG.E.U16 desc[UR22][R12.64], R10 ;  /* 0x0000000a0c003986 */ /* 0x0003e2000c101516 */
[----:B0-----:R-:W-:-:S05]  /*15cf0*/  PRMT R7, R10, 0x7632, R7 ;  /* 0x000076320a077816 */ /* 0x001fca0000000007 */
[----:B------:R1:W-:Y:S04]  /*15d00*/  @P2 STG.E.U16 desc[UR22][R14.64], R7 ;  /* 0x000000070e002986 */ /* 0x0003e8000c101516 */
[----:B------:R1:W-:Y:S04]  /*15d10*/  @P1 STG.E.U16 desc[UR22][R16.64], R11 ;  /* 0x0000000b10001986 */ /* 0x0003e8000c101516 */
[----:B------:R1:W-:Y:S01]  /*15d20*/  @P0 STG.E.U16 desc[UR22][R2.64], R5 ;  /* 0x0000000502000986 */ /* 0x0003e2000c101516 */
[----:B------:R-:W-:Y:S06]  /*15d30*/  BAR.SYNC.DEFER_BLOCKING 0x0 ;  /* 0x0000000000007b1d */ /* 0x000fec0000010000 */
[----:B------:R-:W-:Y:S05]  /*15d40*/  BRA.U UP0, `(.L_x_13) ;  /* 0x0000000100a07547 */ /* 0x000fea000b800000 */
[----:B------:R-:W0:Y:S01]  /*15d50*/  S2UR UR5, SR_CgaCtaId ;  /* 0x00000000000579c3 */ /* 0x000e220000008800 */
[----:B------:R-:W-:Y:S01]  /*15d60*/  NOP ;  /* 0x0000000000007918 */ /* 0x000fe20000000000 */
[----:B------:R-:W-:Y:S01]  /*15d70*/  UMOV UR4, 0x50 ;  /* 0x0000005000047882 */ /* 0x000fe20000000000 */
[----:B------:R-:W-:Y:S02]  /*15d80*/  IMAD.U32 R0, RZ, RZ, UR9 ;  /* 0x00000009ff007e24 */ /* 0x000fe4000f8e00ff */
[----:B-1----:R-:W-:Y:S02]  /*15d90*/  IMAD.MOV.U32 R3, RZ, RZ, 0x3 ;  /* 0x00000003ff037424 */ /* 0x002fe400078e00ff */
[----:B------:R-:W-:Y:S01]  /*15da0*/  IMAD.MOV.U32 R7, RZ, RZ, 0x1 ;  /* 0x00000001ff077424 */ /* 0x000fe200078e00ff */
[----:B------:R-:W-:-:S04]  /*15db0*/  LOP3.LUT R0, R0, 0xffff, RZ, 0xc0, !PT ;  /* 0x0000ffff00007812 */ /* 0x000fc800078ec0ff */
[----:B------:R-:W-:-:S05]  /*15dc0*/  SHF.R.U32.HI R0, RZ, 0x5, R0 ;  /* 0x00000005ff007819 */ /* 0x000fca0000011600 */
[----:B------:R-:W-:Y:S01]  /*15dd0*/  VIADD R2, R0, 0x10 ;  /* 0x0000001000027836 */ /* 0x000fe20000000000 */
[----:B------:R-:W-:Y:S01]  /*15de0*/  SHF.L.U32 R0, R3, R0, RZ ;  /* 0x0000000003007219 */ /* 0x000fe200000006ff */
[----:B0-----:R-:W-:-:S03]  /*15df0*/  ULEA UR6, UR5, UR4, 0x18 ;  /* 0x0000000405067291 */ /* 0x001fc6000f8ec0ff */
[----:B------:R-:W-:-:S04]  /*15e00*/  SHF.L.U32 R3, R7, R2, RZ ;  /* 0x0000000207037219 */ /* 0x000fc800000006ff */
[----:B------:R-:W-:Y:S02]  /*15e10*/  LOP3.LUT R0, R3, R0, RZ, 0xfc, !PT ;  /* 0x0000000003007212 */ /* 0x000fe400078efcff */
[----:B------:R-:W0:Y:S02]  /*15e20*/  LDS R5, [UR6] ;  /* 0x00000006ff057984 */ /* 0x000e240008000800 */
[C---:B------:R-:W-:Y:S02]  /*15e30*/  LOP3.LUT R2, R0.reuse, 0xffff, RZ, 0xc0, !PT ;  /* 0x0000ffff00027812 */ /* 0x040fe400078ec0ff */
[----:B0-----:R-:W-:-:S04]  /*15e40*/  LOP3.LUT R3, R0, 0xffff, R5, 0x80, !PT ;  /* 0x0000ffff00037812 */ /* 0x001fc800078e8005 */
[----:B------:R-:W-:-:S13]  /*15e50*/  ISETP.NE.AND P0, PT, R3, R2, PT ;  /* 0x000000020300720c */ /* 0x000fda0003f05270 */
[----:B------:R-:W-:Y:S05]  /*15e60*/  @P0 BRA `(.L_x_14) ;  /* 0x0000000000500947 */ /* 0x000fea0003800000 */
[----:B------:R-:W-:Y:S02]  /*15e70*/  SHF.R.U32.HI R5, RZ, 0x10, R5 ;  /* 0x00000010ff057819 */ /* 0x000fe40000011605 */
[----:B------:R-:W-:-:S04]  /*15e80*/  SHF.R.U32.HI R2, RZ, 0x10, R0 ;  /* 0x00000010ff027819 */ /* 0x000fc80000011600 */
[----:B------:R-:W-:-:S04]  /*15e90*/  LOP3.LUT R5, R5, R2, RZ, 0xc0, !PT ;  /* 0x0000000205057212 */ /* 0x000fc800078ec0ff */
[----:B------:R-:W-:-:S13]  /*15ea0*/  ISETP.NE.AND P0, PT, R5, R2, PT ;  /* 0x000000020500720c */ /* 0x000fda0003f05270 */
[----:B------:R-:W-:Y:S05]  /*15eb0*/  @P0 BRA `(.L_x_15) ;  /* 0x0000000000300947 */ /* 0x000fea0003800000 */
[----:B------:R-:W-:Y:S01]  /*15ec0*/  R2UR UR4, R0 ;  /* 0x00000000000472ca */ /* 0x000fe200000e0000 */
[----:B------:R-:W-:Y:S01]  /*15ed0*/  VOTEU.ANY UR5, UPT, PT ;  /* 0x0000000000057886 */ /* 0x000fe200038e0100 */
[----:B------:R-:W0:Y:S01]  /*15ee0*/  S2R R0, SR_LANEID ;  /* 0x0000000000007919 */ /* 0x000e220000000000 */
[----:B------:R-:W-:-:S10]  /*15ef0*/  UFLO.U32 UR5, UR5 ;  /* 0x00000005000572bd */ /* 0x000fd400080e0000 */
[----:B------:R-:W-:-:S06]  /*15f00*/  ULOP3.LUT UR4, URZ, UR4, URZ, 0x33, !UPT ;  /* 0x00000004ff047292 */ /* 0x000fcc000f8e33ff */
[----:B------:R-:W-:-:S04]  /*15f10*/  IMAD.U32 R2, RZ, RZ, UR4 ;  /* 0x00000004ff027e24 */ /* 0x000fc8000f8e00ff */
[----:B------:R-:W1:Y:S02]  /*15f20*/  REDUX UR7, R2 ;  /* 0x00000000020773c4 */ /* 0x000e640000000000 */
[----:B------:R2:W-:Y:S01]  /*15f30*/  UTCATOMSWS.AND URZ, UR4 ;  /* 0x0000000400ff79e3 */ /* 0x0005e20008000000 */
[----:B0-----:R-:W-:Y:S01]  /*15f40*/  ISETP.EQ.U32.AND P0, PT, R0, UR5, PT ;  /* 0x0000000500007c0c */ /* 0x001fe2000bf02070 */
[----:B-1----:R-:W-:-:S12]  /*15f50*/  IMAD.U32 R0, RZ, RZ, UR7 ;  /* 0x00000007ff007e24 */ /* 0x002fd8000f8e00ff */
[----:B------:R2:W-:Y:S01]  /*15f60*/  @P0 ATOMS.AND RZ, [UR6], R0 ;  /* 0x00000000ffff098c */ /* 0x0005e2000a800006 */
[----:B------:R-:W-:Y:S05]  /*15f70*/  BRA `(.L_x_13) ;  /* 0x0000000000147947 */ /* 0x000fea0003800000 */
.L_x_15:
[----:B------:R-:W-:-:S07]  /*15f80*/  MOV R2, 0x15fa0 ;  /* 0x00015fa000027802 */ /* 0x000fce0000000f00 */
[----:B------:R-:W-:Y:S05]  /*15f90*/  CALL.REL.NOINC `($__internal_0_$__cuda_sm10x_tcgen05_guardrail_trap_col_being_dealloced_not_returned_by_alloc) ;  /* 0x0000000000387944 */ /* 0x000fea0003c00000 */
[----:B------:R-:W-:Y:S05]  /*15fa0*/  BRA `(.L_x_13) ;  /* 0x0000000000087947 */ /* 0x000fea0003800000 */
.L_x_14:
[----:B------:R-:W-:-:S07]  /*15fb0*/  MOV R2, 0x15fd0 ;  /* 0x00015fd000027802 */ /* 0x000fce0000000f00 */
[----:B------:R-:W-:Y:S05]  /*15fc0*/  CALL.REL.NOINC `($__internal_2_$__cuda_sm10x_tcgen05_guardrail_trap_unallocated_columns_being_dealloced) ;  /* 0x0000000000447944 */ /* 0x000fea0003c00000 */
.L_x_13:
[----:B------:R-:W-:Y:S01]  /*15fd0*/  NOP ;  /* 0x0000000000007918 */ /* 0x000fe20000000000 */
[----:B--2---:R-:W-:Y:S05]  /*15fe0*/  EXIT ;  /* 0x000000000000794d */ /* 0x004fea0003800000 */
.L_x_8:
[----:B-----5:R1:W-:Y:S04]  /*15ff0*/  STL [R1+0x590], R0 ;  /* 0x0005900001007387 */ /* 0x0203e80000100800 */
[----:B-1----:R-:W3:Y:S02]  /*16000*/  LDL R0, [R1+0x340] ;  /* 0x0003400001007983 */ /* 0x002ee40000100800 */
[----:B---3--:R1:W3:Y:S02]  /*16010*/  SYNCS.PHASECHK.TRANS64.TRYWAIT P0, [UR12], R0 ;  /* 0x00000000ff0075a7 */ /* 0x0082e4000800110c */
[----:B-1---5:R1:W5:Y:S02]  /*16020*/  LDL.LU R0, [R1+0x590] ;  /* 0x0005900001007983 */ /* 0x0223640000300800 */
[----:B-1-3--:R-:W-:Y:S05]  /*16030*/  @!P0 BRA `(.L_x_8) ;  /* 0xfffffffc00ec8947 */ /* 0x00afea000383ffff */
[----:B------:R-:W-:Y:S05]  /*16040*/  BRA `(.L_x_16) ;  /* 0xffffff8000ac7947 */ /* 0x000fea000383ffff */
.L_x_12:
[----:B------:R-:W2:Y:S02]  /*16050*/  SYNCS.PHASECHK.TRANS64.TRYWAIT P0, [UR12], R0 ;  /* 0x00000000ff0075a7 */ /* 0x000ea4000800110c */
[----:B--2---:R-:W-:Y:S05]  /*16060*/  @!P0 BRA `(.L_x_12) ;  /* 0xfffffffc00f88947 */ /* 0x004fea000383ffff */
[----:B------:R-:W-:Y:S05]  /*16070*/  BRA `(.L_x_11) ;  /* 0xffffffec000c7947 */ /* 0x000fea000383ffff */
        .weak           $__internal_0_$__cuda_sm10x_tcgen05_guardrail_trap_col_being_dealloced_not_returned_by_alloc
        .type           $__internal_0_$__cuda_sm10x_tcgen05_guardrail_trap_col_being_dealloced_not_returned_by_alloc,@function
        .size           $__internal_0_$__cuda_sm10x_tcgen05_guardrail_trap_col_being_dealloced_not_returned_by_alloc,($__internal_1_$__cuda_sm10x_tcgen05_guardrail_trap_phase_invalid_during_alloc - $__internal_0_$__cuda_sm10x_tcgen05_guardrail_trap_col_being_dealloced_not_returned_by_alloc)
$__internal_0_$__cuda_sm10x_tcgen05_guardrail_trap_col_being_dealloced_not_returned_by_alloc:
[----:B------:R-:W-:Y:S05]  /*16080*/  BPT.TRAP 0x1 ;  /* 0x000000040000795c */ /* 0x000fea0000300000 */
[----:B------:R-:W-:-:S04]  /*16090*/  IMAD.MOV.U32 R3, RZ, RZ, 0x0 ;  /* 0x00000000ff037424 */ /* 0x000fc800078e00ff */
[----:B------:R-:W-:Y:S05]  /*160a0*/  RET.REL.NODEC R2 `(matmul_kernel) ;  /* 0xfffffe9c02d47950 */ /* 0x000fea0003c3ffff */
        .weak           $__internal_1_$__cuda_sm10x_tcgen05_guardrail_trap_phase_invalid_during_alloc
        .type           $__internal_1_$__cuda_sm10x_tcgen05_guardrail_trap_phase_invalid_during_alloc,@function
        .size           $__internal_1_$__cuda_sm10x_tcgen05_guardrail_trap_phase_invalid_during_alloc,($__internal_2_$__cuda_sm10x_tcgen05_guardrail_trap_unallocated_columns_being_dealloced - $__internal_1_$__cuda_sm10x_tcgen05_guardrail_trap_phase_invalid_during_alloc)
$__internal_1_$__cuda_sm10x_tcgen05_guardrail_trap_phase_invalid_during_alloc:
[----:B------:R-:W-:Y:S05]  /*160b0*/  BPT.TRAP 0x1 ;  /* 0x000000040000795c */ /* 0x000fea0000300000 */
[----:B------:R-:W-:-:S04]  /*160c0*/  IMAD.MOV.U32 R3, RZ, RZ, 0x0 ;  /* 0x00000000ff037424 */ /* 0x000fc800078e00ff */
[----:B------:R-:W-:Y:S05]  /*160d0*/  RET.REL.NODEC R2 `(matmul_kernel) ;  /* 0xfffffe9c02c87950 */ /* 0x000fea0003c3ffff */
        .weak           $__internal_2_$__cuda_sm10x_tcgen05_guardrail_trap_unallocated_columns_being_dealloced
        .type           $__internal_2_$__cuda_sm10x_tcgen05_guardrail_trap_unallocated_columns_being_dealloced,@function
        .size           $__internal_2_$__cuda_sm10x_tcgen05_guardrail_trap_unallocated_columns_being_dealloced,(.L_x_20 - $__internal_2_$__cuda_sm10x_tcgen05_guardrail_trap_unallocated_columns_being_dealloced)
$__internal_2_$__cuda_sm10x_tcgen05_guardrail_trap_unallocated_columns_being_dealloced:
[----:B------:R-:W-:Y:S05]  /*160e0*/  BPT.TRAP 0x1 ;  /* 0x000000040000795c */ /* 0x000fea0000300000 */
[----:B------:R-:W-:-:S04]  /*160f0*/  IMAD.MOV.U32 R3, RZ, RZ, 0x0 ;  /* 0x00000000ff037424 */ /* 0x000fc800078e00ff */
[----:B------:R-:W-:Y:S05]  /*16100*/  RET.REL.NODEC R2 `(matmul_kernel) ;  /* 0xfffffe9c02bc7950 */ /* 0x000fea0003c3ffff */
.L_x_17:
[----:B------:R-:W-:-:S00]  /*16110*/  BRA `(.L_x_17) ;  /* 0xfffffffc00fc7947 */ /* 0x000fc0000383ffff */
[----:B------:R-:W-:-:S00]  /*16120*/  NOP ;  /* 0x0000000000007918 */ /* 0x000fc00000000000 */
        /* <DEDUP_REMOVED lines=13> */
.L_x_20:


//--------------------- .nv.shared.matmul_kernel  --------------------------
	.section	.nv.shared.matmul_kernel,"aw",@nobits
	.sectionflags	@""
	.align	16
	.zero		1024


//--------------------- .nv.shared.reserved.0     --------------------------
	.section	.nv.shared.reserved.0,"aw",@nobits
	.align	8
	.weak		__nv_reservedSMEM_offset_0_alias
	.size		__nv_reservedSMEM_offset_0_alias, 0, 64
	.other		__nv_reservedSMEM_offset_0_alias,@"STO_CUDA_RESERVED_SHARED STV_DEFAULT"
__nv_reservedSMEM_offset_0_alias:
	.zero		0
.nv.shared.reserved.0:
	.zero		64
	.weak		__nv_reservedSMEM_allocation_phase
	.type		__nv_reservedSMEM_allocation_phase,@object
	.size		__nv_reservedSMEM_allocation_phase,(.L_0 - __nv_reservedSMEM_allocation_phase)
__nv_reservedSMEM_allocation_phase:
	.zero		1
.L_0:
	.zero		7
	.weak		__nv_reservedSMEM_devtool_atexit_pc
	.type		__nv_reservedSMEM_devtool_atexit_pc,@object
	.size		__nv_reservedSMEM_devtool_atexit_pc,(__nv_reservedSMEM_allocation_mask - __nv_reservedSMEM_devtool_atexit_pc)
__nv_reservedSMEM_devtool_atexit_pc:
	.zero		8
	.weak		__nv_reservedSMEM_allocation_mask
	.type		__nv_reservedSMEM_allocation_mask,@object
	.size		__nv_reservedSMEM_allocation_mask,(.L_2 - __nv_reservedSMEM_allocation_mask)
__nv_reservedSMEM_allocation_mask:
	.zero		4
.L_2:


//--------------------- .nv.constant0.matmul_kernel --------------------------
	.section	.nv.constant0.matmul_kernel,"a",@progbits
	.sectionflags	@""
	.align	4
.nv.constant0.matmul_kernel:
	.zero		976


//--------------------- SYMBOLS --------------------------

	.type		.nv.reservedSmem.offset0,@object
	.size		.nv.reservedSmem.offset0,0x4
	.type		.nv.reservedSmem.cap,@object
	.size		.nv.reservedSmem.cap,0x4
